	.target	sm_80

	.elftype	@"ET_EXEC"


//--------------------- .note.nv.tkinfo           --------------------------
	.section	.note.nv.tkinfo,"",@"SHT_NOTE"
	.sectionflags	@"SHF_NOTE_NV_TKINFO"
	.tkinfo
        /*0018*/ 	.word	0x00000002
        /*0030*/ 	.string	""
        /*0030*/ 	.string	"ptxas"
        /*0030*/ 	.string	"Cuda compilation tools, release 13.0, V13.0.88"
        /*0030*/ 	.string	"Build cuda_13.0.r13.0/compiler.36424714_0"
        /*0030*/ 	.string	"-arch sm_80 -m 64 "



//--------------------- .note.nv.cuinfo           --------------------------
	.section	.note.nv.cuinfo,"",@"SHT_NOTE"
	.sectionflags	@"SHF_NOTE_NV_CUINFO"
        /*0018*/ 	.short	0x0002
        /*001a*/ 	.short	0x0050
        /*001c*/ 	.short	0x0082
	.zero		2


//--------------------- .nv.info                  --------------------------
	.section	.nv.info,"",@"SHT_CUDA_INFO"
	.align	4


	//----- nvinfo : EIATTR_REGCOUNT
	.align		4
        /*0000*/ 	.byte	0x04, 0x2f
        /*0002*/ 	.short	(.L_41 - .L_40)
	.align		4
.L_40:
        /*0004*/ 	.word	index@(_Z35group_norm_nhwc_fwd_one_pass_kernelI11Fp32IOFp16WLi512ELi12ELi384EEv26Group_norm_nhwc_fwd_params)
        /*0008*/ 	.word	0x00000038


	//----- nvinfo : EIATTR_FRAME_SIZE
	.align		4
.L_41:
        /*000c*/ 	.byte	0x04, 0x11
        /*000e*/ 	.short	(.L_43 - .L_42)
	.align		4
.L_42:
        /*0010*/ 	.word	index@(_Z35group_norm_nhwc_fwd_one_pass_kernelI11Fp32IOFp16WLi512ELi12ELi384EEv26Group_norm_nhwc_fwd_params)
        /*0014*/ 	.word	0x00000000


	//----- nvinfo : EIATTR_REGCOUNT
	.align		4
.L_43:
        /*0018*/ 	.byte	0x04, 0x2f
        /*001a*/ 	.short	(.L_45 - .L_44)
	.align		4
.L_44:
        /*001c*/ 	.word	index@(_Z35group_norm_nhwc_fwd_one_pass_kernelI11Fp32IOFp16WLi256ELi12ELi384EEv26Group_norm_nhwc_fwd_params)
        /*0020*/ 	.word	0x00000028


	//----- nvinfo : EIATTR_FRAME_SIZE
	.align		4
.L_45:
        /*0024*/ 	.byte	0x04, 0x11
        /*0026*/ 	.short	(.L_47 - .L_46)
	.align		4
.L_46:
        /*0028*/ 	.word	index@(_Z35group_norm_nhwc_fwd_one_pass_kernelI11Fp32IOFp16WLi256ELi12ELi384EEv26Group_norm_nhwc_fwd_params)
        /*002c*/ 	.word	0x00000000


	//----- nvinfo : EIATTR_REGCOUNT
	.align		4
.L_47:
        /*0030*/ 	.byte	0x04, 0x2f
        /*0032*/ 	.short	(.L_49 - .L_48)
	.align		4
.L_48:
        /*0034*/ 	.word	index@(_Z35group_norm_nhwc_fwd_one_pass_kernelI11Fp32IOFp16WLi128ELi12ELi384EEv26Group_norm_nhwc_fwd_params)
        /*0038*/ 	.word	0x00000020


	//----- nvinfo : EIATTR_FRAME_SIZE
	.align		4
.L_49:
        /*003c*/ 	.byte	0x04, 0x11
        /*003e*/ 	.short	(.L_51 - .L_50)
	.align		4
.L_50:
        /*0040*/ 	.word	index@(_Z35group_norm_nhwc_fwd_one_pass_kernelI11Fp32IOFp16WLi128ELi12ELi384EEv26Group_norm_nhwc_fwd_params)
        /*0044*/ 	.word	0x00000000


	//----- nvinfo : EIATTR_REGCOUNT
	.align		4
.L_51:
        /*0048*/ 	.byte	0x04, 0x2f
        /*004a*/ 	.short	(.L_53 - .L_52)
	.align		4
.L_52:
        /*004c*/ 	.word	index@(_Z35group_norm_nhwc_fwd_one_pass_kernelI11Fp32IOFp16WLi64ELi12ELi384EEv26Group_norm_nhwc_fwd_params)
        /*0050*/ 	.word	0x00000020


	//----- nvinfo : EIATTR_FRAME_SIZE
	.align		4
.L_53:
        /*0054*/ 	.byte	0x04, 0x11
        /*0056*/ 	.short	(.L_55 - .L_54)
	.align		4
.L_54:
        /*0058*/ 	.word	index@(_Z35group_norm_nhwc_fwd_one_pass_kernelI11Fp32IOFp16WLi64ELi12ELi384EEv26Group_norm_nhwc_fwd_params)
        /*005c*/ 	.word	0x00000000


	//----- nvinfo : EIATTR_REGCOUNT
	.align		4
.L_55:
        /*0060*/ 	.byte	0x04, 0x2f
        /*0062*/ 	.short	(.L_57 - .L_56)
	.align		4
.L_56:
        /*0064*/ 	.word	index@(_Z35group_norm_nhwc_fwd_one_pass_kernelI11Fp32IOBf16WLi512ELi12ELi384EEv26Group_norm_nhwc_fwd_params)
        /*0068*/ 	.word	0x00000038


	//----- nvinfo : EIATTR_FRAME_SIZE
	.align		4
.L_57:
        /*006c*/ 	.byte	0x04, 0x11
        /*006e*/ 	.short	(.L_59 - .L_58)
	.align		4
.L_58:
        /*0070*/ 	.word	index@(_Z35group_norm_nhwc_fwd_one_pass_kernelI11Fp32IOBf16WLi512ELi12ELi384EEv26Group_norm_nhwc_fwd_params)
        /*0074*/ 	.word	0x00000000


	//----- nvinfo : EIATTR_REGCOUNT
	.align		4
.L_59:
        /*0078*/ 	.byte	0x04, 0x2f
        /*007a*/ 	.short	(.L_61 - .L_60)
	.align		4
.L_60:
        /*007c*/ 	.word	index@(_Z35group_norm_nhwc_fwd_one_pass_kernelI11Fp32IOBf16WLi256ELi12ELi384EEv26Group_norm_nhwc_fwd_params)
        /*0080*/ 	.word	0x00000028


	//----- nvinfo : EIATTR_FRAME_SIZE
	.align		4
.L_61:
        /*0084*/ 	.byte	0x04, 0x11
        /*0086*/ 	.short	(.L_63 - .L_62)
	.align		4
.L_62:
        /*0088*/ 	.word	index@(_Z35group_norm_nhwc_fwd_one_pass_kernelI11Fp32IOBf16WLi256ELi12ELi384EEv26Group_norm_nhwc_fwd_params)
        /*008c*/ 	.word	0x00000000


	//----- nvinfo : EIATTR_REGCOUNT
	.align		4
.L_63:
        /*0090*/ 	.byte	0x04, 0x2f
        /*0092*/ 	.short	(.L_65 - .L_64)
	.align		4
.L_64:
        /*0094*/ 	.word	index@(_Z35group_norm_nhwc_fwd_one_pass_kernelI11Fp32IOBf16WLi128ELi12ELi384EEv26Group_norm_nhwc_fwd_params)
        /*0098*/ 	.word	0x00000020


	//----- nvinfo : EIATTR_FRAME_SIZE
	.align		4
.L_65:
        /*009c*/ 	.byte	0x04, 0x11
        /*009e*/ 	.short	(.L_67 - .L_66)
	.align		4
.L_66:
        /*00a0*/ 	.word	index@(_Z35group_norm_nhwc_fwd_one_pass_kernelI11Fp32IOBf16WLi128ELi12ELi384EEv26Group_norm_nhwc_fwd_params)
        /*00a4*/ 	.word	0x00000000


	//----- nvinfo : EIATTR_REGCOUNT
	.align		4
.L_67:
        /*00a8*/ 	.byte	0x04, 0x2f
        /*00aa*/ 	.short	(.L_69 - .L_68)
	.align		4
.L_68:
        /*00ac*/ 	.word	index@(_Z35group_norm_nhwc_fwd_one_pass_kernelI11Fp32IOBf16WLi64ELi12ELi384EEv26Group_norm_nhwc_fwd_params)
        /*00b0*/ 	.word	0x00000020


	//----- nvinfo : EIATTR_FRAME_SIZE
	.align		4
.L_69:
        /*00b4*/ 	.byte	0x04, 0x11
        /*00b6*/ 	.short	(.L_71 - .L_70)
	.align		4
.L_70:
        /*00b8*/ 	.word	index@(_Z35group_norm_nhwc_fwd_one_pass_kernelI11Fp32IOBf16WLi64ELi12ELi384EEv26Group_norm_nhwc_fwd_params)
        /*00bc*/ 	.word	0x00000000


	//----- nvinfo : EIATTR_REGCOUNT
	.align		4
.L_71:
        /*00c0*/ 	.byte	0x04, 0x2f
        /*00c2*/ 	.short	(.L_73 - .L_72)
	.align		4
.L_72:
        /*00c4*/ 	.word	index@(_Z35group_norm_nhwc_fwd_one_pass_kernelI11Fp32IOFp32WLi512ELi12ELi384EEv26Group_norm_nhwc_fwd_params)
        /*00c8*/ 	.word	0x00000038


	//----- nvinfo : EIATTR_FRAME_SIZE
	.align		4
.L_73:
        /*00cc*/ 	.byte	0x04, 0x11
        /*00ce*/ 	.short	(.L_75 - .L_74)
	.align		4
.L_74:
        /*00d0*/ 	.word	index@(_Z35group_norm_nhwc_fwd_one_pass_kernelI11Fp32IOFp32WLi512ELi12ELi384EEv26Group_norm_nhwc_fwd_params)
        /*00d4*/ 	.word	0x00000000


	//----- nvinfo : EIATTR_REGCOUNT
	.align		4
.L_75:
        /*00d8*/ 	.byte	0x04, 0x2f
        /*00da*/ 	.short	(.L_77 - .L_76)
	.align		4
.L_76:
        /*00dc*/ 	.word	index@(_Z35group_norm_nhwc_fwd_one_pass_kernelI11Fp32IOFp32WLi256ELi12ELi384EEv26Group_norm_nhwc_fwd_params)
        /*00e0*/ 	.word	0x00000035


	//----- nvinfo : EIATTR_FRAME_SIZE
	.align		4
.L_77:
        /*00e4*/ 	.byte	0x04, 0x11
        /*00e6*/ 	.short	(.L_79 - .L_78)
	.align		4
.L_78:
        /*00e8*/ 	.word	index@(_Z35group_norm_nhwc_fwd_one_pass_kernelI11Fp32IOFp32WLi256ELi12ELi384EEv26Group_norm_nhwc_fwd_params)
        /*00ec*/ 	.word	0x00000000


	//----- nvinfo : EIATTR_REGCOUNT
	.align		4
.L_79:
        /*00f0*/ 	.byte	0x04, 0x2f
        /*00f2*/ 	.short	(.L_81 - .L_80)
	.align		4
.L_80:
        /*00f4*/ 	.word	index@(_Z35group_norm_nhwc_fwd_one_pass_kernelI11Fp32IOFp32WLi128ELi12ELi384EEv26Group_norm_nhwc_fwd_params)
        /*00f8*/ 	.word	0x00000028


	//----- nvinfo : EIATTR_FRAME_SIZE
	.align		4
.L_81:
        /*00fc*/ 	.byte	0x04, 0x11
        /*00fe*/ 	.short	(.L_83 - .L_82)
	.align		4
.L_82:
        /*0100*/ 	.word	index@(_Z35group_norm_nhwc_fwd_one_pass_kernelI11Fp32IOFp32WLi128ELi12ELi384EEv26Group_norm_nhwc_fwd_params)
        /*0104*/ 	.word	0x00000000


	//----- nvinfo : EIATTR_REGCOUNT
	.align		4
.L_83:
        /*0108*/ 	.byte	0x04, 0x2f
        /*010a*/ 	.short	(.L_85 - .L_84)
	.align		4
.L_84:
        /*010c*/ 	.word	index@(_Z35group_norm_nhwc_fwd_one_pass_kernelI11Fp32IOFp32WLi64ELi12ELi384EEv26Group_norm_nhwc_fwd_params)
        /*0110*/ 	.word	0x00000020


	//----- nvinfo : EIATTR_FRAME_SIZE
	.align		4
.L_85:
        /*0114*/ 	.byte	0x04, 0x11
        /*0116*/ 	.short	(.L_87 - .L_86)
	.align		4
.L_86:
        /*0118*/ 	.word	index@(_Z35group_norm_nhwc_fwd_one_pass_kernelI11Fp32IOFp32WLi64ELi12ELi384EEv26Group_norm_nhwc_fwd_params)
        /*011c*/ 	.word	0x00000000


	//----- nvinfo : EIATTR_REGCOUNT
	.align		4
.L_87:
        /*0120*/ 	.byte	0x04, 0x2f
        /*0122*/ 	.short	(.L_89 - .L_88)
	.align		4
.L_88:
        /*0124*/ 	.word	index@(_Z35group_norm_nhwc_fwd_one_pass_kernelI11Fp16IOFp16WLi512ELi12ELi384EEv26Group_norm_nhwc_fwd_params)
        /*0128*/ 	.word	0x00000038


	//----- nvinfo : EIATTR_FRAME_SIZE
	.align		4
.L_89:
        /*012c*/ 	.byte	0x04, 0x11
        /*012e*/ 	.short	(.L_91 - .L_90)
	.align		4
.L_90:
        /*0130*/ 	.word	index@(_Z35group_norm_nhwc_fwd_one_pass_kernelI11Fp16IOFp16WLi512ELi12ELi384EEv26Group_norm_nhwc_fwd_params)
        /*0134*/ 	.word	0x00000000


	//----- nvinfo : EIATTR_REGCOUNT
	.align		4
.L_91:
        /*0138*/ 	.byte	0x04, 0x2f
        /*013a*/ 	.short	(.L_93 - .L_92)
	.align		4
.L_92:
        /*013c*/ 	.word	index@(_Z35group_norm_nhwc_fwd_one_pass_kernelI11Fp16IOFp16WLi256ELi12ELi384EEv26Group_norm_nhwc_fwd_params)
        /*0140*/ 	.word	0x00000028


	//----- nvinfo : EIATTR_FRAME_SIZE
	.align		4
.L_93:
        /*0144*/ 	.byte	0x04, 0x11
        /*0146*/ 	.short	(.L_95 - .L_94)
	.align		4
.L_94:
        /*0148*/ 	.word	index@(_Z35group_norm_nhwc_fwd_one_pass_kernelI11Fp16IOFp16WLi256ELi12ELi384EEv26Group_norm_nhwc_fwd_params)
        /*014c*/ 	.word	0x00000000


	//----- nvinfo : EIATTR_REGCOUNT
	.align		4
.L_95:
        /*0150*/ 	.byte	0x04, 0x2f
        /*0152*/ 	.short	(.L_97 - .L_96)
	.align		4
.L_96:
        /*0154*/ 	.word	index@(_Z35group_norm_nhwc_fwd_one_pass_kernelI11Fp16IOFp16WLi128ELi12ELi384EEv26Group_norm_nhwc_fwd_params)
        /*0158*/ 	.word	0x00000020


	//----- nvinfo : EIATTR_FRAME_SIZE
	.align		4
.L_97:
        /*015c*/ 	.byte	0x04, 0x11
        /*015e*/ 	.short	(.L_99 - .L_98)
	.align		4
.L_98:
        /*0160*/ 	.word	index@(_Z35group_norm_nhwc_fwd_one_pass_kernelI11Fp16IOFp16WLi128ELi12ELi384EEv26Group_norm_nhwc_fwd_params)
        /*0164*/ 	.word	0x00000000


	//----- nvinfo : EIATTR_REGCOUNT
	.align		4
.L_99:
        /*0168*/ 	.byte	0x04, 0x2f
        /*016a*/ 	.short	(.L_101 - .L_100)
	.align		4
.L_100:
        /*016c*/ 	.word	index@(_Z35group_norm_nhwc_fwd_one_pass_kernelI11Fp16IOFp16WLi64ELi12ELi384EEv26Group_norm_nhwc_fwd_params)
        /*0170*/ 	.word	0x00000020


	//----- nvinfo : EIATTR_FRAME_SIZE
	.align		4
.L_101:
        /*0174*/ 	.byte	0x04, 0x11
        /*0176*/ 	.short	(.L_103 - .L_102)
	.align		4
.L_102:
        /*0178*/ 	.word	index@(_Z35group_norm_nhwc_fwd_one_pass_kernelI11Fp16IOFp16WLi64ELi12ELi384EEv26Group_norm_nhwc_fwd_params)
        /*017c*/ 	.word	0x00000000


	//----- nvinfo : EIATTR_REGCOUNT
	.align		4
.L_103:
        /*0180*/ 	.byte	0x04, 0x2f
        /*0182*/ 	.short	(.L_105 - .L_104)
	.align		4
.L_104:
        /*0184*/ 	.word	index@(_Z35group_norm_nhwc_fwd_one_pass_kernelI11Fp16IOBf16WLi512ELi12ELi384EEv26Group_norm_nhwc_fwd_params)
        /*0188*/ 	.word	0x00000038


	//----- nvinfo : EIATTR_FRAME_SIZE
	.align		4
.L_105:
        /*018c*/ 	.byte	0x04, 0x11
        /*018e*/ 	.short	(.L_107 - .L_106)
	.align		4
.L_106:
        /*0190*/ 	.word	index@(_Z35group_norm_nhwc_fwd_one_pass_kernelI11Fp16IOBf16WLi512ELi12ELi384EEv26Group_norm_nhwc_fwd_params)
        /*0194*/ 	.word	0x00000000


	//----- nvinfo : EIATTR_REGCOUNT
	.align		4
.L_107:
        /*0198*/ 	.byte	0x04, 0x2f
        /*019a*/ 	.short	(.L_109 - .L_108)
	.align		4
.L_108:
        /*019c*/ 	.word	index@(_Z35group_norm_nhwc_fwd_one_pass_kernelI11Fp16IOBf16WLi256ELi12ELi384EEv26Group_norm_nhwc_fwd_params)
        /*01a0*/ 	.word	0x00000028


	//----- nvinfo : EIATTR_FRAME_SIZE
	.align		4
.L_109:
        /*01a4*/ 	.byte	0x04, 0x11
        /*01a6*/ 	.short	(.L_111 - .L_110)
	.align		4
.L_110:
        /*01a8*/ 	.word	index@(_Z35group_norm_nhwc_fwd_one_pass_kernelI11Fp16IOBf16WLi256ELi12ELi384EEv26Group_norm_nhwc_fwd_params)
        /*01ac*/ 	.word	0x00000000


	//----- nvinfo : EIATTR_REGCOUNT
	.align		4
.L_111:
        /*01b0*/ 	.byte	0x04, 0x2f
        /*01b2*/ 	.short	(.L_113 - .L_112)
	.align		4
.L_112:
        /*01b4*/ 	.word	index@(_Z35group_norm_nhwc_fwd_one_pass_kernelI11Fp16IOBf16WLi128ELi12ELi384EEv26Group_norm_nhwc_fwd_params)
        /*01b8*/ 	.word	0x00000020


	//----- nvinfo : EIATTR_FRAME_SIZE
	.align		4
.L_113:
        /*01bc*/ 	.byte	0x04, 0x11
        /*01be*/ 	.short	(.L_115 - .L_114)
	.align		4
.L_114:
        /*01c0*/ 	.word	index@(_Z35group_norm_nhwc_fwd_one_pass_kernelI11Fp16IOBf16WLi128ELi12ELi384EEv26Group_norm_nhwc_fwd_params)
        /*01c4*/ 	.word	0x00000000


	//----- nvinfo : EIATTR_REGCOUNT
	.align		4
.L_115:
        /*01c8*/ 	.byte	0x04, 0x2f
        /*01ca*/ 	.short	(.L_117 - .L_116)
	.align		4
.L_116:
        /*01cc*/ 	.word	index@(_Z35group_norm_nhwc_fwd_one_pass_kernelI11Fp16IOBf16WLi64ELi12ELi384EEv26Group_norm_nhwc_fwd_params)
        /*01d0*/ 	.word	0x00000020


	//----- nvinfo : EIATTR_FRAME_SIZE
	.align		4
.L_117:
        /*01d4*/ 	.byte	0x04, 0x11
        /*01d6*/ 	.short	(.L_119 - .L_118)
	.align		4
.L_118:
        /*01d8*/ 	.word	index@(_Z35group_norm_nhwc_fwd_one_pass_kernelI11Fp16IOBf16WLi64ELi12ELi384EEv26Group_norm_nhwc_fwd_params)
        /*01dc*/ 	.word	0x00000000


	//----- nvinfo : EIATTR_REGCOUNT
	.align		4
.L_119:
        /*01e0*/ 	.byte	0x04, 0x2f
        /*01e2*/ 	.short	(.L_121 - .L_120)
	.align		4
.L_120:
        /*01e4*/ 	.word	index@(_Z35group_norm_nhwc_fwd_one_pass_kernelI11Fp16IOFp32WLi512ELi12ELi384EEv26Group_norm_nhwc_fwd_params)
        /*01e8*/ 	.word	0x00000038


	//----- nvinfo : EIATTR_FRAME_SIZE
	.align		4
.L_121:
        /*01ec*/ 	.byte	0x04, 0x11
        /*01ee*/ 	.short	(.L_123 - .L_122)
	.align		4
.L_122:
        /*01f0*/ 	.word	index@(_Z35group_norm_nhwc_fwd_one_pass_kernelI11Fp16IOFp32WLi512ELi12ELi384EEv26Group_norm_nhwc_fwd_params)
        /*01f4*/ 	.word	0x00000000


	//----- nvinfo : EIATTR_REGCOUNT
	.align		4
.L_123:
        /*01f8*/ 	.byte	0x04, 0x2f
        /*01fa*/ 	.short	(.L_125 - .L_124)
	.align		4
.L_124:
        /*01fc*/ 	.word	index@(_Z35group_norm_nhwc_fwd_one_pass_kernelI11Fp16IOFp32WLi256ELi12ELi384EEv26Group_norm_nhwc_fwd_params)
        /*0200*/ 	.word	0x00000028


	//----- nvinfo : EIATTR_FRAME_SIZE
	.align		4
.L_125:
        /*0204*/ 	.byte	0x04, 0x11
        /*0206*/ 	.short	(.L_127 - .L_126)
	.align		4
.L_126:
        /*0208*/ 	.word	index@(_Z35group_norm_nhwc_fwd_one_pass_kernelI11Fp16IOFp32WLi256ELi12ELi384EEv26Group_norm_nhwc_fwd_params)
        /*020c*/ 	.word	0x00000000


	//----- nvinfo : EIATTR_REGCOUNT
	.align		4
.L_127:
        /*0210*/ 	.byte	0x04, 0x2f
        /*0212*/ 	.short	(.L_129 - .L_128)
	.align		4
.L_128:
        /*0214*/ 	.word	index@(_Z35group_norm_nhwc_fwd_one_pass_kernelI11Fp16IOFp32WLi128ELi12ELi384EEv26Group_norm_nhwc_fwd_params)
        /*0218*/ 	.word	0x00000020


	//----- nvinfo : EIATTR_FRAME_SIZE
	.align		4
.L_129:
        /*021c*/ 	.byte	0x04, 0x11
        /*021e*/ 	.short	(.L_131 - .L_130)
	.align		4
.L_130:
        /*0220*/ 	.word	index@(_Z35group_norm_nhwc_fwd_one_pass_kernelI11Fp16IOFp32WLi128ELi12ELi384EEv26Group_norm_nhwc_fwd_params)
        /*0224*/ 	.word	0x00000000


	//----- nvinfo : EIATTR_REGCOUNT
	.align		4
.L_131:
        /*0228*/ 	.byte	0x04, 0x2f
        /*022a*/ 	.short	(.L_133 - .L_132)
	.align		4
.L_132:
        /*022c*/ 	.word	index@(_Z35group_norm_nhwc_fwd_one_pass_kernelI11Fp16IOFp32WLi64ELi12ELi384EEv26Group_norm_nhwc_fwd_params)
        /*0230*/ 	.word	0x00000020


	//----- nvinfo : EIATTR_FRAME_SIZE
	.align		4
.L_133:
        /*0234*/ 	.byte	0x04, 0x11
        /*0236*/ 	.short	(.L_135 - .L_134)
	.align		4
.L_134:
        /*0238*/ 	.word	index@(_Z35group_norm_nhwc_fwd_one_pass_kernelI11Fp16IOFp32WLi64ELi12ELi384EEv26Group_norm_nhwc_fwd_params)
        /*023c*/ 	.word	0x00000000


	//----- nvinfo : EIATTR_REGCOUNT
	.align		4
.L_135:
        /*0240*/ 	.byte	0x04, 0x2f
        /*0242*/ 	.short	(.L_137 - .L_136)
	.align		4
.L_136:
        /*0244*/ 	.word	index@(_Z35group_norm_nhwc_fwd_one_pass_kernelI11Bf16IOFp16WLi512ELi12ELi384EEv26Group_norm_nhwc_fwd_params)
        /*0248*/ 	.word	0x00000038


	//----- nvinfo : EIATTR_FRAME_SIZE
	.align		4
.L_137:
        /*024c*/ 	.byte	0x04, 0x11
        /*024e*/ 	.short	(.L_139 - .L_138)
	.align		4
.L_138:
        /*0250*/ 	.word	index@(_Z35group_norm_nhwc_fwd_one_pass_kernelI11Bf16IOFp16WLi512ELi12ELi384EEv26Group_norm_nhwc_fwd_params)
        /*0254*/ 	.word	0x00000000


	//----- nvinfo : EIATTR_REGCOUNT
	.align		4
.L_139:
        /*0258*/ 	.byte	0x04, 0x2f
        /*025a*/ 	.short	(.L_141 - .L_140)
	.align		4
.L_140:
        /*025c*/ 	.word	index@(_Z35group_norm_nhwc_fwd_one_pass_kernelI11Bf16IOFp16WLi256ELi12ELi384EEv26Group_norm_nhwc_fwd_params)
        /*0260*/ 	.word	0x00000028


	//----- nvinfo : EIATTR_FRAME_SIZE
	.align		4
.L_141:
        /*0264*/ 	.byte	0x04, 0x11
        /*0266*/ 	.short	(.L_143 - .L_142)
	.align		4
.L_142:
        /*0268*/ 	.word	index@(_Z35group_norm_nhwc_fwd_one_pass_kernelI11Bf16IOFp16WLi256ELi12ELi384EEv26Group_norm_nhwc_fwd_params)
        /*026c*/ 	.word	0x00000000


	//----- nvinfo : EIATTR_REGCOUNT
	.align		4
.L_143:
        /*0270*/ 	.byte	0x04, 0x2f
        /*0272*/ 	.short	(.L_145 - .L_144)
	.align		4
.L_144:
        /*0274*/ 	.word	index@(_Z35group_norm_nhwc_fwd_one_pass_kernelI11Bf16IOFp16WLi128ELi12ELi384EEv26Group_norm_nhwc_fwd_params)
        /*0278*/ 	.word	0x00000020


	//----- nvinfo : EIATTR_FRAME_SIZE
	.align		4
.L_145:
        /*027c*/ 	.byte	0x04, 0x11
        /*027e*/ 	.short	(.L_147 - .L_146)
	.align		4
.L_146:
        /*0280*/ 	.word	index@(_Z35group_norm_nhwc_fwd_one_pass_kernelI11Bf16IOFp16WLi128ELi12ELi384EEv26Group_norm_nhwc_fwd_params)
        /*0284*/ 	.word	0x00000000


	//----- nvinfo : EIATTR_REGCOUNT
	.align		4
.L_147:
        /*0288*/ 	.byte	0x04, 0x2f
        /*028a*/ 	.short	(.L_149 - .L_148)
	.align		4
.L_148:
        /*028c*/ 	.word	index@(_Z35group_norm_nhwc_fwd_one_pass_kernelI11Bf16IOFp16WLi64ELi12ELi384EEv26Group_norm_nhwc_fwd_params)
        /*0290*/ 	.word	0x00000020


	//----- nvinfo : EIATTR_FRAME_SIZE
	.align		4
.L_149:
        /*0294*/ 	.byte	0x04, 0x11
        /*0296*/ 	.short	(.L_151 - .L_150)
	.align		4
.L_150:
        /*0298*/ 	.word	index@(_Z35group_norm_nhwc_fwd_one_pass_kernelI11Bf16IOFp16WLi64ELi12ELi384EEv26Group_norm_nhwc_fwd_params)
        /*029c*/ 	.word	0x00000000


	//----- nvinfo : EIATTR_REGCOUNT
	.align		4
.L_151:
        /*02a0*/ 	.byte	0x04, 0x2f
        /*02a2*/ 	.short	(.L_153 - .L_152)
	.align		4
.L_152:
        /*02a4*/ 	.word	index@(_Z35group_norm_nhwc_fwd_one_pass_kernelI11Bf16IOBf16WLi512ELi12ELi384EEv26Group_norm_nhwc_fwd_params)
        /*02a8*/ 	.word	0x00000038


	//----- nvinfo : EIATTR_FRAME_SIZE
	.align		4
.L_153:
        /*02ac*/ 	.byte	0x04, 0x11
        /*02ae*/ 	.short	(.L_155 - .L_154)
	.align		4
.L_154:
        /*02b0*/ 	.word	index@(_Z35group_norm_nhwc_fwd_one_pass_kernelI11Bf16IOBf16WLi512ELi12ELi384EEv26Group_norm_nhwc_fwd_params)
        /*02b4*/ 	.word	0x00000000


	//----- nvinfo : EIATTR_REGCOUNT
	.align		4
.L_155:
        /*02b8*/ 	.byte	0x04, 0x2f
        /*02ba*/ 	.short	(.L_157 - .L_156)
	.align		4
.L_156:
        /*02bc*/ 	.word	index@(_Z35group_norm_nhwc_fwd_one_pass_kernelI11Bf16IOBf16WLi256ELi12ELi384EEv26Group_norm_nhwc_fwd_params)
        /*02c0*/ 	.word	0x00000028


	//----- nvinfo : EIATTR_FRAME_SIZE
	.align		4
.L_157:
        /*02c4*/ 	.byte	0x04, 0x11
        /*02c6*/ 	.short	(.L_159 - .L_158)
	.align		4
.L_158:
        /*02c8*/ 	.word	index@(_Z35group_norm_nhwc_fwd_one_pass_kernelI11Bf16IOBf16WLi256ELi12ELi384EEv26Group_norm_nhwc_fwd_params)
        /*02cc*/ 	.word	0x00000000


	//----- nvinfo : EIATTR_REGCOUNT
	.align		4
.L_159:
        /*02d0*/ 	.byte	0x04, 0x2f
        /*02d2*/ 	.short	(.L_161 - .L_160)
	.align		4
.L_160:
        /*02d4*/ 	.word	index@(_Z35group_norm_nhwc_fwd_one_pass_kernelI11Bf16IOBf16WLi128ELi12ELi384EEv26Group_norm_nhwc_fwd_params)
        /*02d8*/ 	.word	0x00000020


	//----- nvinfo : EIATTR_FRAME_SIZE
	.align		4
.L_161:
        /*02dc*/ 	.byte	0x04, 0x11
        /*02de*/ 	.short	(.L_163 - .L_162)
	.align		4
.L_162:
        /*02e0*/ 	.word	index@(_Z35group_norm_nhwc_fwd_one_pass_kernelI11Bf16IOBf16WLi128ELi12ELi384EEv26Group_norm_nhwc_fwd_params)
        /*02e4*/ 	.word	0x00000000


	//----- nvinfo : EIATTR_REGCOUNT
	.align		4
.L_163:
        /*02e8*/ 	.byte	0x04, 0x2f
        /*02ea*/ 	.short	(.L_165 - .L_164)
	.align		4
.L_164:
        /*02ec*/ 	.word	index@(_Z35group_norm_nhwc_fwd_one_pass_kernelI11Bf16IOBf16WLi64ELi12ELi384EEv26Group_norm_nhwc_fwd_params)
        /*02f0*/ 	.word	0x00000020


	//----- nvinfo : EIATTR_FRAME_SIZE
	.align		4
.L_165:
        /*02f4*/ 	.byte	0x04, 0x11
        /*02f6*/ 	.short	(.L_167 - .L_166)
	.align		4
.L_166:
        /*02f8*/ 	.word	index@(_Z35group_norm_nhwc_fwd_one_pass_kernelI11Bf16IOBf16WLi64ELi12ELi384EEv26Group_norm_nhwc_fwd_params)
        /*02fc*/ 	.word	0x00000000


	//----- nvinfo : EIATTR_REGCOUNT
	.align		4
.L_167:
        /*0300*/ 	.byte	0x04, 0x2f
        /*0302*/ 	.short	(.L_169 - .L_168)
	.align		4
.L_168:
        /*0304*/ 	.word	index@(_Z35group_norm_nhwc_fwd_one_pass_kernelI11Bf16IOFp32WLi512ELi12ELi384EEv26Group_norm_nhwc_fwd_params)
        /*0308*/ 	.word	0x00000038


	//----- nvinfo : EIATTR_FRAME_SIZE
	.align		4
.L_169:
        /*030c*/ 	.byte	0x04, 0x11
        /*030e*/ 	.short	(.L_171 - .L_170)
	.align		4
.L_170:
        /*0310*/ 	.word	index@(_Z35group_norm_nhwc_fwd_one_pass_kernelI11Bf16IOFp32WLi512ELi12ELi384EEv26Group_norm_nhwc_fwd_params)
        /*0314*/ 	.word	0x00000000


	//----- nvinfo : EIATTR_REGCOUNT
	.align		4
.L_171:
        /*0318*/ 	.byte	0x04, 0x2f
        /*031a*/ 	.short	(.L_173 - .L_172)
	.align		4
.L_172:
        /*031c*/ 	.word	index@(_Z35group_norm_nhwc_fwd_one_pass_kernelI11Bf16IOFp32WLi256ELi12ELi384EEv26Group_norm_nhwc_fwd_params)
        /*0320*/ 	.word	0x00000028


	//----- nvinfo : EIATTR_FRAME_SIZE
	.align		4
.L_173:
        /*0324*/ 	.byte	0x04, 0x11
        /*0326*/ 	.short	(.L_175 - .L_174)
	.align		4
.L_174:
        /*0328*/ 	.word	index@(_Z35group_norm_nhwc_fwd_one_pass_kernelI11Bf16IOFp32WLi256ELi12ELi384EEv26Group_norm_nhwc_fwd_params)
        /*032c*/ 	.word	0x00000000


	//----- nvinfo : EIATTR_REGCOUNT
	.align		4
.L_175:
        /*0330*/ 	.byte	0x04, 0x2f
        /*0332*/ 	.short	(.L_177 - .L_176)
	.align		4
.L_176:
        /*0334*/ 	.word	index@(_Z35group_norm_nhwc_fwd_one_pass_kernelI11Bf16IOFp32WLi128ELi12ELi384EEv26Group_norm_nhwc_fwd_params)
        /*0338*/ 	.word	0x00000020


	//----- nvinfo : EIATTR_FRAME_SIZE
	.align		4
.L_177:
        /*033c*/ 	.byte	0x04, 0x11
        /*033e*/ 	.short	(.L_179 - .L_178)
	.align		4
.L_178:
        /*0340*/ 	.word	index@(_Z35group_norm_nhwc_fwd_one_pass_kernelI11Bf16IOFp32WLi128ELi12ELi384EEv26Group_norm_nhwc_fwd_params)
        /*0344*/ 	.word	0x00000000


	//----- nvinfo : EIATTR_REGCOUNT
	.align		4
.L_179:
        /*0348*/ 	.byte	0x04, 0x2f
        /*034a*/ 	.short	(.L_181 - .L_180)
	.align		4
.L_180:
        /*034c*/ 	.word	index@(_Z35group_norm_nhwc_fwd_one_pass_kernelI11Bf16IOFp32WLi64ELi12ELi384EEv26Group_norm_nhwc_fwd_params)
        /*0350*/ 	.word	0x00000020


	//----- nvinfo : EIATTR_FRAME_SIZE
	.align		4
.L_181:
        /*0354*/ 	.byte	0x04, 0x11
        /*0356*/ 	.short	(.L_183 - .L_182)
	.align		4
.L_182:
        /*0358*/ 	.word	index@(_Z35group_norm_nhwc_fwd_one_pass_kernelI11Bf16IOFp32WLi64ELi12ELi384EEv26Group_norm_nhwc_fwd_params)
        /*035c*/ 	.word	0x00000000


	//----- nvinfo : EIATTR_REGCOUNT
	.align		4
.L_183:
        /*0360*/ 	.byte	0x04, 0x2f
        /*0362*/ 	.short	(.L_185 - .L_184)
	.align		4
.L_184:
        /*0364*/ 	.word	index@(_Z35group_norm_nhwc_bwd_one_pass_kernelI11Fp32IOFp16WLi512ELi12ELi384EEv26Group_norm_nhwc_bwd_params)
        /*0368*/ 	.word	0x00000050


	//----- nvinfo : EIATTR_FRAME_SIZE
	.align		4
.L_185:
        /*036c*/ 	.byte	0x04, 0x11
        /*036e*/ 	.short	(.L_187 - .L_186)
	.align		4
.L_186:
        /*0370*/ 	.word	index@(_Z35group_norm_nhwc_bwd_one_pass_kernelI11Fp32IOFp16WLi512ELi12ELi384EEv26Group_norm_nhwc_bwd_params)
        /*0374*/ 	.word	0x00000000


	//----- nvinfo : EIATTR_REGCOUNT
	.align		4
.L_187:
        /*0378*/ 	.byte	0x04, 0x2f
        /*037a*/ 	.short	(.L_189 - .L_188)
	.align		4
.L_188:
        /*037c*/ 	.word	index@(_Z35group_norm_nhwc_bwd_one_pass_kernelI11Fp32IOFp16WLi256ELi12ELi384EEv26Group_norm_nhwc_bwd_params)
        /*0380*/ 	.word	0x0000004e


	//----- nvinfo : EIATTR_FRAME_SIZE
	.align		4
.L_189:
        /*0384*/ 	.byte	0x04, 0x11
        /*0386*/ 	.short	(.L_191 - .L_190)
	.align		4
.L_190:
        /*0388*/ 	.word	index@(_Z35group_norm_nhwc_bwd_one_pass_kernelI11Fp32IOFp16WLi256ELi12ELi384EEv26Group_norm_nhwc_bwd_params)
        /*038c*/ 	.word	0x00000000


	//----- nvinfo : EIATTR_REGCOUNT
	.align		4
.L_191:
        /*0390*/ 	.byte	0x04, 0x2f
        /*0392*/ 	.short	(.L_193 - .L_192)
	.align		4
.L_192:
        /*0394*/ 	.word	index@(_Z35group_norm_nhwc_bwd_one_pass_kernelI11Fp32IOFp16WLi128ELi12ELi384EEv26Group_norm_nhwc_bwd_params)
        /*0398*/ 	.word	0x00000038


	//----- nvinfo : EIATTR_FRAME_SIZE
	.align		4
.L_193:
        /*039c*/ 	.byte	0x04, 0x11
        /*039e*/ 	.short	(.L_195 - .L_194)
	.align		4
.L_194:
        /*03a0*/ 	.word	index@(_Z35group_norm_nhwc_bwd_one_pass_kernelI11Fp32IOFp16WLi128ELi12ELi384EEv26Group_norm_nhwc_bwd_params)
        /*03a4*/ 	.word	0x00000000


	//----- nvinfo : EIATTR_REGCOUNT
	.align		4
.L_195:
        /*03a8*/ 	.byte	0x04, 0x2f
        /*03aa*/ 	.short	(.L_197 - .L_196)
	.align		4
.L_196:
        /*03ac*/ 	.word	index@(_Z35group_norm_nhwc_bwd_one_pass_kernelI11Fp32IOFp16WLi64ELi12ELi384EEv26Group_norm_nhwc_bwd_params)
        /*03b0*/ 	.word	0x00000028


	//----- nvinfo : EIATTR_FRAME_SIZE
	.align		4
.L_197:
        /*03b4*/ 	.byte	0x04, 0x11
        /*03b6*/ 	.short	(.L_199 - .L_198)
	.align		4
.L_198:
        /*03b8*/ 	.word	index@(_Z35group_norm_nhwc_bwd_one_pass_kernelI11Fp32IOFp16WLi64ELi12ELi384EEv26Group_norm_nhwc_bwd_params)
        /*03bc*/ 	.word	0x00000000


	//----- nvinfo : EIATTR_REGCOUNT
	.align		4
.L_199:
        /*03c0*/ 	.byte	0x04, 0x2f
        /*03c2*/ 	.short	(.L_201 - .L_200)
	.align		4
.L_200:
        /*03c4*/ 	.word	index@(_Z35group_norm_nhwc_bwd_one_pass_kernelI11Fp32IOBf16WLi512ELi12ELi384EEv26Group_norm_nhwc_bwd_params)
        /*03c8*/ 	.word	0x00000050


	//----- nvinfo : EIATTR_FRAME_SIZE
	.align		4
.L_201:
        /*03cc*/ 	.byte	0x04, 0x11
        /*03ce*/ 	.short	(.L_203 - .L_202)
	.align		4
.L_202:
        /*03d0*/ 	.word	index@(_Z35group_norm_nhwc_bwd_one_pass_kernelI11Fp32IOBf16WLi512ELi12ELi384EEv26Group_norm_nhwc_bwd_params)
        /*03d4*/ 	.word	0x00000000


	//----- nvinfo : EIATTR_REGCOUNT
	.align		4
.L_203:
        /*03d8*/ 	.byte	0x04, 0x2f
        /*03da*/ 	.short	(.L_205 - .L_204)
	.align		4
.L_204:
        /*03dc*/ 	.word	index@(_Z35group_norm_nhwc_bwd_one_pass_kernelI11Fp32IOBf16WLi256ELi12ELi384EEv26Group_norm_nhwc_bwd_params)
        /*03e0*/ 	.word	0x0000004e


	//----- nvinfo : EIATTR_FRAME_SIZE
	.align		4
.L_205:
        /*03e4*/ 	.byte	0x04, 0x11
        /*03e6*/ 	.short	(.L_207 - .L_206)
	.align		4
.L_206:
        /*03e8*/ 	.word	index@(_Z35group_norm_nhwc_bwd_one_pass_kernelI11Fp32IOBf16WLi256ELi12ELi384EEv26Group_norm_nhwc_bwd_params)
        /*03ec*/ 	.word	0x00000000


	//----- nvinfo : EIATTR_REGCOUNT
	.align		4
.L_207:
        /*03f0*/ 	.byte	0x04, 0x2f
        /*03f2*/ 	.short	(.L_209 - .L_208)
	.align		4
.L_208:
        /*03f4*/ 	.word	index@(_Z35group_norm_nhwc_bwd_one_pass_kernelI11Fp32IOBf16WLi128ELi12ELi384EEv26Group_norm_nhwc_bwd_params)
        /*03f8*/ 	.word	0x00000038


	//----- nvinfo : EIATTR_FRAME_SIZE
	.align		4
.L_209:
        /*03fc*/ 	.byte	0x04, 0x11
        /*03fe*/ 	.short	(.L_211 - .L_210)
	.align		4
.L_210:
        /*0400*/ 	.word	index@(_Z35group_norm_nhwc_bwd_one_pass_kernelI11Fp32IOBf16WLi128ELi12ELi384EEv26Group_norm_nhwc_bwd_params)
        /*0404*/ 	.word	0x00000000


	//----- nvinfo : EIATTR_REGCOUNT
	.align		4
.L_211:
        /*0408*/ 	.byte	0x04, 0x2f
        /*040a*/ 	.short	(.L_213 - .L_212)
	.align		4
.L_212:
        /*040c*/ 	.word	index@(_Z35group_norm_nhwc_bwd_one_pass_kernelI11Fp32IOBf16WLi64ELi12ELi384EEv26Group_norm_nhwc_bwd_params)
        /*0410*/ 	.word	0x00000028


	//----- nvinfo : EIATTR_FRAME_SIZE
	.align		4
.L_213:
        /*0414*/ 	.byte	0x04, 0x11
        /*0416*/ 	.short	(.L_215 - .L_214)
	.align		4
.L_214:
        /*0418*/ 	.word	index@(_Z35group_norm_nhwc_bwd_one_pass_kernelI11Fp32IOBf16WLi64ELi12ELi384EEv26Group_norm_nhwc_bwd_params)
        /*041c*/ 	.word	0x00000000


	//----- nvinfo : EIATTR_REGCOUNT
	.align		4
.L_215:
        /*0420*/ 	.byte	0x04, 0x2f
        /*0422*/ 	.short	(.L_217 - .L_216)
	.align		4
.L_216:
        /*0424*/ 	.word	index@(_Z35group_norm_nhwc_bwd_one_pass_kernelI11Fp32IOFp32WLi512ELi12ELi384EEv26Group_norm_nhwc_bwd_params)
        /*0428*/ 	.word	0x00000050


	//----- nvinfo : EIATTR_FRAME_SIZE
	.align		4
.L_217:
        /*042c*/ 	.byte	0x04, 0x11
        /*042e*/ 	.short	(.L_219 - .L_218)
	.align		4
.L_218:
        /*0430*/ 	.word	index@(_Z35group_norm_nhwc_bwd_one_pass_kernelI11Fp32IOFp32WLi512ELi12ELi384EEv26Group_norm_nhwc_bwd_params)
        /*0434*/ 	.word	0x00000000


	//----- nvinfo : EIATTR_REGCOUNT
	.align		4
.L_219:
        /*0438*/ 	.byte	0x04, 0x2f
        /*043a*/ 	.short	(.L_221 - .L_220)
	.align		4
.L_220:
        /*043c*/ 	.word	index@(_Z35group_norm_nhwc_bwd_one_pass_kernelI11Fp32IOFp32WLi256ELi12ELi384EEv26Group_norm_nhwc_bwd_params)
        /*0440*/ 	.word	0x0000004e


	//----- nvinfo : EIATTR_FRAME_SIZE
	.align		4
.L_221:
        /*0444*/ 	.byte	0x04, 0x11
        /*0446*/ 	.short	(.L_223 - .L_222)
	.align		4
.L_222:
        /*0448*/ 	.word	index@(_Z35group_norm_nhwc_bwd_one_pass_kernelI11Fp32IOFp32WLi256ELi12ELi384EEv26Group_norm_nhwc_bwd_params)
        /*044c*/ 	.word	0x00000000


	//----- nvinfo : EIATTR_REGCOUNT
	.align		4
.L_223:
        /*0450*/ 	.byte	0x04, 0x2f
        /*0452*/ 	.short	(.L_225 - .L_224)
	.align		4
.L_224:
        /*0454*/ 	.word	index@(_Z35group_norm_nhwc_bwd_one_pass_kernelI11Fp32IOFp32WLi128ELi12ELi384EEv26Group_norm_nhwc_bwd_params)
        /*0458*/ 	.word	0x00000038


	//----- nvinfo : EIATTR_FRAME_SIZE
	.align		4
.L_225:
        /*045c*/ 	.byte	0x04, 0x11
        /*045e*/ 	.short	(.L_227 - .L_226)
	.align		4
.L_226:
        /*0460*/ 	.word	index@(_Z35group_norm_nhwc_bwd_one_pass_kernelI11Fp32IOFp32WLi128ELi12ELi384EEv26Group_norm_nhwc_bwd_params)
        /*0464*/ 	.word	0x00000000


	//----- nvinfo : EIATTR_REGCOUNT
	.align		4
.L_227:
        /*0468*/ 	.byte	0x04, 0x2f
        /*046a*/ 	.short	(.L_229 - .L_228)
	.align		4
.L_228:
        /*046c*/ 	.word	index@(_Z35group_norm_nhwc_bwd_one_pass_kernelI11Fp32IOFp32WLi64ELi12ELi384EEv26Group_norm_nhwc_bwd_params)
        /*0470*/ 	.word	0x00000028


	//----- nvinfo : EIATTR_FRAME_SIZE
	.align		4
.L_229:
        /*0474*/ 	.byte	0x04, 0x11
        /*0476*/ 	.short	(.L_231 - .L_230)
	.align		4
.L_230:
        /*0478*/ 	.word	index@(_Z35group_norm_nhwc_bwd_one_pass_kernelI11Fp32IOFp32WLi64ELi12ELi384EEv26Group_norm_nhwc_bwd_params)
        /*047c*/ 	.word	0x00000000


	//----- nvinfo : EIATTR_REGCOUNT
	.align		4
.L_231:
        /*0480*/ 	.byte	0x04, 0x2f
        /*0482*/ 	.short	(.L_233 - .L_232)
	.align		4
.L_232:
        /*0484*/ 	.word	index@(_Z35group_norm_nhwc_bwd_one_pass_kernelI11Fp16IOFp16WLi512ELi12ELi384EEv26Group_norm_nhwc_bwd_params)
        /*0488*/ 	.word	0x00000050


	//----- nvinfo : EIATTR_FRAME_SIZE
	.align		4
.L_233:
        /*048c*/ 	.byte	0x04, 0x11
        /*048e*/ 	.short	(.L_235 - .L_234)
	.align		4
.L_234:
        /*0490*/ 	.word	index@(_Z35group_norm_nhwc_bwd_one_pass_kernelI11Fp16IOFp16WLi512ELi12ELi384EEv26Group_norm_nhwc_bwd_params)
        /*0494*/ 	.word	0x00000000


	//----- nvinfo : EIATTR_REGCOUNT
	.align		4
.L_235:
        /*0498*/ 	.byte	0x04, 0x2f
        /*049a*/ 	.short	(.L_237 - .L_236)
	.align		4
.L_236:
        /*049c*/ 	.word	index@(_Z35group_norm_nhwc_bwd_one_pass_kernelI11Fp16IOFp16WLi256ELi12ELi384EEv26Group_norm_nhwc_bwd_params)
        /*04a0*/ 	.word	0x00000038


	//----- nvinfo : EIATTR_FRAME_SIZE
	.align		4
.L_237:
        /*04a4*/ 	.byte	0x04, 0x11
        /*04a6*/ 	.short	(.L_239 - .L_238)
	.align		4
.L_238:
        /*04a8*/ 	.word	index@(_Z35group_norm_nhwc_bwd_one_pass_kernelI11Fp16IOFp16WLi256ELi12ELi384EEv26Group_norm_nhwc_bwd_params)
        /*04ac*/ 	.word	0x00000000


	//----- nvinfo : EIATTR_REGCOUNT
	.align		4
.L_239:
        /*04b0*/ 	.byte	0x04, 0x2f
        /*04b2*/ 	.short	(.L_241 - .L_240)
	.align		4
.L_240:
        /*04b4*/ 	.word	index@(_Z35group_norm_nhwc_bwd_one_pass_kernelI11Fp16IOFp16WLi128ELi12ELi384EEv26Group_norm_nhwc_bwd_params)
        /*04b8*/ 	.word	0x00000038


	//----- nvinfo : EIATTR_FRAME_SIZE
	.align		4
.L_241:
        /*04bc*/ 	.byte	0x04, 0x11
        /*04be*/ 	.short	(.L_243 - .L_242)
	.align		4
.L_242:
        /*04c0*/ 	.word	index@(_Z35group_norm_nhwc_bwd_one_pass_kernelI11Fp16IOFp16WLi128ELi12ELi384EEv26Group_norm_nhwc_bwd_params)
        /*04c4*/ 	.word	0x00000000


	//----- nvinfo : EIATTR_REGCOUNT
	.align		4
.L_243:
        /*04c8*/ 	.byte	0x04, 0x2f
        /*04ca*/ 	.short	(.L_245 - .L_244)
	.align		4
.L_244:
        /*04cc*/ 	.word	index@(_Z35group_norm_nhwc_bwd_one_pass_kernelI11Fp16IOFp16WLi64ELi12ELi384EEv26Group_norm_nhwc_bwd_params)
        /*04d0*/ 	.word	0x00000028


	//----- nvinfo : EIATTR_FRAME_SIZE
	.align		4
.L_245:
        /*04d4*/ 	.byte	0x04, 0x11
        /*04d6*/ 	.short	(.L_247 - .L_246)
	.align		4
.L_246:
        /*04d8*/ 	.word	index@(_Z35group_norm_nhwc_bwd_one_pass_kernelI11Fp16IOFp16WLi64ELi12ELi384EEv26Group_norm_nhwc_bwd_params)
        /*04dc*/ 	.word	0x00000000


	//----- nvinfo : EIATTR_REGCOUNT
	.align		4
.L_247:
        /*04e0*/ 	.byte	0x04, 0x2f
        /*04e2*/ 	.short	(.L_249 - .L_248)
	.align		4
.L_248:
        /*04e4*/ 	.word	index@(_Z35group_norm_nhwc_bwd_one_pass_kernelI11Fp16IOBf16WLi512ELi12ELi384EEv26Group_norm_nhwc_bwd_params)
        /*04e8*/ 	.word	0x00000050


	//----- nvinfo : EIATTR_FRAME_SIZE
	.align		4
.L_249:
        /*04ec*/ 	.byte	0x04, 0x11
        /*04ee*/ 	.short	(.L_251 - .L_250)
	.align		4
.L_250:
        /*04f0*/ 	.word	index@(_Z35group_norm_nhwc_bwd_one_pass_kernelI11Fp16IOBf16WLi512ELi12ELi384EEv26Group_norm_nhwc_bwd_params)
        /*04f4*/ 	.word	0x00000000


	//----- nvinfo : EIATTR_REGCOUNT
	.align		4
.L_251:
        /*04f8*/ 	.byte	0x04, 0x2f
        /*04fa*/ 	.short	(.L_253 - .L_252)
	.align		4
.L_252:
        /*04fc*/ 	.word	index@(_Z35group_norm_nhwc_bwd_one_pass_kernelI11Fp16IOBf16WLi256ELi12ELi384EEv26Group_norm_nhwc_bwd_params)
        /*0500*/ 	.word	0x00000038


	//----- nvinfo : EIATTR_FRAME_SIZE
	.align		4
.L_253:
        /*0504*/ 	.byte	0x04, 0x11
        /*0506*/ 	.short	(.L_255 - .L_254)
	.align		4
.L_254:
        /*0508*/ 	.word	index@(_Z35group_norm_nhwc_bwd_one_pass_kernelI11Fp16IOBf16WLi256ELi12ELi384EEv26Group_norm_nhwc_bwd_params)
        /*050c*/ 	.word	0x00000000


	//----- nvinfo : EIATTR_REGCOUNT
	.align		4
.L_255:
        /*0510*/ 	.byte	0x04, 0x2f
        /*0512*/ 	.short	(.L_257 - .L_256)
	.align		4
.L_256:
        /*0514*/ 	.word	index@(_Z35group_norm_nhwc_bwd_one_pass_kernelI11Fp16IOBf16WLi128ELi12ELi384EEv26Group_norm_nhwc_bwd_params)
        /*0518*/ 	.word	0x00000038


	//----- nvinfo : EIATTR_FRAME_SIZE
	.align		4
.L_257:
        /*051c*/ 	.byte	0x04, 0x11
        /*051e*/ 	.short	(.L_259 - .L_258)
	.align		4
.L_258:
        /*0520*/ 	.word	index@(_Z35group_norm_nhwc_bwd_one_pass_kernelI11Fp16IOBf16WLi128ELi12ELi384EEv26Group_norm_nhwc_bwd_params)
        /*0524*/ 	.word	0x00000000


	//----- nvinfo : EIATTR_REGCOUNT
	.align		4
.L_259:
        /*0528*/ 	.byte	0x04, 0x2f
        /*052a*/ 	.short	(.L_261 - .L_260)
	.align		4
.L_260:
        /*052c*/ 	.word	index@(_Z35group_norm_nhwc_bwd_one_pass_kernelI11Fp16IOBf16WLi64ELi12ELi384EEv26Group_norm_nhwc_bwd_params)
        /*0530*/ 	.word	0x00000028


	//----- nvinfo : EIATTR_FRAME_SIZE
	.align		4
.L_261:
        /*0534*/ 	.byte	0x04, 0x11
        /*0536*/ 	.short	(.L_263 - .L_262)
	.align		4
.L_262:
        /*0538*/ 	.word	index@(_Z35group_norm_nhwc_bwd_one_pass_kernelI11Fp16IOBf16WLi64ELi12ELi384EEv26Group_norm_nhwc_bwd_params)
        /*053c*/ 	.word	0x00000000


	//----- nvinfo : EIATTR_REGCOUNT
	.align		4
.L_263:
        /*0540*/ 	.byte	0x04, 0x2f
        /*0542*/ 	.short	(.L_265 - .L_264)
	.align		4
.L_264:
        /*0544*/ 	.word	index@(_Z35group_norm_nhwc_bwd_one_pass_kernelI11Fp16IOFp32WLi512ELi12ELi384EEv26Group_norm_nhwc_bwd_params)
        /*0548*/ 	.word	0x00000050


	//----- nvinfo : EIATTR_FRAME_SIZE
	.align		4
.L_265:
        /*054c*/ 	.byte	0x04, 0x11
        /*054e*/ 	.short	(.L_267 - .L_266)
	.align		4
.L_266:
        /*0550*/ 	.word	index@(_Z35group_norm_nhwc_bwd_one_pass_kernelI11Fp16IOFp32WLi512ELi12ELi384EEv26Group_norm_nhwc_bwd_params)
        /*0554*/ 	.word	0x00000000


	//----- nvinfo : EIATTR_REGCOUNT
	.align		4
.L_267:
        /*0558*/ 	.byte	0x04, 0x2f
        /*055a*/ 	.short	(.L_269 - .L_268)
	.align		4
.L_268:
        /*055c*/ 	.word	index@(_Z35group_norm_nhwc_bwd_one_pass_kernelI11Fp16IOFp32WLi256ELi12ELi384EEv26Group_norm_nhwc_bwd_params)
        /*0560*/ 	.word	0x00000038


	//----- nvinfo : EIATTR_FRAME_SIZE
	.align		4
.L_269:
        /*0564*/ 	.byte	0x04, 0x11
        /*0566*/ 	.short	(.L_271 - .L_270)
	.align		4
.L_270:
        /*0568*/ 	.word	index@(_Z35group_norm_nhwc_bwd_one_pass_kernelI11Fp16IOFp32WLi256ELi12ELi384EEv26Group_norm_nhwc_bwd_params)
        /*056c*/ 	.word	0x00000000


	//----- nvinfo : EIATTR_REGCOUNT
	.align		4
.L_271:
        /*0570*/ 	.byte	0x04, 0x2f
        /*0572*/ 	.short	(.L_273 - .L_272)
	.align		4
.L_272:
        /*0574*/ 	.word	index@(_Z35group_norm_nhwc_bwd_one_pass_kernelI11Fp16IOFp32WLi128ELi12ELi384EEv26Group_norm_nhwc_bwd_params)
        /*0578*/ 	.word	0x00000038


	//----- nvinfo : EIATTR_FRAME_SIZE
	.align		4
.L_273:
        /*057c*/ 	.byte	0x04, 0x11
        /*057e*/ 	.short	(.L_275 - .L_274)
	.align		4
.L_274:
        /*0580*/ 	.word	index@(_Z35group_norm_nhwc_bwd_one_pass_kernelI11Fp16IOFp32WLi128ELi12ELi384EEv26Group_norm_nhwc_bwd_params)
        /*0584*/ 	.word	0x00000000


	//----- nvinfo : EIATTR_REGCOUNT
	.align		4
.L_275:
        /*0588*/ 	.byte	0x04, 0x2f
        /*058a*/ 	.short	(.L_277 - .L_276)
	.align		4
.L_276:
        /*058c*/ 	.word	index@(_Z35group_norm_nhwc_bwd_one_pass_kernelI11Fp16IOFp32WLi64ELi12ELi384EEv26Group_norm_nhwc_bwd_params)
        /*0590*/ 	.word	0x00000028


	//----- nvinfo : EIATTR_FRAME_SIZE
	.align		4
.L_277:
        /*0594*/ 	.byte	0x04, 0x11
        /*0596*/ 	.short	(.L_279 - .L_278)
	.align		4
.L_278:
        /*0598*/ 	.word	index@(_Z35group_norm_nhwc_bwd_one_pass_kernelI11Fp16IOFp32WLi64ELi12ELi384EEv26Group_norm_nhwc_bwd_params)
        /*059c*/ 	.word	0x00000000


	//----- nvinfo : EIATTR_REGCOUNT
	.align		4
.L_279:
        /*05a0*/ 	.byte	0x04, 0x2f
        /*05a2*/ 	.short	(.L_281 - .L_280)
	.align		4
.L_280:
        /*05a4*/ 	.word	index@(_Z35group_norm_nhwc_bwd_one_pass_kernelI11Bf16IOFp16WLi512ELi12ELi384EEv26Group_norm_nhwc_bwd_params)
        /*05a8*/ 	.word	0x00000050


	//----- nvinfo : EIATTR_FRAME_SIZE
	.align		4
.L_281:
        /*05ac*/ 	.byte	0x04, 0x11
        /*05ae*/ 	.short	(.L_283 - .L_282)
	.align		4
.L_282:
        /*05b0*/ 	.word	index@(_Z35group_norm_nhwc_bwd_one_pass_kernelI11Bf16IOFp16WLi512ELi12ELi384EEv26Group_norm_nhwc_bwd_params)
        /*05b4*/ 	.word	0x00000000


	//----- nvinfo : EIATTR_REGCOUNT
	.align		4
.L_283:
        /*05b8*/ 	.byte	0x04, 0x2f
        /*05ba*/ 	.short	(.L_285 - .L_284)
	.align		4
.L_284:
        /*05bc*/ 	.word	index@(_Z35group_norm_nhwc_bwd_one_pass_kernelI11Bf16IOFp16WLi256ELi12ELi384EEv26Group_norm_nhwc_bwd_params)
        /*05c0*/ 	.word	0x00000038


	//----- nvinfo : EIATTR_FRAME_SIZE
	.align		4
.L_285:
        /*05c4*/ 	.byte	0x04, 0x11
        /*05c6*/ 	.short	(.L_287 - .L_286)
	.align		4
.L_286:
        /*05c8*/ 	.word	index@(_Z35group_norm_nhwc_bwd_one_pass_kernelI11Bf16IOFp16WLi256ELi12ELi384EEv26Group_norm_nhwc_bwd_params)
        /*05cc*/ 	.word	0x00000000


	//----- nvinfo : EIATTR_REGCOUNT
	.align		4
.L_287:
        /*05d0*/ 	.byte	0x04, 0x2f
        /*05d2*/ 	.short	(.L_289 - .L_288)
	.align		4
.L_288:
        /*05d4*/ 	.word	index@(_Z35group_norm_nhwc_bwd_one_pass_kernelI11Bf16IOFp16WLi128ELi12ELi384EEv26Group_norm_nhwc_bwd_params)
        /*05d8*/ 	.word	0x00000038


	//----- nvinfo : EIATTR_FRAME_SIZE
	.align		4
.L_289:
        /*05dc*/ 	.byte	0x04, 0x11
        /*05de*/ 	.short	(.L_291 - .L_290)
	.align		4
.L_290:
        /*05e0*/ 	.word	index@(_Z35group_norm_nhwc_bwd_one_pass_kernelI11Bf16IOFp16WLi128ELi12ELi384EEv26Group_norm_nhwc_bwd_params)
        /*05e4*/ 	.word	0x00000000


	//----- nvinfo : EIATTR_REGCOUNT
	.align		4
.L_291:
        /*05e8*/ 	.byte	0x04, 0x2f
        /*05ea*/ 	.short	(.L_293 - .L_292)
	.align		4
.L_292:
        /*05ec*/ 	.word	index@(_Z35group_norm_nhwc_bwd_one_pass_kernelI11Bf16IOFp16WLi64ELi12ELi384EEv26Group_norm_nhwc_bwd_params)
        /*05f0*/ 	.word	0x00000028


	//----- nvinfo : EIATTR_FRAME_SIZE
	.align		4
.L_293:
        /*05f4*/ 	.byte	0x04, 0x11
        /*05f6*/ 	.short	(.L_295 - .L_294)
	.align		4
.L_294:
        /*05f8*/ 	.word	index@(_Z35group_norm_nhwc_bwd_one_pass_kernelI11Bf16IOFp16WLi64ELi12ELi384EEv26Group_norm_nhwc_bwd_params)
        /*05fc*/ 	.word	0x00000000


	//----- nvinfo : EIATTR_REGCOUNT
	.align		4
.L_295:
        /*0600*/ 	.byte	0x04, 0x2f
        /*0602*/ 	.short	(.L_297 - .L_296)
	.align		4
.L_296:
        /*0604*/ 	.word	index@(_Z35group_norm_nhwc_bwd_one_pass_kernelI11Bf16IOBf16WLi512ELi12ELi384EEv26Group_norm_nhwc_bwd_params)
        /*0608*/ 	.word	0x00000050


	//----- nvinfo : EIATTR_FRAME_SIZE
	.align		4
.L_297:
        /*060c*/ 	.byte	0x04, 0x11
        /*060e*/ 	.short	(.L_299 - .L_298)
	.align		4
.L_298:
        /*0610*/ 	.word	index@(_Z35group_norm_nhwc_bwd_one_pass_kernelI11Bf16IOBf16WLi512ELi12ELi384EEv26Group_norm_nhwc_bwd_params)
        /*0614*/ 	.word	0x00000000


	//----- nvinfo : EIATTR_REGCOUNT
	.align		4
.L_299:
        /*0618*/ 	.byte	0x04, 0x2f
        /*061a*/ 	.short	(.L_301 - .L_300)
	.align		4
.L_300:
        /*061c*/ 	.word	index@(_Z35group_norm_nhwc_bwd_one_pass_kernelI11Bf16IOBf16WLi256ELi12ELi384EEv26Group_norm_nhwc_bwd_params)
        /*0620*/ 	.word	0x00000038


	//----- nvinfo : EIATTR_FRAME_SIZE
	.align		4
.L_301:
        /*0624*/ 	.byte	0x04, 0x11
        /*0626*/ 	.short	(.L_303 - .L_302)
	.align		4
.L_302:
        /*0628*/ 	.word	index@(_Z35group_norm_nhwc_bwd_one_pass_kernelI11Bf16IOBf16WLi256ELi12ELi384EEv26Group_norm_nhwc_bwd_params)
        /*062c*/ 	.word	0x00000000


	//----- nvinfo : EIATTR_REGCOUNT
	.align		4
.L_303:
        /*0630*/ 	.byte	0x04, 0x2f
        /*0632*/ 	.short	(.L_305 - .L_304)
	.align		4
.L_304:
        /*0634*/ 	.word	index@(_Z35group_norm_nhwc_bwd_one_pass_kernelI11Bf16IOBf16WLi128ELi12ELi384EEv26Group_norm_nhwc_bwd_params)
        /*0638*/ 	.word	0x00000038


	//----- nvinfo : EIATTR_FRAME_SIZE
	.align		4
.L_305:
        /*063c*/ 	.byte	0x04, 0x11
        /*063e*/ 	.short	(.L_307 - .L_306)
	.align		4
.L_306:
        /*0640*/ 	.word	index@(_Z35group_norm_nhwc_bwd_one_pass_kernelI11Bf16IOBf16WLi128ELi12ELi384EEv26Group_norm_nhwc_bwd_params)
        /*0644*/ 	.word	0x00000000


	//----- nvinfo : EIATTR_REGCOUNT
	.align		4
.L_307:
        /*0648*/ 	.byte	0x04, 0x2f
        /*064a*/ 	.short	(.L_309 - .L_308)
	.align		4
.L_308:
        /*064c*/ 	.word	index@(_Z35group_norm_nhwc_bwd_one_pass_kernelI11Bf16IOBf16WLi64ELi12ELi384EEv26Group_norm_nhwc_bwd_params)
        /*0650*/ 	.word	0x00000028


	//----- nvinfo : EIATTR_FRAME_SIZE
	.align		4
.L_309:
        /*0654*/ 	.byte	0x04, 0x11
        /*0656*/ 	.short	(.L_311 - .L_310)
	.align		4
.L_310:
        /*0658*/ 	.word	index@(_Z35group_norm_nhwc_bwd_one_pass_kernelI11Bf16IOBf16WLi64ELi12ELi384EEv26Group_norm_nhwc_bwd_params)
        /*065c*/ 	.word	0x00000000


	//----- nvinfo : EIATTR_REGCOUNT
	.align		4
.L_311:
        /*0660*/ 	.byte	0x04, 0x2f
        /*0662*/ 	.short	(.L_313 - .L_312)
	.align		4
.L_312:
        /*0664*/ 	.word	index@(_Z35group_norm_nhwc_bwd_one_pass_kernelI11Bf16IOFp32WLi512ELi12ELi384EEv26Group_norm_nhwc_bwd_params)
        /*0668*/ 	.word	0x00000050


	//----- nvinfo : EIATTR_FRAME_SIZE
	.align		4
.L_313:
        /*066c*/ 	.byte	0x04, 0x11
        /*066e*/ 	.short	(.L_315 - .L_314)
	.align		4
.L_314:
        /*0670*/ 	.word	index@(_Z35group_norm_nhwc_bwd_one_pass_kernelI11Bf16IOFp32WLi512ELi12ELi384EEv26Group_norm_nhwc_bwd_params)
        /*0674*/ 	.word	0x00000000


	//----- nvinfo : EIATTR_REGCOUNT
	.align		4
.L_315:
        /*0678*/ 	.byte	0x04, 0x2f
        /*067a*/ 	.short	(.L_317 - .L_316)
	.align		4
.L_316:
        /*067c*/ 	.word	index@(_Z35group_norm_nhwc_bwd_one_pass_kernelI11Bf16IOFp32WLi256ELi12ELi384EEv26Group_norm_nhwc_bwd_params)
        /*0680*/ 	.word	0x00000038


	//----- nvinfo : EIATTR_FRAME_SIZE
	.align		4
.L_317:
        /*0684*/ 	.byte	0x04, 0x11
        /*0686*/ 	.short	(.L_319 - .L_318)
	.align		4
.L_318:
        /*0688*/ 	.word	index@(_Z35group_norm_nhwc_bwd_one_pass_kernelI11Bf16IOFp32WLi256ELi12ELi384EEv26Group_norm_nhwc_bwd_params)
        /*068c*/ 	.word	0x00000000


	//----- nvinfo : EIATTR_REGCOUNT
	.align		4
.L_319:
        /*0690*/ 	.byte	0x04, 0x2f
        /*0692*/ 	.short	(.L_321 - .L_320)
	.align		4
.L_320:
        /*0694*/ 	.word	index@(_Z35group_norm_nhwc_bwd_one_pass_kernelI11Bf16IOFp32WLi128ELi12ELi384EEv26Group_norm_nhwc_bwd_params)
        /*0698*/ 	.word	0x00000038


	//----- nvinfo : EIATTR_FRAME_SIZE
	.align		4
.L_321:
        /*069c*/ 	.byte	0x04, 0x11
        /*069e*/ 	.short	(.L_323 - .L_322)
	.align		4
.L_322:
        /*06a0*/ 	.word	index@(_Z35group_norm_nhwc_bwd_one_pass_kernelI11Bf16IOFp32WLi128ELi12ELi384EEv26Group_norm_nhwc_bwd_params)
        /*06a4*/ 	.word	0x00000000


	//----- nvinfo : EIATTR_REGCOUNT
	.align		4
.L_323:
        /*06a8*/ 	.byte	0x04, 0x2f
        /*06aa*/ 	.short	(.L_325 - .L_324)
	.align		4
.L_324:
        /*06ac*/ 	.word	index@(_Z35group_norm_nhwc_bwd_one_pass_kernelI11Bf16IOFp32WLi64ELi12ELi384EEv26Group_norm_nhwc_bwd_params)
        /*06b0*/ 	.word	0x00000028


	//----- nvinfo : EIATTR_FRAME_SIZE
	.align		4
.L_325:
        /*06b4*/ 	.byte	0x04, 0x11
        /*06b6*/ 	.short	(.L_327 - .L_326)
	.align		4
.L_326:
        /*06b8*/ 	.word	index@(_Z35group_norm_nhwc_bwd_one_pass_kernelI11Bf16IOFp32WLi64ELi12ELi384EEv26Group_norm_nhwc_bwd_params)
        /*06bc*/ 	.word	0x00000000


	//----- nvinfo : EIATTR_REGCOUNT
	.align		4
.L_327:
        /*06c0*/ 	.byte	0x04, 0x2f
        /*06c2*/ 	.short	(.L_329 - .L_328)
	.align		4
.L_328:
        /*06c4*/ 	.word	index@(_ZN3cub17CUB_300001_SM_8006detail11EmptyKernelIvEEvv)
        /*06c8*/ 	.word	0x00000004


	//----- nvinfo : EIATTR_FRAME_SIZE
	.align		4
.L_329:
        /*06cc*/ 	.byte	0x04, 0x11
        /*06ce*/ 	.short	(.L_331 - .L_330)
	.align		4
.L_330:
        /*06d0*/ 	.word	index@(_ZN3cub17CUB_300001_SM_8006detail11EmptyKernelIvEEvv)
        /*06d4*/ 	.word	0x00000000


	//----- nvinfo : EIATTR_MIN_STACK_SIZE
	.align		4
.L_331:
        /*06d8*/ 	.byte	0x04, 0x12
        /*06da*/ 	.short	(.L_333 - .L_332)
	.align		4
.L_332:
        /*06dc*/ 	.word	index@(_ZN3cub17CUB_300001_SM_8006detail11EmptyKernelIvEEvv)
        /*06e0*/ 	.word	0x00000000


	//----- nvinfo : EIATTR_MIN_STACK_SIZE
	.align		4
.L_333:
        /*06e4*/ 	.byte	0x04, 0x12
        /*06e6*/ 	.short	(.L_335 - .L_334)
	.align		4
.L_334:
        /*06e8*/ 	.word	index@(_Z35group_norm_nhwc_bwd_one_pass_kernelI11Bf16IOFp32WLi64ELi12ELi384EEv26Group_norm_nhwc_bwd_params)
        /*06ec*/ 	.word	0x00000000


	//----- nvinfo : EIATTR_MIN_STACK_SIZE
	.align		4
.L_335:
        /*06f0*/ 	.byte	0x04, 0x12
        /*06f2*/ 	.short	(.L_337 - .L_336)
	.align		4
.L_336:
        /*06f4*/ 	.word	index@(_Z35group_norm_nhwc_bwd_one_pass_kernelI11Bf16IOFp32WLi128ELi12ELi384EEv26Group_norm_nhwc_bwd_params)
        /*06f8*/ 	.word	0x00000000


	//----- nvinfo : EIATTR_MIN_STACK_SIZE
	.align		4
.L_337:
        /*06fc*/ 	.byte	0x04, 0x12
        /*06fe*/ 	.short	(.L_339 - .L_338)
	.align		4
.L_338:
        /*0700*/ 	.word	index@(_Z35group_norm_nhwc_bwd_one_pass_kernelI11Bf16IOFp32WLi256ELi12ELi384EEv26Group_norm_nhwc_bwd_params)
        /*0704*/ 	.word	0x00000000


	//----- nvinfo : EIATTR_MIN_STACK_SIZE
	.align		4
.L_339:
        /*0708*/ 	.byte	0x04, 0x12
        /*070a*/ 	.short	(.L_341 - .L_340)
	.align		4
.L_340:
        /*070c*/ 	.word	index@(_Z35group_norm_nhwc_bwd_one_pass_kernelI11Bf16IOFp32WLi512ELi12ELi384EEv26Group_norm_nhwc_bwd_params)
        /*0710*/ 	.word	0x00000000


	//----- nvinfo : EIATTR_MIN_STACK_SIZE
	.align		4
.L_341:
        /*0714*/ 	.byte	0x04, 0x12
        /*0716*/ 	.short	(.L_343 - .L_342)
	.align		4
.L_342:
        /*0718*/ 	.word	index@(_Z35group_norm_nhwc_bwd_one_pass_kernelI11Bf16IOBf16WLi64ELi12ELi384EEv26Group_norm_nhwc_bwd_params)
        /*071c*/ 	.word	0x00000000


	//----- nvinfo : EIATTR_MIN_STACK_SIZE
	.align		4
.L_343:
        /*0720*/ 	.byte	0x04, 0x12
        /*0722*/ 	.short	(.L_345 - .L_344)
	.align		4
.L_344:
        /*0724*/ 	.word	index@(_Z35group_norm_nhwc_bwd_one_pass_kernelI11Bf16IOBf16WLi128ELi12ELi384EEv26Group_norm_nhwc_bwd_params)
        /*0728*/ 	.word	0x00000000


	//----- nvinfo : EIATTR_MIN_STACK_SIZE
	.align		4
.L_345:
        /*072c*/ 	.byte	0x04, 0x12
        /*072e*/ 	.short	(.L_347 - .L_346)
	.align		4
.L_346:
        /*0730*/ 	.word	index@(_Z35group_norm_nhwc_bwd_one_pass_kernelI11Bf16IOBf16WLi256ELi12ELi384EEv26Group_norm_nhwc_bwd_params)
        /*0734*/ 	.word	0x00000000


	//----- nvinfo : EIATTR_MIN_STACK_SIZE
	.align		4
.L_347:
        /*0738*/ 	.byte	0x04, 0x12
        /*073a*/ 	.short	(.L_349 - .L_348)
	.align		4
.L_348:
        /*073c*/ 	.word	index@(_Z35group_norm_nhwc_bwd_one_pass_kernelI11Bf16IOBf16WLi512ELi12ELi384EEv26Group_norm_nhwc_bwd_params)
        /*0740*/ 	.word	0x00000000


	//----- nvinfo : EIATTR_MIN_STACK_SIZE
	.align		4
.L_349:
        /*0744*/ 	.byte	0x04, 0x12
        /*0746*/ 	.short	(.L_351 - .L_350)
	.align		4
.L_350:
        /*0748*/ 	.word	index@(_Z35group_norm_nhwc_bwd_one_pass_kernelI11Bf16IOFp16WLi64ELi12ELi384EEv26Group_norm_nhwc_bwd_params)
        /*074c*/ 	.word	0x00000000


	//----- nvinfo : EIATTR_MIN_STACK_SIZE
	.align		4
.L_351:
        /*0750*/ 	.byte	0x04, 0x12
        /*0752*/ 	.short	(.L_353 - .L_352)
	.align		4
.L_352:
        /*0754*/ 	.word	index@(_Z35group_norm_nhwc_bwd_one_pass_kernelI11Bf16IOFp16WLi128ELi12ELi384EEv26Group_norm_nhwc_bwd_params)
        /*0758*/ 	.word	0x00000000


	//----- nvinfo : EIATTR_MIN_STACK_SIZE
	.align		4
.L_353:
        /*075c*/ 	.byte	0x04, 0x12
        /*075e*/ 	.short	(.L_355 - .L_354)
	.align		4
.L_354:
        /*0760*/ 	.word	index@(_Z35group_norm_nhwc_bwd_one_pass_kernelI11Bf16IOFp16WLi256ELi12ELi384EEv26Group_norm_nhwc_bwd_params)
        /*0764*/ 	.word	0x00000000


	//----- nvinfo : EIATTR_MIN_STACK_SIZE
	.align		4
.L_355:
        /*0768*/ 	.byte	0x04, 0x12
        /*076a*/ 	.short	(.L_357 - .L_356)
	.align		4
.L_356:
        /*076c*/ 	.word	index@(_Z35group_norm_nhwc_bwd_one_pass_kernelI11Bf16IOFp16WLi512ELi12ELi384EEv26Group_norm_nhwc_bwd_params)
        /*0770*/ 	.word	0x00000000


	//----- nvinfo : EIATTR_MIN_STACK_SIZE
	.align		4
.L_357:
        /*0774*/ 	.byte	0x04, 0x12
        /*0776*/ 	.short	(.L_359 - .L_358)
	.align		4
.L_358:
        /*0778*/ 	.word	index@(_Z35group_norm_nhwc_bwd_one_pass_kernelI11Fp16IOFp32WLi64ELi12ELi384EEv26Group_norm_nhwc_bwd_params)
        /*077c*/ 	.word	0x00000000


	//----- nvinfo : EIATTR_MIN_STACK_SIZE
	.align		4
.L_359:
        /*0780*/ 	.byte	0x04, 0x12
        /*0782*/ 	.short	(.L_361 - .L_360)
	.align		4
.L_360:
        /*0784*/ 	.word	index@(_Z35group_norm_nhwc_bwd_one_pass_kernelI11Fp16IOFp32WLi128ELi12ELi384EEv26Group_norm_nhwc_bwd_params)
        /*0788*/ 	.word	0x00000000


	//----- nvinfo : EIATTR_MIN_STACK_SIZE
	.align		4
.L_361:
        /*078c*/ 	.byte	0x04, 0x12
        /*078e*/ 	.short	(.L_363 - .L_362)
	.align		4
.L_362:
        /*0790*/ 	.word	index@(_Z35group_norm_nhwc_bwd_one_pass_kernelI11Fp16IOFp32WLi256ELi12ELi384EEv26Group_norm_nhwc_bwd_params)
        /*0794*/ 	.word	0x00000000


	//----- nvinfo : EIATTR_MIN_STACK_SIZE
	.align		4
.L_363:
        /*0798*/ 	.byte	0x04, 0x12
        /*079a*/ 	.short	(.L_365 - .L_364)
	.align		4
.L_364:
        /*079c*/ 	.word	index@(_Z35group_norm_nhwc_bwd_one_pass_kernelI11Fp16IOFp32WLi512ELi12ELi384EEv26Group_norm_nhwc_bwd_params)
        /*07a0*/ 	.word	0x00000000


	//----- nvinfo : EIATTR_MIN_STACK_SIZE
	.align		4
.L_365:
        /*07a4*/ 	.byte	0x04, 0x12
        /*07a6*/ 	.short	(.L_367 - .L_366)
	.align		4
.L_366:
        /*07a8*/ 	.word	index@(_Z35group_norm_nhwc_bwd_one_pass_kernelI11Fp16IOBf16WLi64ELi12ELi384EEv26Group_norm_nhwc_bwd_params)
        /*07ac*/ 	.word	0x00000000


	//----- nvinfo : EIATTR_MIN_STACK_SIZE
	.align		4
.L_367:
        /*07b0*/ 	.byte	0x04, 0x12
        /*07b2*/ 	.short	(.L_369 - .L_368)
	.align		4
.L_368:
        /*07b4*/ 	.word	index@(_Z35group_norm_nhwc_bwd_one_pass_kernelI11Fp16IOBf16WLi128ELi12ELi384EEv26Group_norm_nhwc_bwd_params)
        /*07b8*/ 	.word	0x00000000


	//----- nvinfo : EIATTR_MIN_STACK_SIZE
	.align		4
.L_369:
        /*07bc*/ 	.byte	0x04, 0x12
        /*07be*/ 	.short	(.L_371 - .L_370)
	.align		4
.L_370:
        /*07c0*/ 	.word	index@(_Z35group_norm_nhwc_bwd_one_pass_kernelI11Fp16IOBf16WLi256ELi12ELi384EEv26Group_norm_nhwc_bwd_params)
        /*07c4*/ 	.word	0x00000000


	//----- nvinfo : EIATTR_MIN_STACK_SIZE
	.align		4
.L_371:
        /*07c8*/ 	.byte	0x04, 0x12
        /*07ca*/ 	.short	(.L_373 - .L_372)
	.align		4
.L_372:
        /*07cc*/ 	.word	index@(_Z35group_norm_nhwc_bwd_one_pass_kernelI11Fp16IOBf16WLi512ELi12ELi384EEv26Group_norm_nhwc_bwd_params)
        /*07d0*/ 	.word	0x00000000


	//----- nvinfo : EIATTR_MIN_STACK_SIZE
	.align		4
.L_373:
        /*07d4*/ 	.byte	0x04, 0x12
        /*07d6*/ 	.short	(.L_375 - .L_374)
	.align		4
.L_374:
        /*07d8*/ 	.word	index@(_Z35group_norm_nhwc_bwd_one_pass_kernelI11Fp16IOFp16WLi64ELi12ELi384EEv26Group_norm_nhwc_bwd_params)
        /*07dc*/ 	.word	0x00000000


	//----- nvinfo : EIATTR_MIN_STACK_SIZE
	.align		4
.L_375:
        /*07e0*/ 	.byte	0x04, 0x12
        /*07e2*/ 	.short	(.L_377 - .L_376)
	.align		4
.L_376:
        /*07e4*/ 	.word	index@(_Z35group_norm_nhwc_bwd_one_pass_kernelI11Fp16IOFp16WLi128ELi12ELi384EEv26Group_norm_nhwc_bwd_params)
        /*07e8*/ 	.word	0x00000000


	//----- nvinfo : EIATTR_MIN_STACK_SIZE
	.align		4
.L_377:
        /*07ec*/ 	.byte	0x04, 0x12
        /*07ee*/ 	.short	(.L_379 - .L_378)
	.align		4
.L_378:
        /*07f0*/ 	.word	index@(_Z35group_norm_nhwc_bwd_one_pass_kernelI11Fp16IOFp16WLi256ELi12ELi384EEv26Group_norm_nhwc_bwd_params)
        /*07f4*/ 	.word	0x00000000


	//----- nvinfo : EIATTR_MIN_STACK_SIZE
	.align		4
.L_379:
        /*07f8*/ 	.byte	0x04, 0x12
        /*07fa*/ 	.short	(.L_381 - .L_380)
	.align		4
.L_380:
        /*07fc*/ 	.word	index@(_Z35group_norm_nhwc_bwd_one_pass_kernelI11Fp16IOFp16WLi512ELi12ELi384EEv26Group_norm_nhwc_bwd_params)
        /*0800*/ 	.word	0x00000000


	//----- nvinfo : EIATTR_MIN_STACK_SIZE
	.align		4
.L_381:
        /*0804*/ 	.byte	0x04, 0x12
        /*0806*/ 	.short	(.L_383 - .L_382)
	.align		4
.L_382:
        /*0808*/ 	.word	index@(_Z35group_norm_nhwc_bwd_one_pass_kernelI11Fp32IOFp32WLi64ELi12ELi384EEv26Group_norm_nhwc_bwd_params)
        /*080c*/ 	.word	0x00000000


	//----- nvinfo : EIATTR_MIN_STACK_SIZE
	.align		4
.L_383:
        /*0810*/ 	.byte	0x04, 0x12
        /*0812*/ 	.short	(.L_385 - .L_384)
	.align		4
.L_384:
        /*0814*/ 	.word	index@(_Z35group_norm_nhwc_bwd_one_pass_kernelI11Fp32IOFp32WLi128ELi12ELi384EEv26Group_norm_nhwc_bwd_params)
        /*0818*/ 	.word	0x00000000


	//----- nvinfo : EIATTR_MIN_STACK_SIZE
	.align		4
.L_385:
        /*081c*/ 	.byte	0x04, 0x12
        /*081e*/ 	.short	(.L_387 - .L_386)
	.align		4
.L_386:
        /*0820*/ 	.word	index@(_Z35group_norm_nhwc_bwd_one_pass_kernelI11Fp32IOFp32WLi256ELi12ELi384EEv26Group_norm_nhwc_bwd_params)
        /*0824*/ 	.word	0x00000000


	//----- nvinfo : EIATTR_MIN_STACK_SIZE
	.align		4
.L_387:
        /*0828*/ 	.byte	0x04, 0x12
        /*082a*/ 	.short	(.L_389 - .L_388)
	.align		4
.L_388:
        /*082c*/ 	.word	index@(_Z35group_norm_nhwc_bwd_one_pass_kernelI11Fp32IOFp32WLi512ELi12ELi384EEv26Group_norm_nhwc_bwd_params)
        /*0830*/ 	.word	0x00000000


	//----- nvinfo : EIATTR_MIN_STACK_SIZE
	.align		4
.L_389:
        /*0834*/ 	.byte	0x04, 0x12
        /*0836*/ 	.short	(.L_391 - .L_390)
	.align		4
.L_390:
        /*0838*/ 	.word	index@(_Z35group_norm_nhwc_bwd_one_pass_kernelI11Fp32IOBf16WLi64ELi12ELi384EEv26Group_norm_nhwc_bwd_params)
        /*083c*/ 	.word	0x00000000


	//----- nvinfo : EIATTR_MIN_STACK_SIZE
	.align		4
.L_391:
        /*0840*/ 	.byte	0x04, 0x12
        /*0842*/ 	.short	(.L_393 - .L_392)
	.align		4
.L_392:
        /*0844*/ 	.word	index@(_Z35group_norm_nhwc_bwd_one_pass_kernelI11Fp32IOBf16WLi128ELi12ELi384EEv26Group_norm_nhwc_bwd_params)
        /*0848*/ 	.word	0x00000000


	//----- nvinfo : EIATTR_MIN_STACK_SIZE
	.align		4
.L_393:
        /*084c*/ 	.byte	0x04, 0x12
        /*084e*/ 	.short	(.L_395 - .L_394)
	.align		4
.L_394:
        /*0850*/ 	.word	index@(_Z35group_norm_nhwc_bwd_one_pass_kernelI11Fp32IOBf16WLi256ELi12ELi384EEv26Group_norm_nhwc_bwd_params)
        /*0854*/ 	.word	0x00000000


	//----- nvinfo : EIATTR_MIN_STACK_SIZE
	.align		4
.L_395:
        /*0858*/ 	.byte	0x04, 0x12
        /*085a*/ 	.short	(.L_397 - .L_396)
	.align		4
.L_396:
        /*085c*/ 	.word	index@(_Z35group_norm_nhwc_bwd_one_pass_kernelI11Fp32IOBf16WLi512ELi12ELi384EEv26Group_norm_nhwc_bwd_params)
        /*0860*/ 	.word	0x00000000


	//----- nvinfo : EIATTR_MIN_STACK_SIZE
	.align		4
.L_397:
        /*0864*/ 	.byte	0x04, 0x12
        /*0866*/ 	.short	(.L_399 - .L_398)
	.align		4
.L_398:
        /*0868*/ 	.word	index@(_Z35group_norm_nhwc_bwd_one_pass_kernelI11Fp32IOFp16WLi64ELi12ELi384EEv26Group_norm_nhwc_bwd_params)
        /*086c*/ 	.word	0x00000000


	//----- nvinfo : EIATTR_MIN_STACK_SIZE
	.align		4
.L_399:
        /*0870*/ 	.byte	0x04, 0x12
        /*0872*/ 	.short	(.L_401 - .L_400)
	.align		4
.L_400:
        /*0874*/ 	.word	index@(_Z35group_norm_nhwc_bwd_one_pass_kernelI11Fp32IOFp16WLi128ELi12ELi384EEv26Group_norm_nhwc_bwd_params)
        /*0878*/ 	.word	0x00000000


	//----- nvinfo : EIATTR_MIN_STACK_SIZE
	.align		4
.L_401:
        /*087c*/ 	.byte	0x04, 0x12
        /*087e*/ 	.short	(.L_403 - .L_402)
	.align		4
.L_402:
        /*0880*/ 	.word	index@(_Z35group_norm_nhwc_bwd_one_pass_kernelI11Fp32IOFp16WLi256ELi12ELi384EEv26Group_norm_nhwc_bwd_params)
        /*0884*/ 	.word	0x00000000


	//----- nvinfo : EIATTR_MIN_STACK_SIZE
	.align		4
.L_403:
        /*0888*/ 	.byte	0x04, 0x12
        /*088a*/ 	.short	(.L_405 - .L_404)
	.align		4
.L_404:
        /*088c*/ 	.word	index@(_Z35group_norm_nhwc_bwd_one_pass_kernelI11Fp32IOFp16WLi512ELi12ELi384EEv26Group_norm_nhwc_bwd_params)
        /*0890*/ 	.word	0x00000000


	//----- nvinfo : EIATTR_MIN_STACK_SIZE
	.align		4
.L_405:
        /*0894*/ 	.byte	0x04, 0x12
        /*0896*/ 	.short	(.L_407 - .L_406)
	.align		4
.L_406:
        /*0898*/ 	.word	index@(_Z35group_norm_nhwc_fwd_one_pass_kernelI11Bf16IOFp32WLi64ELi12ELi384EEv26Group_norm_nhwc_fwd_params)
        /*089c*/ 	.word	0x00000000


	//----- nvinfo : EIATTR_MIN_STACK_SIZE
	.align		4
.L_407:
        /*08a0*/ 	.byte	0x04, 0x12
        /*08a2*/ 	.short	(.L_409 - .L_408)
	.align		4
.L_408:
        /*08a4*/ 	.word	index@(_Z35group_norm_nhwc_fwd_one_pass_kernelI11Bf16IOFp32WLi128ELi12ELi384EEv26Group_norm_nhwc_fwd_params)
        /*08a8*/ 	.word	0x00000000


	//----- nvinfo : EIATTR_MIN_STACK_SIZE
	.align		4
.L_409:
        /*08ac*/ 	.byte	0x04, 0x12
        /*08ae*/ 	.short	(.L_411 - .L_410)
	.align		4
.L_410:
        /*08b0*/ 	.word	index@(_Z35group_norm_nhwc_fwd_one_pass_kernelI11Bf16IOFp32WLi256ELi12ELi384EEv26Group_norm_nhwc_fwd_params)
        /*08b4*/ 	.word	0x00000000


	//----- nvinfo : EIATTR_MIN_STACK_SIZE
	.align		4
.L_411:
        /*08b8*/ 	.byte	0x04, 0x12
        /*08ba*/ 	.short	(.L_413 - .L_412)
	.align		4
.L_412:
        /*08bc*/ 	.word	index@(_Z35group_norm_nhwc_fwd_one_pass_kernelI11Bf16IOFp32WLi512ELi12ELi384EEv26Group_norm_nhwc_fwd_params)
        /*08c0*/ 	.word	0x00000000


	//----- nvinfo : EIATTR_MIN_STACK_SIZE
	.align		4
.L_413:
        /*08c4*/ 	.byte	0x04, 0x12
        /*08c6*/ 	.short	(.L_415 - .L_414)
	.align		4
.L_414:
        /*08c8*/ 	.word	index@(_Z35group_norm_nhwc_fwd_one_pass_kernelI11Bf16IOBf16WLi64ELi12ELi384EEv26Group_norm_nhwc_fwd_params)
        /*08cc*/ 	.word	0x00000000


	//----- nvinfo : EIATTR_MIN_STACK_SIZE
	.align		4
.L_415:
        /*08d0*/ 	.byte	0x04, 0x12
        /*08d2*/ 	.short	(.L_417 - .L_416)
	.align		4
.L_416:
        /*08d4*/ 	.word	index@(_Z35group_norm_nhwc_fwd_one_pass_kernelI11Bf16IOBf16WLi128ELi12ELi384EEv26Group_norm_nhwc_fwd_params)
        /*08d8*/ 	.word	0x00000000


	//----- nvinfo : EIATTR_MIN_STACK_SIZE
	.align		4
.L_417:
        /*08dc*/ 	.byte	0x04, 0x12
        /*08de*/ 	.short	(.L_419 - .L_418)
	.align		4
.L_418:
        /*08e0*/ 	.word	index@(_Z35group_norm_nhwc_fwd_one_pass_kernelI11Bf16IOBf16WLi256ELi12ELi384EEv26Group_norm_nhwc_fwd_params)
        /*08e4*/ 	.word	0x00000000


	//----- nvinfo : EIATTR_MIN_STACK_SIZE
	.align		4
.L_419:
        /*08e8*/ 	.byte	0x04, 0x12
        /*08ea*/ 	.short	(.L_421 - .L_420)
	.align		4
.L_420:
        /*08ec*/ 	.word	index@(_Z35group_norm_nhwc_fwd_one_pass_kernelI11Bf16IOBf16WLi512ELi12ELi384EEv26Group_norm_nhwc_fwd_params)
        /*08f0*/ 	.word	0x00000000


	//----- nvinfo : EIATTR_MIN_STACK_SIZE
	.align		4
.L_421:
        /*08f4*/ 	.byte	0x04, 0x12
        /*08f6*/ 	.short	(.L_423 - .L_422)
	.align		4
.L_422:
        /*08f8*/ 	.word	index@(_Z35group_norm_nhwc_fwd_one_pass_kernelI11Bf16IOFp16WLi64ELi12ELi384EEv26Group_norm_nhwc_fwd_params)
        /*08fc*/ 	.word	0x00000000


	//----- nvinfo : EIATTR_MIN_STACK_SIZE
	.align		4
.L_423:
        /*0900*/ 	.byte	0x04, 0x12
        /*0902*/ 	.short	(.L_425 - .L_424)
	.align		4
.L_424:
        /*0904*/ 	.word	index@(_Z35group_norm_nhwc_fwd_one_pass_kernelI11Bf16IOFp16WLi128ELi12ELi384EEv26Group_norm_nhwc_fwd_params)
        /*0908*/ 	.word	0x00000000


	//----- nvinfo : EIATTR_MIN_STACK_SIZE
	.align		4
.L_425:
        /*090c*/ 	.byte	0x04, 0x12
        /*090e*/ 	.short	(.L_427 - .L_426)
	.align		4
.L_426:
        /*0910*/ 	.word	index@(_Z35group_norm_nhwc_fwd_one_pass_kernelI11Bf16IOFp16WLi256ELi12ELi384EEv26Group_norm_nhwc_fwd_params)
        /*0914*/ 	.word	0x00000000


	//----- nvinfo : EIATTR_MIN_STACK_SIZE
	.align		4
.L_427:
        /*0918*/ 	.byte	0x04, 0x12
        /*091a*/ 	.short	(.L_429 - .L_428)
	.align		4
.L_428:
        /*091c*/ 	.word	index@(_Z35group_norm_nhwc_fwd_one_pass_kernelI11Bf16IOFp16WLi512ELi12ELi384EEv26Group_norm_nhwc_fwd_params)
        /*0920*/ 	.word	0x00000000


	//----- nvinfo : EIATTR_MIN_STACK_SIZE
	.align		4
.L_429:
        /*0924*/ 	.byte	0x04, 0x12
        /*0926*/ 	.short	(.L_431 - .L_430)
	.align		4
.L_430:
        /*0928*/ 	.word	index@(_Z35group_norm_nhwc_fwd_one_pass_kernelI11Fp16IOFp32WLi64ELi12ELi384EEv26Group_norm_nhwc_fwd_params)
        /*092c*/ 	.word	0x00000000


	//----- nvinfo : EIATTR_MIN_STACK_SIZE
	.align		4
.L_431:
        /*0930*/ 	.byte	0x04, 0x12
        /*0932*/ 	.short	(.L_433 - .L_432)
	.align		4
.L_432:
        /*0934*/ 	.word	index@(_Z35group_norm_nhwc_fwd_one_pass_kernelI11Fp16IOFp32WLi128ELi12ELi384EEv26Group_norm_nhwc_fwd_params)
        /*0938*/ 	.word	0x00000000


	//----- nvinfo : EIATTR_MIN_STACK_SIZE
	.align		4
.L_433:
        /*093c*/ 	.byte	0x04, 0x12
        /*093e*/ 	.short	(.L_435 - .L_434)
	.align		4
.L_434:
        /*0940*/ 	.word	index@(_Z35group_norm_nhwc_fwd_one_pass_kernelI11Fp16IOFp32WLi256ELi12ELi384EEv26Group_norm_nhwc_fwd_params)
        /*0944*/ 	.word	0x00000000


	//----- nvinfo : EIATTR_MIN_STACK_SIZE
	.align		4
.L_435:
        /*0948*/ 	.byte	0x04, 0x12
        /*094a*/ 	.short	(.L_437 - .L_436)
	.align		4
.L_436:
        /*094c*/ 	.word	index@(_Z35group_norm_nhwc_fwd_one_pass_kernelI11Fp16IOFp32WLi512ELi12ELi384EEv26Group_norm_nhwc_fwd_params)
        /*0950*/ 	.word	0x00000000


	//----- nvinfo : EIATTR_MIN_STACK_SIZE
	.align		4
.L_437:
        /*0954*/ 	.byte	0x04, 0x12
        /*0956*/ 	.short	(.L_439 - .L_438)
	.align		4
.L_438:
        /*0958*/ 	.word	index@(_Z35group_norm_nhwc_fwd_one_pass_kernelI11Fp16IOBf16WLi64ELi12ELi384EEv26Group_norm_nhwc_fwd_params)
        /*095c*/ 	.word	0x00000000


	//----- nvinfo : EIATTR_MIN_STACK_SIZE
	.align		4
.L_439:
        /*0960*/ 	.byte	0x04, 0x12
        /*0962*/ 	.short	(.L_441 - .L_440)
	.align		4
.L_440:
        /*0964*/ 	.word	index@(_Z35group_norm_nhwc_fwd_one_pass_kernelI11Fp16IOBf16WLi128ELi12ELi384EEv26Group_norm_nhwc_fwd_params)
        /*0968*/ 	.word	0x00000000


	//----- nvinfo : EIATTR_MIN_STACK_SIZE
	.align		4
.L_441:
        /*096c*/ 	.byte	0x04, 0x12
        /*096e*/ 	.short	(.L_443 - .L_442)
	.align		4
.L_442:
        /*0970*/ 	.word	index@(_Z35group_norm_nhwc_fwd_one_pass_kernelI11Fp16IOBf16WLi256ELi12ELi384EEv26Group_norm_nhwc_fwd_params)
        /*0974*/ 	.word	0x00000000


	//----- nvinfo : EIATTR_MIN_STACK_SIZE
	.align		4
.L_443:
        /*0978*/ 	.byte	0x04, 0x12
        /*097a*/ 	.short	(.L_445 - .L_444)
	.align		4
.L_444:
        /*097c*/ 	.word	index@(_Z35group_norm_nhwc_fwd_one_pass_kernelI11Fp16IOBf16WLi512ELi12ELi384EEv26Group_norm_nhwc_fwd_params)
        /*0980*/ 	.word	0x00000000


	//----- nvinfo : EIATTR_MIN_STACK_SIZE
	.align		4
.L_445:
        /*0984*/ 	.byte	0x04, 0x12
        /*0986*/ 	.short	(.L_447 - .L_446)
	.align		4
.L_446:
        /*0988*/ 	.word	index@(_Z35group_norm_nhwc_fwd_one_pass_kernelI11Fp16IOFp16WLi64ELi12ELi384EEv26Group_norm_nhwc_fwd_params)
        /*098c*/ 	.word	0x00000000


	//----- nvinfo : EIATTR_MIN_STACK_SIZE
	.align		4
.L_447:
        /*0990*/ 	.byte	0x04, 0x12
        /*0992*/ 	.short	(.L_449 - .L_448)
	.align		4
.L_448:
        /*0994*/ 	.word	index@(_Z35group_norm_nhwc_fwd_one_pass_kernelI11Fp16IOFp16WLi128ELi12ELi384EEv26Group_norm_nhwc_fwd_params)
        /*0998*/ 	.word	0x00000000


	//----- nvinfo : EIATTR_MIN_STACK_SIZE
	.align		4
.L_449:
        /*099c*/ 	.byte	0x04, 0x12
        /*099e*/ 	.short	(.L_451 - .L_450)
	.align		4
.L_450:
        /*09a0*/ 	.word	index@(_Z35group_norm_nhwc_fwd_one_pass_kernelI11Fp16IOFp16WLi256ELi12ELi384EEv26Group_norm_nhwc_fwd_params)
        /*09a4*/ 	.word	0x00000000


	//----- nvinfo : EIATTR_MIN_STACK_SIZE
	.align		4
.L_451:
        /*09a8*/ 	.byte	0x04, 0x12
        /*09aa*/ 	.short	(.L_453 - .L_452)
	.align		4
.L_452:
        /*09ac*/ 	.word	index@(_Z35group_norm_nhwc_fwd_one_pass_kernelI11Fp16IOFp16WLi512ELi12ELi384EEv26Group_norm_nhwc_fwd_params)
        /*09b0*/ 	.word	0x00000000


	//----- nvinfo : EIATTR_MIN_STACK_SIZE
	.align		4
.L_453:
        /*09b4*/ 	.byte	0x04, 0x12
        /*09b6*/ 	.short	(.L_455 - .L_454)
	.align		4
.L_454:
        /*09b8*/ 	.word	index@(_Z35group_norm_nhwc_fwd_one_pass_kernelI11Fp32IOFp32WLi64ELi12ELi384EEv26Group_norm_nhwc_fwd_params)
        /*09bc*/ 	.word	0x00000000


	//----- nvinfo : EIATTR_MIN_STACK_SIZE
	.align		4
.L_455:
        /*09c0*/ 	.byte	0x04, 0x12
        /*09c2*/ 	.short	(.L_457 - .L_456)
	.align		4
.L_456:
        /*09c4*/ 	.word	index@(_Z35group_norm_nhwc_fwd_one_pass_kernelI11Fp32IOFp32WLi128ELi12ELi384EEv26Group_norm_nhwc_fwd_params)
        /*09c8*/ 	.word	0x00000000


	//----- nvinfo : EIATTR_MIN_STACK_SIZE
	.align		4
.L_457:
        /*09cc*/ 	.byte	0x04, 0x12
        /*09ce*/ 	.short	(.L_459 - .L_458)
	.align		4
.L_458:
        /*09d0*/ 	.word	index@(_Z35group_norm_nhwc_fwd_one_pass_kernelI11Fp32IOFp32WLi256ELi12ELi384EEv26Group_norm_nhwc_fwd_params)
        /*09d4*/ 	.word	0x00000000


	//----- nvinfo : EIATTR_MIN_STACK_SIZE
	.align		4
.L_459:
        /*09d8*/ 	.byte	0x04, 0x12
        /*09da*/ 	.short	(.L_461 - .L_460)
	.align		4
.L_460:
        /*09dc*/ 	.word	index@(_Z35group_norm_nhwc_fwd_one_pass_kernelI11Fp32IOFp32WLi512ELi12ELi384EEv26Group_norm_nhwc_fwd_params)
        /*09e0*/ 	.word	0x00000000


	//----- nvinfo : EIATTR_MIN_STACK_SIZE
	.align		4
.L_461:
        /*09e4*/ 	.byte	0x04, 0x12
        /*09e6*/ 	.short	(.L_463 - .L_462)
	.align		4
.L_462:
        /*09e8*/ 	.word	index@(_Z35group_norm_nhwc_fwd_one_pass_kernelI11Fp32IOBf16WLi64ELi12ELi384EEv26Group_norm_nhwc_fwd_params)
        /*09ec*/ 	.word	0x00000000


	//----- nvinfo : EIATTR_MIN_STACK_SIZE
	.align		4
.L_463:
        /*09f0*/ 	.byte	0x04, 0x12
        /*09f2*/ 	.short	(.L_465 - .L_464)
	.align		4
.L_464:
        /*09f4*/ 	.word	index@(_Z35group_norm_nhwc_fwd_one_pass_kernelI11Fp32IOBf16WLi128ELi12ELi384EEv26Group_norm_nhwc_fwd_params)
        /*09f8*/ 	.word	0x00000000


	//----- nvinfo : EIATTR_MIN_STACK_SIZE
	.align		4
.L_465:
        /*09fc*/ 	.byte	0x04, 0x12
        /*09fe*/ 	.short	(.L_467 - .L_466)
	.align		4
.L_466:
        /*0a00*/ 	.word	index@(_Z35group_norm_nhwc_fwd_one_pass_kernelI11Fp32IOBf16WLi256ELi12ELi384EEv26Group_norm_nhwc_fwd_params)
        /*0a04*/ 	.word	0x00000000


	//----- nvinfo : EIATTR_MIN_STACK_SIZE
	.align		4
.L_467:
        /*0a08*/ 	.byte	0x04, 0x12
        /*0a0a*/ 	.short	(.L_469 - .L_468)
	.align		4
.L_468:
        /*0a0c*/ 	.word	index@(_Z35group_norm_nhwc_fwd_one_pass_kernelI11Fp32IOBf16WLi512ELi12ELi384EEv26Group_norm_nhwc_fwd_params)
        /*0a10*/ 	.word	0x00000000


	//----- nvinfo : EIATTR_MIN_STACK_SIZE
	.align		4
.L_469:
        /*0a14*/ 	.byte	0x04, 0x12
        /*0a16*/ 	.short	(.L_471 - .L_470)
	.align		4
.L_470:
        /*0a18*/ 	.word	index@(_Z35group_norm_nhwc_fwd_one_pass_kernelI11Fp32IOFp16WLi64ELi12ELi384EEv26Group_norm_nhwc_fwd_params)
        /*0a1c*/ 	.word	0x00000000


	//----- nvinfo : EIATTR_MIN_STACK_SIZE
	.align		4
.L_471:
        /*0a20*/ 	.byte	0x04, 0x12
        /*0a22*/ 	.short	(.L_473 - .L_472)
	.align		4
.L_472:
        /*0a24*/ 	.word	index@(_Z35group_norm_nhwc_fwd_one_pass_kernelI11Fp32IOFp16WLi128ELi12ELi384EEv26Group_norm_nhwc_fwd_params)
        /*0a28*/ 	.word	0x00000000


	//----- nvinfo : EIATTR_MIN_STACK_SIZE
	.align		4
.L_473:
        /*0a2c*/ 	.byte	0x04, 0x12
        /*0a2e*/ 	.short	(.L_475 - .L_474)
	.align		4
.L_474:
        /*0a30*/ 	.word	index@(_Z35group_norm_nhwc_fwd_one_pass_kernelI11Fp32IOFp16WLi256ELi12ELi384EEv26Group_norm_nhwc_fwd_params)
        /*0a34*/ 	.word	0x00000000


	//----- nvinfo : EIATTR_MIN_STACK_SIZE
	.align		4
.L_475:
        /*0a38*/ 	.byte	0x04, 0x12
        /*0a3a*/ 	.short	(.L_477 - .L_476)
	.align		4
.L_476:
        /*0a3c*/ 	.word	index@(_Z35group_norm_nhwc_fwd_one_pass_kernelI11Fp32IOFp16WLi512ELi12ELi384EEv26Group_norm_nhwc_fwd_params)
        /*0a40*/ 	.word	0x00000000
.L_477:


//--------------------- .nv.info._ZN3cub17CUB_300001_SM_8006detail11EmptyKernelIvEEvv --------------------------
	.section	.nv.info._ZN3cub17CUB_300001_SM_8006detail11EmptyKernelIvEEvv,"",@"SHT_CUDA_INFO"
	.sectionflags	@""
	.align	4


	//----- nvinfo : EIATTR_CUDA_API_VERSION
	.align		4
        /*0000*/ 	.byte	0x04, 0x37
        /*0002*/ 	.short	(.L_479 - .L_478)
.L_478:
        /*0004*/ 	.word	0x00000082


	//----- nvinfo : EIATTR_SW2861232_WAR
	.align		4
.L_479:
        /*0008*/ 	.byte	0x01, 0x35
	.zero		2


	//----- nvinfo : EIATTR_MAXREG_COUNT
	.align		4
        /*000c*/ 	.byte	0x03, 0x1b
        /*000e*/ 	.short	0x00ff


	//----- nvinfo : EIATTR_MERCURY_ISA_VERSION
	.align		4
        /*0010*/ 	.byte	0x03, 0x5f
        /*0012*/ 	.short	0x0000


	//----- nvinfo : EIATTR_EXIT_INSTR_OFFSETS
	.align		4
        /*0014*/ 	.byte	0x04, 0x1c
        /*0016*/ 	.short	(.L_481 - .L_480)


	//   ....[0]....
.L_480:
        /*0018*/ 	.word	0x00000010
.L_481:


//--------------------- .nv.info._Z35group_norm_nhwc_bwd_one_pass_kernelI11Bf16IOFp32WLi64ELi12ELi384EEv26Group_norm_nhwc_bwd_params --------------------------
	.section	.nv.info._Z35group_norm_nhwc_bwd_one_pass_kernelI11Bf16IOFp32WLi64ELi12ELi384EEv26Group_norm_nhwc_bwd_params,"",@"SHT_CUDA_INFO"
	.sectionflags	@""
	.align	4


	//----- nvinfo : EIATTR_CUDA_API_VERSION
	.align		4
        /*0000*/ 	.byte	0x04, 0x37
        /*0002*/ 	.short	(.L_483 - .L_482)
.L_482:
        /*0004*/ 	.word	0x00000082


	//----- nvinfo : EIATTR_SW2861232_WAR
	.align		4
.L_483:
        /*0008*/ 	.byte	0x01, 0x35
	.zero		2


	//----- nvinfo : EIATTR_PARAM_CBANK
	.align		4
        /*000c*/ 	.byte	0x04, 0x0a
        /*000e*/ 	.short	(.L_485 - .L_484)
	.align		4
.L_484:
        /*0010*/ 	.word	index@(.nv.constant0._Z35group_norm_nhwc_bwd_one_pass_kernelI11Bf16IOFp32WLi64ELi12ELi384EEv26Group_norm_nhwc_bwd_params)
        /*0014*/ 	.short	0x0160
        /*0016*/ 	.short	0x00b8


	//----- nvinfo : EIATTR_CBANK_PARAM_SIZE
	.align		4
.L_485:
        /*0018*/ 	.byte	0x03, 0x19
        /*001a*/ 	.short	0x00b8


	//----- nvinfo : EIATTR_KPARAM_INFO
	.align		4
        /*001c*/ 	.byte	0x04, 0x17
        /*001e*/ 	.short	(.L_487 - .L_486)
.L_486:
        /*0020*/ 	.word	0x00000000
        /*0024*/ 	.short	0x0000
        /*0026*/ 	.short	0x0000
        /*0028*/ 	.byte	0x00, 0xf0, 0xe1, 0x02


	//----- nvinfo : EIATTR_MAXREG_COUNT
	.align		4
.L_487:
        /*002c*/ 	.byte	0x03, 0x1b
        /*002e*/ 	.short	0x00a8


	//----- nvinfo : EIATTR_NUM_BARRIERS
	.align		4
        /*0030*/ 	.byte	0x02, 0x4c
        /*0032*/ 	.byte	0x01
	.zero		1


	//----- nvinfo : EIATTR_MERCURY_ISA_VERSION
	.align		4
        /*0034*/ 	.byte	0x03, 0x5f
        /*0036*/ 	.short	0x0000


	//----- nvinfo : EIATTR_INT_WARP_WIDE_INSTR_OFFSETS
	.align		4
        /*0038*/ 	.byte	0x04, 0x31
        /*003a*/ 	.short	(.L_489 - .L_488)


	//   ....[0]....
.L_488:
        /*003c*/ 	.word	0x000024e0


	//   ....[1]....
        /*0040*/ 	.word	0x00003ac0


	//----- nvinfo : EIATTR_COOP_GROUP_MASK_REGIDS
	.align		4
.L_489:
        /*0044*/ 	.byte	0x04, 0x29
        /*0046*/ 	.short	(.L_491 - .L_490)


	//   ....[0]....
.L_490:
        /*0048*/ 	.word	0xffffffff


	//   ....[1]....
        /*004c*/ 	.word	0xffffffff


	//   ....[2]....
        /*0050*/ 	.word	0xffffffff


	//   ....[3]....
        /*0054*/ 	.word	0xffffffff


	//   ....[4]....
        /*0058*/ 	.word	0xffffffff


	//   ....[5]....
        /*005c*/ 	.word	0xffffffff


	//   ....[6]....
        /*0060*/ 	.word	0xffffffff


	//   ....[7]....
        /*0064*/ 	.word	0xffffffff


	//   ....[8]....
        /*0068*/ 	.word	0xffffffff


	//   ....[9]....
        /*006c*/ 	.word	0xffffffff


	//----- nvinfo : EIATTR_COOP_GROUP_INSTR_OFFSETS
	.align		4
.L_491:
        /*0070*/ 	.byte	0x04, 0x28
        /*0072*/ 	.short	(.L_493 - .L_492)


	//   ....[0]....
.L_492:
        /*0074*/ 	.word	0x00000ab0


	//   ....[1]....
        /*0078*/ 	.word	0x00000ad0


	//   ....[2]....
        /*007c*/ 	.word	0x00000b00


	//   ....[3]....
        /*0080*/ 	.word	0x00000b20


	//   ....[4]....
        /*0084*/ 	.word	0x00000b50


	//   ....[5]....
        /*0088*/ 	.word	0x00000b70


	//   ....[6]....
        /*008c*/ 	.word	0x00000ba0


	//   ....[7]....
        /*0090*/ 	.word	0x00000bc0


	//   ....[8]....
        /*0094*/ 	.word	0x00000bf0


	//   ....[9]....
        /*0098*/ 	.word	0x00000c10


	//----- nvinfo : EIATTR_EXIT_INSTR_OFFSETS
	.align		4
.L_493:
        /*009c*/ 	.byte	0x04, 0x1c
        /*009e*/ 	.short	(.L_495 - .L_494)


	//   ....[0]....
.L_494:
        /*00a0*/ 	.word	0x00003b90


	//   ....[1]....
        /*00a4*/ 	.word	0x00003cd0


	//   ....[2]....
        /*00a8*/ 	.word	0x00003f20


	//----- nvinfo : EIATTR_MAX_THREADS
	.align		4
.L_495:
        /*00ac*/ 	.byte	0x04, 0x05
        /*00ae*/ 	.short	(.L_497 - .L_496)
.L_496:
        /*00b0*/ 	.word	0x00000180
        /*00b4*/ 	.word	0x00000001
        /*00b8*/ 	.word	0x00000001


	//----- nvinfo : EIATTR_CRS_STACK_SIZE
	.align		4
.L_497:
        /*00bc*/ 	.byte	0x04, 0x1e
        /*00be*/ 	.short	(.L_499 - .L_498)
.L_498:
        /*00c0*/ 	.word	0x00000000
.L_499:


//--------------------- .nv.info._Z35group_norm_nhwc_bwd_one_pass_kernelI11Bf16IOFp32WLi128ELi12ELi384EEv26Group_norm_nhwc_bwd_params --------------------------
	.section	.nv.info._Z35group_norm_nhwc_bwd_one_pass_kernelI11Bf16IOFp32WLi128ELi12ELi384EEv26Group_norm_nhwc_bwd_params,"",@"SHT_CUDA_INFO"
	.sectionflags	@""
	.align	4


	//----- nvinfo : EIATTR_CUDA_API_VERSION
	.align		4
        /*0000*/ 	.byte	0x04, 0x37
        /*0002*/ 	.short	(.L_501 - .L_500)
.L_500:
        /*0004*/ 	.word	0x00000082


	//----- nvinfo : EIATTR_SW2861232_WAR
	.align		4
.L_501:
        /*0008*/ 	.byte	0x01, 0x35
	.zero		2


	//----- nvinfo : EIATTR_PARAM_CBANK
	.align		4
        /*000c*/ 	.byte	0x04, 0x0a
        /*000e*/ 	.short	(.L_503 - .L_502)
	.align		4
.L_502:
        /*0010*/ 	.word	index@(.nv.constant0._Z35group_norm_nhwc_bwd_one_pass_kernelI11Bf16IOFp32WLi128ELi12ELi384EEv26Group_norm_nhwc_bwd_params)
        /*0014*/ 	.short	0x0160
        /*0016*/ 	.short	0x00b8


	//----- nvinfo : EIATTR_CBANK_PARAM_SIZE
	.align		4
.L_503:
        /*0018*/ 	.byte	0x03, 0x19
        /*001a*/ 	.short	0x00b8


	//----- nvinfo : EIATTR_KPARAM_INFO
	.align		4
        /*001c*/ 	.byte	0x04, 0x17
        /*001e*/ 	.short	(.L_505 - .L_504)
.L_504:
        /*0020*/ 	.word	0x00000000
        /*0024*/ 	.short	0x0000
        /*0026*/ 	.short	0x0000
        /*0028*/ 	.byte	0x00, 0xf0, 0xe1, 0x02


	//----- nvinfo : EIATTR_MAXREG_COUNT
	.align		4
.L_505:
        /*002c*/ 	.byte	0x03, 0x1b
        /*002e*/ 	.short	0x00a8


	//----- nvinfo : EIATTR_NUM_BARRIERS
	.align		4
        /*0030*/ 	.byte	0x02, 0x4c
        /*0032*/ 	.byte	0x01
	.zero		1


	//----- nvinfo : EIATTR_MERCURY_ISA_VERSION
	.align		4
        /*0034*/ 	.byte	0x03, 0x5f
        /*0036*/ 	.short	0x0000


	//----- nvinfo : EIATTR_INT_WARP_WIDE_INSTR_OFFSETS
	.align		4
        /*0038*/ 	.byte	0x04, 0x31
        /*003a*/ 	.short	(.L_507 - .L_506)


	//   ....[0]....
.L_506:
        /*003c*/ 	.word	0x00002850


	//   ....[1]....
        /*0040*/ 	.word	0x00004110


	//----- nvinfo : EIATTR_COOP_GROUP_MASK_REGIDS
	.align		4
.L_507:
        /*0044*/ 	.byte	0x04, 0x29
        /*0046*/ 	.short	(.L_509 - .L_508)


	//   ....[0]....
.L_508:
        /*0048*/ 	.word	0xffffffff


	//   ....[1]....
        /*004c*/ 	.word	0xffffffff


	//   ....[2]....
        /*0050*/ 	.word	0xffffffff


	//   ....[3]....
        /*0054*/ 	.word	0xffffffff


	//   ....[4]....
        /*0058*/ 	.word	0xffffffff


	//   ....[5]....
        /*005c*/ 	.word	0xffffffff


	//   ....[6]....
        /*0060*/ 	.word	0xffffffff


	//   ....[7]....
        /*0064*/ 	.word	0xffffffff


	//   ....[8]....
        /*0068*/ 	.word	0xffffffff


	//   ....[9]....
        /*006c*/ 	.word	0xffffffff


	//----- nvinfo : EIATTR_COOP_GROUP_INSTR_OFFSETS
	.align		4
.L_509:
        /*0070*/ 	.byte	0x04, 0x28
        /*0072*/ 	.short	(.L_511 - .L_510)


	//   ....[0]....
.L_510:
        /*0074*/ 	.word	0x00000dd0


	//   ....[1]....
        /*0078*/ 	.word	0x00000de0


	//   ....[2]....
        /*007c*/ 	.word	0x00000e10


	//   ....[3]....
        /*0080*/ 	.word	0x00000e30


	//   ....[4]....
        /*0084*/ 	.word	0x00000e60


	//   ....[5]....
        /*0088*/ 	.word	0x00000e80


	//   ....[6]....
        /*008c*/ 	.word	0x00000eb0


	//   ....[7]....
        /*0090*/ 	.word	0x00000ed0


	//   ....[8]....
        /*0094*/ 	.word	0x00000f00


	//   ....[9]....
        /*0098*/ 	.word	0x00000f20


	//----- nvinfo : EIATTR_EXIT_INSTR_OFFSETS
	.align		4
.L_511:
        /*009c*/ 	.byte	0x04, 0x1c
        /*009e*/ 	.short	(.L_513 - .L_512)


	//   ....[0]....
.L_512:
        /*00a0*/ 	.word	0x000041e0


	//   ....[1]....
        /*00a4*/ 	.word	0x00004320


	//   ....[2]....
        /*00a8*/ 	.word	0x00004570


	//----- nvinfo : EIATTR_MAX_THREADS
	.align		4
.L_513:
        /*00ac*/ 	.byte	0x04, 0x05
        /*00ae*/ 	.short	(.L_515 - .L_514)
.L_514:
        /*00b0*/ 	.word	0x00000180
        /*00b4*/ 	.word	0x00000001
        /*00b8*/ 	.word	0x00000001


	//----- nvinfo : EIATTR_CRS_STACK_SIZE
	.align		4
.L_515:
        /*00bc*/ 	.byte	0x04, 0x1e
        /*00be*/ 	.short	(.L_517 - .L_516)
.L_516:
        /*00c0*/ 	.word	0x00000000
.L_517:


//--------------------- .nv.info._Z35group_norm_nhwc_bwd_one_pass_kernelI11Bf16IOFp32WLi256ELi12ELi384EEv26Group_norm_nhwc_bwd_params --------------------------
	.section	.nv.info._Z35group_norm_nhwc_bwd_one_pass_kernelI11Bf16IOFp32WLi256ELi12ELi384EEv26Group_norm_nhwc_bwd_params,"",@"SHT_CUDA_INFO"
	.sectionflags	@""
	.align	4


	//----- nvinfo : EIATTR_CUDA_API_VERSION
	.align		4
        /*0000*/ 	.byte	0x04, 0x37
        /*0002*/ 	.short	(.L_519 - .L_518)
.L_518:
        /*0004*/ 	.word	0x00000082


	//----- nvinfo : EIATTR_SW2861232_WAR
	.align		4
.L_519:
        /*0008*/ 	.byte	0x01, 0x35
	.zero		2


	//----- nvinfo : EIATTR_PARAM_CBANK
	.align		4
        /*000c*/ 	.byte	0x04, 0x0a
        /*000e*/ 	.short	(.L_521 - .L_520)
	.align		4
.L_520:
        /*0010*/ 	.word	index@(.nv.constant0._Z35group_norm_nhwc_bwd_one_pass_kernelI11Bf16IOFp32WLi256ELi12ELi384EEv26Group_norm_nhwc_bwd_params)
        /*0014*/ 	.short	0x0160
        /*0016*/ 	.short	0x00b8


	//----- nvinfo : EIATTR_CBANK_PARAM_SIZE
	.align		4
.L_521:
        /*0018*/ 	.byte	0x03, 0x19
        /*001a*/ 	.short	0x00b8


	//----- nvinfo : EIATTR_KPARAM_INFO
	.align		4
        /*001c*/ 	.byte	0x04, 0x17
        /*001e*/ 	.short	(.L_523 - .L_522)
.L_522:
        /*0020*/ 	.word	0x00000000
        /*0024*/ 	.short	0x0000
        /*0026*/ 	.short	0x0000
        /*0028*/ 	.byte	0x00, 0xf0, 0xe1, 0x02


	//----- nvinfo : EIATTR_MAXREG_COUNT
	.align		4
.L_523:
        /*002c*/ 	.byte	0x03, 0x1b
        /*002e*/ 	.short	0x00a8


	//----- nvinfo : EIATTR_NUM_BARRIERS
	.align		4
        /*0030*/ 	.byte	0x02, 0x4c
        /*0032*/ 	.byte	0x01
	.zero		1


	//----- nvinfo : EIATTR_MERCURY_ISA_VERSION
	.align		4
        /*0034*/ 	.byte	0x03, 0x5f
        /*0036*/ 	.short	0x0000


	//----- nvinfo : EIATTR_INT_WARP_WIDE_INSTR_OFFSETS
	.align		4
        /*0038*/ 	.byte	0x04, 0x31
        /*003a*/ 	.short	(.L_525 - .L_524)


	//   ....[0]....
.L_524:
        /*003c*/ 	.word	0x00002f60


	//   ....[1]....
        /*0040*/ 	.word	0x00004e40


	//----- nvinfo : EIATTR_COOP_GROUP_MASK_REGIDS
	.align		4
.L_525:
        /*0044*/ 	.byte	0x04, 0x29
        /*0046*/ 	.short	(.L_527 - .L_526)


	//   ....[0]....
.L_526:
        /*0048*/ 	.word	0xffffffff


	//   ....[1]....
        /*004c*/ 	.word	0xffffffff


	//   ....[2]....
        /*0050*/ 	.word	0xffffffff


	//   ....[3]....
        /*0054*/ 	.word	0xffffffff


	//   ....[4]....
        /*0058*/ 	.word	0xffffffff


	//   ....[5]....
        /*005c*/ 	.word	0xffffffff


	//   ....[6]....
        /*0060*/ 	.word	0xffffffff


	//   ....[7]....
        /*0064*/ 	.word	0xffffffff


	//   ....[8]....
        /*0068*/ 	.word	0xffffffff


	//   ....[9]....
        /*006c*/ 	.word	0xffffffff


	//----- nvinfo : EIATTR_COOP_GROUP_INSTR_OFFSETS
	.align		4
.L_527:
        /*0070*/ 	.byte	0x04, 0x28
        /*0072*/ 	.short	(.L_529 - .L_528)


	//   ....[0]....
.L_528:
        /*0074*/ 	.word	0x00001490


	//   ....[1]....
        /*0078*/ 	.word	0x000014c0


	//   ....[2]....
        /*007c*/ 	.word	0x000015b0


	//   ....[3]....
        /*0080*/ 	.word	0x000015d0


	//   ....[4]....
        /*0084*/ 	.word	0x00001610


	//   ....[5]....
        /*0088*/ 	.word	0x00001630


	//   ....[6]....
        /*008c*/ 	.word	0x00001660


	//   ....[7]....
        /*0090*/ 	.word	0x00001680


	//   ....[8]....
        /*0094*/ 	.word	0x000016b0


	//   ....[9]....
        /*0098*/ 	.word	0x000016d0


	//----- nvinfo : EIATTR_EXIT_INSTR_OFFSETS
	.align		4
.L_529:
        /*009c*/ 	.byte	0x04, 0x1c
        /*009e*/ 	.short	(.L_531 - .L_530)


	//   ....[0]....
.L_530:
        /*00a0*/ 	.word	0x00004f10


	//   ....[1]....
        /*00a4*/ 	.word	0x00005050


	//   ....[2]....
        /*00a8*/ 	.word	0x000052a0


	//----- nvinfo : EIATTR_MAX_THREADS
	.align		4
.L_531:
        /*00ac*/ 	.byte	0x04, 0x05
        /*00ae*/ 	.short	(.L_533 - .L_532)
.L_532:
        /*00b0*/ 	.word	0x00000180
        /*00b4*/ 	.word	0x00000001
        /*00b8*/ 	.word	0x00000001


	//----- nvinfo : EIATTR_CRS_STACK_SIZE
	.align		4
.L_533:
        /*00bc*/ 	.byte	0x04, 0x1e
        /*00be*/ 	.short	(.L_535 - .L_534)
.L_534:
        /*00c0*/ 	.word	0x00000000
.L_535:


//--------------------- .nv.info._Z35group_norm_nhwc_bwd_one_pass_kernelI11Bf16IOFp32WLi512ELi12ELi384EEv26Group_norm_nhwc_bwd_params --------------------------
	.section	.nv.info._Z35group_norm_nhwc_bwd_one_pass_kernelI11Bf16IOFp32WLi512ELi12ELi384EEv26Group_norm_nhwc_bwd_params,"",@"SHT_CUDA_INFO"
	.sectionflags	@""
	.align	4


	//----- nvinfo : EIATTR_CUDA_API_VERSION
	.align		4
        /*0000*/ 	.byte	0x04, 0x37
        /*0002*/ 	.short	(.L_537 - .L_536)
.L_536:
        /*0004*/ 	.word	0x00000082


	//----- nvinfo : EIATTR_SW2861232_WAR
	.align		4
.L_537:
        /*0008*/ 	.byte	0x01, 0x35
	.zero		2


	//----- nvinfo : EIATTR_PARAM_CBANK
	.align		4
        /*000c*/ 	.byte	0x04, 0x0a
        /*000e*/ 	.short	(.L_539 - .L_538)
	.align		4
.L_538:
        /*0010*/ 	.word	index@(.nv.constant0._Z35group_norm_nhwc_bwd_one_pass_kernelI11Bf16IOFp32WLi512ELi12ELi384EEv26Group_norm_nhwc_bwd_params)
        /*0014*/ 	.short	0x0160
        /*0016*/ 	.short	0x00b8


	//----- nvinfo : EIATTR_CBANK_PARAM_SIZE
	.align		4
.L_539:
        /*0018*/ 	.byte	0x03, 0x19
        /*001a*/ 	.short	0x00b8


	//----- nvinfo : EIATTR_KPARAM_INFO
	.align		4
        /*001c*/ 	.byte	0x04, 0x17
        /*001e*/ 	.short	(.L_541 - .L_540)
.L_540:
        /*0020*/ 	.word	0x00000000
        /*0024*/ 	.short	0x0000
        /*0026*/ 	.short	0x0000
        /*0028*/ 	.byte	0x00, 0xf0, 0xe1, 0x02


	//----- nvinfo : EIATTR_MAXREG_COUNT
	.align		4
.L_541:
        /*002c*/ 	.byte	0x03, 0x1b
        /*002e*/ 	.short	0x00a8


	//----- nvinfo : EIATTR_NUM_BARRIERS
	.align		4
        /*0030*/ 	.byte	0x02, 0x4c
        /*0032*/ 	.byte	0x01
	.zero		1


	//----- nvinfo : EIATTR_MERCURY_ISA_VERSION
	.align		4
        /*0034*/ 	.byte	0x03, 0x5f
        /*0036*/ 	.short	0x0000


	//----- nvinfo : EIATTR_INT_WARP_WIDE_INSTR_OFFSETS
	.align		4
        /*0038*/ 	.byte	0x04, 0x31
        /*003a*/ 	.short	(.L_543 - .L_542)


	//   ....[0]....
.L_542:
        /*003c*/ 	.word	0x00003e10


	//   ....[1]....
        /*0040*/ 	.word	0x000069c0


	//----- nvinfo : EIATTR_COOP_GROUP_MASK_REGIDS
	.align		4
.L_543:
        /*0044*/ 	.byte	0x04, 0x29
        /*0046*/ 	.short	(.L_545 - .L_544)


	//   ....[0]....
.L_544:
        /*0048*/ 	.word	0xffffffff


	//   ....[1]....
        /*004c*/ 	.word	0xffffffff


	//   ....[2]....
        /*0050*/ 	.word	0xffffffff


	//   ....[3]....
        /*0054*/ 	.word	0xffffffff


	//   ....[4]....
        /*0058*/ 	.word	0xffffffff


	//   ....[5]....
        /*005c*/ 	.word	0xffffffff


	//   ....[6]....
        /*0060*/ 	.word	0xffffffff


	//   ....[7]....
        /*0064*/ 	.word	0xffffffff


	//   ....[8]....
        /*0068*/ 	.word	0xffffffff


	//   ....[9]....
        /*006c*/ 	.word	0xffffffff


	//----- nvinfo : EIATTR_COOP_GROUP_INSTR_OFFSETS
	.align		4
.L_545:
        /*0070*/ 	.byte	0x04, 0x28
        /*0072*/ 	.short	(.L_547 - .L_546)


	//   ....[0]....
.L_546:
        /*0074*/ 	.word	0x00002320


	//   ....[1]....
        /*0078*/ 	.word	0x00002350


	//   ....[2]....
        /*007c*/ 	.word	0x00002430


	//   ....[3]....
        /*0080*/ 	.word	0x00002440


	//   ....[4]....
        /*0084*/ 	.word	0x00002480


	//   ....[5]....
        /*0088*/ 	.word	0x000024a0


	//   ....[6]....
        /*008c*/ 	.word	0x000024d0


	//   ....[7]....
        /*0090*/ 	.word	0x000024f0


	//   ....[8]....
        /*0094*/ 	.word	0x00002520


	//   ....[9]....
        /*0098*/ 	.word	0x00002540


	//----- nvinfo : EIATTR_EXIT_INSTR_OFFSETS
	.align		4
.L_547:
        /*009c*/ 	.byte	0x04, 0x1c
        /*009e*/ 	.short	(.L_549 - .L_548)


	//   ....[0]....
.L_548:
        /*00a0*/ 	.word	0x00006a30


	//   ....[1]....
        /*00a4*/ 	.word	0x00006b70


	//   ....[2]....
        /*00a8*/ 	.word	0x00006dc0


	//----- nvinfo : EIATTR_MAX_THREADS
	.align		4
.L_549:
        /*00ac*/ 	.byte	0x04, 0x05
        /*00ae*/ 	.short	(.L_551 - .L_550)
.L_550:
        /*00b0*/ 	.word	0x00000180
        /*00b4*/ 	.word	0x00000001
        /*00b8*/ 	.word	0x00000001


	//----- nvinfo : EIATTR_CRS_STACK_SIZE
	.align		4
.L_551:
        /*00bc*/ 	.byte	0x04, 0x1e
        /*00be*/ 	.short	(.L_553 - .L_552)
.L_552:
        /*00c0*/ 	.word	0x00000000
.L_553:


//--------------------- .nv.info._Z35group_norm_nhwc_bwd_one_pass_kernelI11Bf16IOBf16WLi64ELi12ELi384EEv26Group_norm_nhwc_bwd_params --------------------------
	.section	.nv.info._Z35group_norm_nhwc_bwd_one_pass_kernelI11Bf16IOBf16WLi64ELi12ELi384EEv26Group_norm_nhwc_bwd_params,"",@"SHT_CUDA_INFO"
	.sectionflags	@""
	.align	4


	//----- nvinfo : EIATTR_CUDA_API_VERSION
	.align		4
        /*0000*/ 	.byte	0x04, 0x37
        /*0002*/ 	.short	(.L_555 - .L_554)
.L_554:
        /*0004*/ 	.word	0x00000082


	//----- nvinfo : EIATTR_SW2861232_WAR
	.align		4
.L_555:
        /*0008*/ 	.byte	0x01, 0x35
	.zero		2


	//----- nvinfo : EIATTR_PARAM_CBANK
	.align		4
        /*000c*/ 	.byte	0x04, 0x0a
        /*000e*/ 	.short	(.L_557 - .L_556)
	.align		4
.L_556:
        /*0010*/ 	.word	index@(.nv.constant0._Z35group_norm_nhwc_bwd_one_pass_kernelI11Bf16IOBf16WLi64ELi12ELi384EEv26Group_norm_nhwc_bwd_params)
        /*0014*/ 	.short	0x0160
        /*0016*/ 	.short	0x00b8


	//----- nvinfo : EIATTR_CBANK_PARAM_SIZE
	.align		4
.L_557:
        /*0018*/ 	.byte	0x03, 0x19
        /*001a*/ 	.short	0x00b8


	//----- nvinfo : EIATTR_KPARAM_INFO
	.align		4
        /*001c*/ 	.byte	0x04, 0x17
        /*001e*/ 	.short	(.L_559 - .L_558)
.L_558:
        /*0020*/ 	.word	0x00000000
        /*0024*/ 	.short	0x0000
        /*0026*/ 	.short	0x0000
        /*0028*/ 	.byte	0x00, 0xf0, 0xe1, 0x02


	//----- nvinfo : EIATTR_MAXREG_COUNT
	.align		4
.L_559:
        /*002c*/ 	.byte	0x03, 0x1b
        /*002e*/ 	.short	0x00a8


	//----- nvinfo : EIATTR_NUM_BARRIERS
	.align		4
        /*0030*/ 	.byte	0x02, 0x4c
        /*0032*/ 	.byte	0x01
	.zero		1


	//----- nvinfo : EIATTR_MERCURY_ISA_VERSION
	.align		4
        /*0034*/ 	.byte	0x03, 0x5f
        /*0036*/ 	.short	0x0000


	//----- nvinfo : EIATTR_INT_WARP_WIDE_INSTR_OFFSETS
	.align		4
        /*0038*/ 	.byte	0x04, 0x31
        /*003a*/ 	.short	(.L_561 - .L_560)


	//   ....[0]....
.L_560:
        /*003c*/ 	.word	0x00002540


	//   ....[1]....
        /*0040*/ 	.word	0x00003b10


	//----- nvinfo : EIATTR_COOP_GROUP_MASK_REGIDS
	.align		4
.L_561:
        /*0044*/ 	.byte	0x04, 0x29
        /*0046*/ 	.short	(.L_563 - .L_562)


	//   ....[0]....
.L_562:
        /*0048*/ 	.word	0xffffffff


	//   ....[1]....
        /*004c*/ 	.word	0xffffffff


	//   ....[2]....
        /*0050*/ 	.word	0xffffffff


	//   ....[3]....
        /*0054*/ 	.word	0xffffffff


	//   ....[4]....
        /*0058*/ 	.word	0xffffffff


	//   ....[5]....
        /*005c*/ 	.word	0xffffffff


	//   ....[6]....
        /*0060*/ 	.word	0xffffffff


	//   ....[7]....
        /*0064*/ 	.word	0xffffffff


	//   ....[8]....
        /*0068*/ 	.word	0xffffffff


	//   ....[9]....
        /*006c*/ 	.word	0xffffffff


	//----- nvinfo : EIATTR_COOP_GROUP_INSTR_OFFSETS
	.align		4
.L_563:
        /*0070*/ 	.byte	0x04, 0x28
        /*0072*/ 	.short	(.L_565 - .L_564)


	//   ....[0]....
.L_564:
        /*0074*/ 	.word	0x00000b30


	//   ....[1]....
        /*0078*/ 	.word	0x00000b40


	//   ....[2]....
        /*007c*/ 	.word	0x00000b70


	//   ....[3]....
        /*0080*/ 	.word	0x00000b90


	//   ....[4]....
        /*0084*/ 	.word	0x00000bc0


	//   ....[5]....
        /*0088*/ 	.word	0x00000be0


	//   ....[6]....
        /*008c*/ 	.word	0x00000c10


	//   ....[7]....
        /*0090*/ 	.word	0x00000c30


	//   ....[8]....
        /*0094*/ 	.word	0x00000c60


	//   ....[9]....
        /*0098*/ 	.word	0x00000c90


	//----- nvinfo : EIATTR_EXIT_INSTR_OFFSETS
	.align		4
.L_565:
        /*009c*/ 	.byte	0x04, 0x1c
        /*009e*/ 	.short	(.L_567 - .L_566)


	//   ....[0]....
.L_566:
        /*00a0*/ 	.word	0x00003be0


	//   ....[1]....
        /*00a4*/ 	.word	0x00003d20


	//   ....[2]....
        /*00a8*/ 	.word	0x00003fa0


	//----- nvinfo : EIATTR_MAX_THREADS
	.align		4
.L_567:
        /*00ac*/ 	.byte	0x04, 0x05
        /*00ae*/ 	.short	(.L_569 - .L_568)
.L_568:
        /*00b0*/ 	.word	0x00000180
        /*00b4*/ 	.word	0x00000001
        /*00b8*/ 	.word	0x00000001


	//----- nvinfo : EIATTR_CRS_STACK_SIZE
	.align		4
.L_569:
        /*00bc*/ 	.byte	0x04, 0x1e
        /*00be*/ 	.short	(.L_571 - .L_570)
.L_570:
        /*00c0*/ 	.word	0x00000000
.L_571:


//--------------------- .nv.info._Z35group_norm_nhwc_bwd_one_pass_kernelI11Bf16IOBf16WLi128ELi12ELi384EEv26Group_norm_nhwc_bwd_params --------------------------
	.section	.nv.info._Z35group_norm_nhwc_bwd_one_pass_kernelI11Bf16IOBf16WLi128ELi12ELi384EEv26Group_norm_nhwc_bwd_params,"",@"SHT_CUDA_INFO"
	.sectionflags	@""
	.align	4


	//----- nvinfo : EIATTR_CUDA_API_VERSION
	.align		4
        /*0000*/ 	.byte	0x04, 0x37
        /*0002*/ 	.short	(.L_573 - .L_572)
.L_572:
        /*0004*/ 	.word	0x00000082


	//----- nvinfo : EIATTR_SW2861232_WAR
	.align		4
.L_573:
        /*0008*/ 	.byte	0x01, 0x35
	.zero		2


	//----- nvinfo : EIATTR_PARAM_CBANK
	.align		4
        /*000c*/ 	.byte	0x04, 0x0a
        /*000e*/ 	.short	(.L_575 - .L_574)
	.align		4
.L_574:
        /*0010*/ 	.word	index@(.nv.constant0._Z35group_norm_nhwc_bwd_one_pass_kernelI11Bf16IOBf16WLi128ELi12ELi384EEv26Group_norm_nhwc_bwd_params)
        /*0014*/ 	.short	0x0160
        /*0016*/ 	.short	0x00b8


	//----- nvinfo : EIATTR_CBANK_PARAM_SIZE
	.align		4
.L_575:
        /*0018*/ 	.byte	0x03, 0x19
        /*001a*/ 	.short	0x00b8


	//----- nvinfo : EIATTR_KPARAM_INFO
	.align		4
        /*001c*/ 	.byte	0x04, 0x17
        /*001e*/ 	.short	(.L_577 - .L_576)
.L_576:
        /*0020*/ 	.word	0x00000000
        /*0024*/ 	.short	0x0000
        /*0026*/ 	.short	0x0000
        /*0028*/ 	.byte	0x00, 0xf0, 0xe1, 0x02


	//----- nvinfo : EIATTR_MAXREG_COUNT
	.align		4
.L_577:
        /*002c*/ 	.byte	0x03, 0x1b
        /*002e*/ 	.short	0x00a8


	//----- nvinfo : EIATTR_NUM_BARRIERS
	.align		4
        /*0030*/ 	.byte	0x02, 0x4c
        /*0032*/ 	.byte	0x01
	.zero		1


	//----- nvinfo : EIATTR_MERCURY_ISA_VERSION
	.align		4
        /*0034*/ 	.byte	0x03, 0x5f
        /*0036*/ 	.short	0x0000


	//----- nvinfo : EIATTR_INT_WARP_WIDE_INSTR_OFFSETS
	.align		4
        /*0038*/ 	.byte	0x04, 0x31
        /*003a*/ 	.short	(.L_579 - .L_578)


	//   ....[0]....
.L_578:
        /*003c*/ 	.word	0x000028a0


	//   ....[1]....
        /*0040*/ 	.word	0x00004160


	//----- nvinfo : EIATTR_COOP_GROUP_MASK_REGIDS
	.align		4
.L_579:
        /*0044*/ 	.byte	0x04, 0x29
        /*0046*/ 	.short	(.L_581 - .L_580)


	//   ....[0]....
.L_580:
        /*0048*/ 	.word	0xffffffff


	//   ....[1]....
        /*004c*/ 	.word	0xffffffff


	//   ....[2]....
        /*0050*/ 	.word	0xffffffff


	//   ....[3]....
        /*0054*/ 	.word	0xffffffff


	//   ....[4]....
        /*0058*/ 	.word	0xffffffff


	//   ....[5]....
        /*005c*/ 	.word	0xffffffff


	//   ....[6]....
        /*0060*/ 	.word	0xffffffff


	//   ....[7]....
        /*0064*/ 	.word	0xffffffff


	//   ....[8]....
        /*0068*/ 	.word	0xffffffff


	//   ....[9]....
        /*006c*/ 	.word	0xffffffff


	//----- nvinfo : EIATTR_COOP_GROUP_INSTR_OFFSETS
	.align		4
.L_581:
        /*0070*/ 	.byte	0x04, 0x28
        /*0072*/ 	.short	(.L_583 - .L_582)


	//   ....[0]....
.L_582:
        /*0074*/ 	.word	0x00000e30


	//   ....[1]....
        /*0078*/ 	.word	0x00000e40


	//   ....[2]....
        /*007c*/ 	.word	0x00000e70


	//   ....[3]....
        /*0080*/ 	.word	0x00000e90


	//   ....[4]....
        /*0084*/ 	.word	0x00000ec0


	//   ....[5]....
        /*0088*/ 	.word	0x00000ee0


	//   ....[6]....
        /*008c*/ 	.word	0x00000f10


	//   ....[7]....
        /*0090*/ 	.word	0x00000f30


	//   ....[8]....
        /*0094*/ 	.word	0x00000f60


	//   ....[9]....
        /*0098*/ 	.word	0x00000f80


	//----- nvinfo : EIATTR_EXIT_INSTR_OFFSETS
	.align		4
.L_583:
        /*009c*/ 	.byte	0x04, 0x1c
        /*009e*/ 	.short	(.L_585 - .L_584)


	//   ....[0]....
.L_584:
        /*00a0*/ 	.word	0x00004230


	//   ....[1]....
        /*00a4*/ 	.word	0x00004370


	//   ....[2]....
        /*00a8*/ 	.word	0x000045f0


	//----- nvinfo : EIATTR_MAX_THREADS
	.align		4
.L_585:
        /*00ac*/ 	.byte	0x04, 0x05
        /*00ae*/ 	.short	(.L_587 - .L_586)
.L_586:
        /*00b0*/ 	.word	0x00000180
        /*00b4*/ 	.word	0x00000001
        /*00b8*/ 	.word	0x00000001


	//----- nvinfo : EIATTR_CRS_STACK_SIZE
	.align		4
.L_587:
        /*00bc*/ 	.byte	0x04, 0x1e
        /*00be*/ 	.short	(.L_589 - .L_588)
.L_588:
        /*00c0*/ 	.word	0x00000000
.L_589:


//--------------------- .nv.info._Z35group_norm_nhwc_bwd_one_pass_kernelI11Bf16IOBf16WLi256ELi12ELi384EEv26Group_norm_nhwc_bwd_params --------------------------
	.section	.nv.info._Z35group_norm_nhwc_bwd_one_pass_kernelI11Bf16IOBf16WLi256ELi12ELi384EEv26Group_norm_nhwc_bwd_params,"",@"SHT_CUDA_INFO"
	.sectionflags	@""
	.align	4


	//----- nvinfo : EIATTR_CUDA_API_VERSION
	.align		4
        /*0000*/ 	.byte	0x04, 0x37
        /*0002*/ 	.short	(.L_591 - .L_590)
.L_590:
        /*0004*/ 	.word	0x00000082


	//----- nvinfo : EIATTR_SW2861232_WAR
	.align		4
.L_591:
        /*0008*/ 	.byte	0x01, 0x35
	.zero		2


	//----- nvinfo : EIATTR_PARAM_CBANK
	.align		4
        /*000c*/ 	.byte	0x04, 0x0a
        /*000e*/ 	.short	(.L_593 - .L_592)
	.align		4
.L_592:
        /*0010*/ 	.word	index@(.nv.constant0._Z35group_norm_nhwc_bwd_one_pass_kernelI11Bf16IOBf16WLi256ELi12ELi384EEv26Group_norm_nhwc_bwd_params)
        /*0014*/ 	.short	0x0160
        /*0016*/ 	.short	0x00b8


	//----- nvinfo : EIATTR_CBANK_PARAM_SIZE
	.align		4
.L_593:
        /*0018*/ 	.byte	0x03, 0x19
        /*001a*/ 	.short	0x00b8


	//----- nvinfo : EIATTR_KPARAM_INFO
	.align		4
        /*001c*/ 	.byte	0x04, 0x17
        /*001e*/ 	.short	(.L_595 - .L_594)
.L_594:
        /*0020*/ 	.word	0x00000000
        /*0024*/ 	.short	0x0000
        /*0026*/ 	.short	0x0000
        /*0028*/ 	.byte	0x00, 0xf0, 0xe1, 0x02


	//----- nvinfo : EIATTR_MAXREG_COUNT
	.align		4
.L_595:
        /*002c*/ 	.byte	0x03, 0x1b
        /*002e*/ 	.short	0x00a8


	//----- nvinfo : EIATTR_NUM_BARRIERS
	.align		4
        /*0030*/ 	.byte	0x02, 0x4c
        /*0032*/ 	.byte	0x01
	.zero		1


	//----- nvinfo : EIATTR_MERCURY_ISA_VERSION
	.align		4
        /*0034*/ 	.byte	0x03, 0x5f
        /*0036*/ 	.short	0x0000


	//----- nvinfo : EIATTR_INT_WARP_WIDE_INSTR_OFFSETS
	.align		4
        /*0038*/ 	.byte	0x04, 0x31
        /*003a*/ 	.short	(.L_597 - .L_596)


	//   ....[0]....
.L_596:
        /*003c*/ 	.word	0x00002fa0


	//   ....[1]....
        /*0040*/ 	.word	0x00004e80


	//----- nvinfo : EIATTR_COOP_GROUP_MASK_REGIDS
	.align		4
.L_597:
        /*0044*/ 	.byte	0x04, 0x29
        /*0046*/ 	.short	(.L_599 - .L_598)


	//   ....[0]....
.L_598:
        /*0048*/ 	.word	0xffffffff


	//   ....[1]....
        /*004c*/ 	.word	0xffffffff


	//   ....[2]....
        /*0050*/ 	.word	0xffffffff


	//   ....[3]....
        /*0054*/ 	.word	0xffffffff


	//   ....[4]....
        /*0058*/ 	.word	0xffffffff


	//   ....[5]....
        /*005c*/ 	.word	0xffffffff


	//   ....[6]....
        /*0060*/ 	.word	0xffffffff


	//   ....[7]....
        /*0064*/ 	.word	0xffffffff


	//   ....[8]....
        /*0068*/ 	.word	0xffffffff


	//   ....[9]....
        /*006c*/ 	.word	0xffffffff


	//----- nvinfo : EIATTR_COOP_GROUP_INSTR_OFFSETS
	.align		4
.L_599:
        /*0070*/ 	.byte	0x04, 0x28
        /*0072*/ 	.short	(.L_601 - .L_600)


	//   ....[0]....
.L_600:
        /*0074*/ 	.word	0x000014e0


	//   ....[1]....
        /*0078*/ 	.word	0x00001510


	//   ....[2]....
        /*007c*/ 	.word	0x000015a0


	//   ....[3]....
        /*0080*/ 	.word	0x000015c0


	//   ....[4]....
        /*0084*/ 	.word	0x000015f0


	//   ....[5]....
        /*0088*/ 	.word	0x00001610


	//   ....[6]....
        /*008c*/ 	.word	0x00001640


	//   ....[7]....
        /*0090*/ 	.word	0x00001660


	//   ....[8]....
        /*0094*/ 	.word	0x000016b0


	//   ....[9]....
        /*0098*/ 	.word	0x000016e0


	//----- nvinfo : EIATTR_EXIT_INSTR_OFFSETS
	.align		4
.L_601:
        /*009c*/ 	.byte	0x04, 0x1c
        /*009e*/ 	.short	(.L_603 - .L_602)


	//   ....[0]....
.L_602:
        /*00a0*/ 	.word	0x00004f50


	//   ....[1]....
        /*00a4*/ 	.word	0x00005090


	//   ....[2]....
        /*00a8*/ 	.word	0x00005310


	//----- nvinfo : EIATTR_MAX_THREADS
	.align		4
.L_603:
        /*00ac*/ 	.byte	0x04, 0x05
        /*00ae*/ 	.short	(.L_605 - .L_604)
.L_604:
        /*00b0*/ 	.word	0x00000180
        /*00b4*/ 	.word	0x00000001
        /*00b8*/ 	.word	0x00000001


	//----- nvinfo : EIATTR_CRS_STACK_SIZE
	.align		4
.L_605:
        /*00bc*/ 	.byte	0x04, 0x1e
        /*00be*/ 	.short	(.L_607 - .L_606)
.L_606:
        /*00c0*/ 	.word	0x00000000
.L_607:


//--------------------- .nv.info._Z35group_norm_nhwc_bwd_one_pass_kernelI11Bf16IOBf16WLi512ELi12ELi384EEv26Group_norm_nhwc_bwd_params --------------------------
	.section	.nv.info._Z35group_norm_nhwc_bwd_one_pass_kernelI11Bf16IOBf16WLi512ELi12ELi384EEv26Group_norm_nhwc_bwd_params,"",@"SHT_CUDA_INFO"
	.sectionflags	@""
	.align	4


	//----- nvinfo : EIATTR_CUDA_API_VERSION
	.align		4
        /*0000*/ 	.byte	0x04, 0x37
        /*0002*/ 	.short	(.L_609 - .L_608)
.L_608:
        /*0004*/ 	.word	0x00000082


	//----- nvinfo : EIATTR_SW2861232_WAR
	.align		4
.L_609:
        /*0008*/ 	.byte	0x01, 0x35
	.zero		2


	//----- nvinfo : EIATTR_PARAM_CBANK
	.align		4
        /*000c*/ 	.byte	0x04, 0x0a
        /*000e*/ 	.short	(.L_611 - .L_610)
	.align		4
.L_610:
        /*0010*/ 	.word	index@(.nv.constant0._Z35group_norm_nhwc_bwd_one_pass_kernelI11Bf16IOBf16WLi512ELi12ELi384EEv26Group_norm_nhwc_bwd_params)
        /*0014*/ 	.short	0x0160
        /*0016*/ 	.short	0x00b8


	//----- nvinfo : EIATTR_CBANK_PARAM_SIZE
	.align		4
.L_611:
        /*0018*/ 	.byte	0x03, 0x19
        /*001a*/ 	.short	0x00b8


	//----- nvinfo : EIATTR_KPARAM_INFO
	.align		4
        /*001c*/ 	.byte	0x04, 0x17
        /*001e*/ 	.short	(.L_613 - .L_612)
.L_612:
        /*0020*/ 	.word	0x00000000
        /*0024*/ 	.short	0x0000
        /*0026*/ 	.short	0x0000
        /*0028*/ 	.byte	0x00, 0xf0, 0xe1, 0x02


	//----- nvinfo : EIATTR_MAXREG_COUNT
	.align		4
.L_613:
        /*002c*/ 	.byte	0x03, 0x1b
        /*002e*/ 	.short	0x00a8


	//----- nvinfo : EIATTR_NUM_BARRIERS
	.align		4
        /*0030*/ 	.byte	0x02, 0x4c
        /*0032*/ 	.byte	0x01
	.zero		1


	//----- nvinfo : EIATTR_MERCURY_ISA_VERSION
	.align		4
        /*0034*/ 	.byte	0x03, 0x5f
        /*0036*/ 	.short	0x0000


	//----- nvinfo : EIATTR_INT_WARP_WIDE_INSTR_OFFSETS
	.align		4
        /*0038*/ 	.byte	0x04, 0x31
        /*003a*/ 	.short	(.L_615 - .L_614)


	//   ....[0]....
.L_614:
        /*003c*/ 	.word	0x00003e60


	//   ....[1]....
        /*0040*/ 	.word	0x000069d0


	//----- nvinfo : EIATTR_COOP_GROUP_MASK_REGIDS
	.align		4
.L_615:
        /*0044*/ 	.byte	0x04, 0x29
        /*0046*/ 	.short	(.L_617 - .L_616)


	//   ....[0]....
.L_616:
        /*0048*/ 	.word	0xffffffff


	//   ....[1]....
        /*004c*/ 	.word	0xffffffff


	//   ....[2]....
        /*0050*/ 	.word	0xffffffff


	//   ....[3]....
        /*0054*/ 	.word	0xffffffff


	//   ....[4]....
        /*0058*/ 	.word	0xffffffff


	//   ....[5]....
        /*005c*/ 	.word	0xffffffff


	//   ....[6]....
        /*0060*/ 	.word	0xffffffff


	//   ....[7]....
        /*0064*/ 	.word	0xffffffff


	//   ....[8]....
        /*0068*/ 	.word	0xffffffff


	//   ....[9]....
        /*006c*/ 	.word	0xffffffff


	//----- nvinfo : EIATTR_COOP_GROUP_INSTR_OFFSETS
	.align		4
.L_617:
        /*0070*/ 	.byte	0x04, 0x28
        /*0072*/ 	.short	(.L_619 - .L_618)


	//   ....[0]....
.L_618:
        /*0074*/ 	.word	0x00002360


	//   ....[1]....
        /*0078*/ 	.word	0x00002390


	//   ....[2]....
        /*007c*/ 	.word	0x00002470


	//   ....[3]....
        /*0080*/ 	.word	0x00002480


	//   ....[4]....
        /*0084*/ 	.word	0x000024c0


	//   ....[5]....
        /*0088*/ 	.word	0x000024e0


	//   ....[6]....
        /*008c*/ 	.word	0x00002510


	//   ....[7]....
        /*0090*/ 	.word	0x00002530


	//   ....[8]....
        /*0094*/ 	.word	0x00002560


	//   ....[9]....
        /*0098*/ 	.word	0x00002580


	//----- nvinfo : EIATTR_EXIT_INSTR_OFFSETS
	.align		4
.L_619:
        /*009c*/ 	.byte	0x04, 0x1c
        /*009e*/ 	.short	(.L_621 - .L_620)


	//   ....[0]....
.L_620:
        /*00a0*/ 	.word	0x00006aa0


	//   ....[1]....
        /*00a4*/ 	.word	0x00006be0


	//   ....[2]....
        /*00a8*/ 	.word	0x00006e60


	//----- nvinfo : EIATTR_MAX_THREADS
	.align		4
.L_621:
        /*00ac*/ 	.byte	0x04, 0x05
        /*00ae*/ 	.short	(.L_623 - .L_622)
.L_622:
        /*00b0*/ 	.word	0x00000180
        /*00b4*/ 	.word	0x00000001
        /*00b8*/ 	.word	0x00000001


	//----- nvinfo : EIATTR_CRS_STACK_SIZE
	.align		4
.L_623:
        /*00bc*/ 	.byte	0x04, 0x1e
        /*00be*/ 	.short	(.L_625 - .L_624)
.L_624:
        /*00c0*/ 	.word	0x00000000
.L_625:


//--------------------- .nv.info._Z35group_norm_nhwc_bwd_one_pass_kernelI11Bf16IOFp16WLi64ELi12ELi384EEv26Group_norm_nhwc_bwd_params --------------------------
	.section	.nv.info._Z35group_norm_nhwc_bwd_one_pass_kernelI11Bf16IOFp16WLi64ELi12ELi384EEv26Group_norm_nhwc_bwd_params,"",@"SHT_CUDA_INFO"
	.sectionflags	@""
	.align	4


	//----- nvinfo : EIATTR_CUDA_API_VERSION
	.align		4
        /*0000*/ 	.byte	0x04, 0x37
        /*0002*/ 	.short	(.L_627 - .L_626)
.L_626:
        /*0004*/ 	.word	0x00000082


	//----- nvinfo : EIATTR_SW2861232_WAR
	.align		4
.L_627:
        /*0008*/ 	.byte	0x01, 0x35
	.zero		2


	//----- nvinfo : EIATTR_PARAM_CBANK
	.align		4
        /*000c*/ 	.byte	0x04, 0x0a
        /*000e*/ 	.short	(.L_629 - .L_628)
	.align		4
.L_628:
        /*0010*/ 	.word	index@(.nv.constant0._Z35group_norm_nhwc_bwd_one_pass_kernelI11Bf16IOFp16WLi64ELi12ELi384EEv26Group_norm_nhwc_bwd_params)
        /*0014*/ 	.short	0x0160
        /*0016*/ 	.short	0x00b8


	//----- nvinfo : EIATTR_CBANK_PARAM_SIZE
	.align		4
.L_629:
        /*0018*/ 	.byte	0x03, 0x19
        /*001a*/ 	.short	0x00b8


	//----- nvinfo : EIATTR_KPARAM_INFO
	.align		4
        /*001c*/ 	.byte	0x04, 0x17
        /*001e*/ 	.short	(.L_631 - .L_630)
.L_630:
        /*0020*/ 	.word	0x00000000
        /*0024*/ 	.short	0x0000
        /*0026*/ 	.short	0x0000
        /*0028*/ 	.byte	0x00, 0xf0, 0xe1, 0x02


	//----- nvinfo : EIATTR_MAXREG_COUNT
	.align		4
.L_631:
        /*002c*/ 	.byte	0x03, 0x1b
        /*002e*/ 	.short	0x00a8


	//----- nvinfo : EIATTR_NUM_BARRIERS
	.align		4
        /*0030*/ 	.byte	0x02, 0x4c
        /*0032*/ 	.byte	0x01
	.zero		1


	//----- nvinfo : EIATTR_MERCURY_ISA_VERSION
	.align		4
        /*0034*/ 	.byte	0x03, 0x5f
        /*0036*/ 	.short	0x0000


	//----- nvinfo : EIATTR_INT_WARP_WIDE_INSTR_OFFSETS
	.align		4
        /*0038*/ 	.byte	0x04, 0x31
        /*003a*/ 	.short	(.L_633 - .L_632)


	//   ....[0]....
.L_632:
        /*003c*/ 	.word	0x00002540


	//   ....[1]....
        /*0040*/ 	.word	0x00003b10


	//----- nvinfo : EIATTR_COOP_GROUP_MASK_REGIDS
	.align		4
.L_633:
        /*0044*/ 	.byte	0x04, 0x29
        /*0046*/ 	.short	(.L_635 - .L_634)


	//   ....[0]....
.L_634:
        /*0048*/ 	.word	0xffffffff


	//   ....[1]....
        /*004c*/ 	.word	0xffffffff


	//   ....[2]....
        /*0050*/ 	.word	0xffffffff


	//   ....[3]....
        /*0054*/ 	.word	0xffffffff


	//   ....[4]....
        /*0058*/ 	.word	0xffffffff


	//   ....[5]....
        /*005c*/ 	.word	0xffffffff


	//   ....[6]....
        /*0060*/ 	.word	0xffffffff


	//   ....[7]....
        /*0064*/ 	.word	0xffffffff


	//   ....[8]....
        /*0068*/ 	.word	0xffffffff


	//   ....[9]....
        /*006c*/ 	.word	0xffffffff


	//----- nvinfo : EIATTR_COOP_GROUP_INSTR_OFFSETS
	.align		4
.L_635:
        /*0070*/ 	.byte	0x04, 0x28
        /*0072*/ 	.short	(.L_637 - .L_636)


	//   ....[0]....
.L_636:
        /*0074*/ 	.word	0x00000b30


	//   ....[1]....
        /*0078*/ 	.word	0x00000b40


	//   ....[2]....
        /*007c*/ 	.word	0x00000b70


	//   ....[3]....
        /*0080*/ 	.word	0x00000b90


	//   ....[4]....
        /*0084*/ 	.word	0x00000bc0


	//   ....[5]....
        /*0088*/ 	.word	0x00000be0


	//   ....[6]....
        /*008c*/ 	.word	0x00000c10


	//   ....[7]....
        /*0090*/ 	.word	0x00000c30


	//   ....[8]....
        /*0094*/ 	.word	0x00000c60


	//   ....[9]....
        /*0098*/ 	.word	0x00000c90


	//----- nvinfo : EIATTR_EXIT_INSTR_OFFSETS
	.align		4
.L_637:
        /*009c*/ 	.byte	0x04, 0x1c
        /*009e*/ 	.short	(.L_639 - .L_638)


	//   ....[0]....
.L_638:
        /*00a0*/ 	.word	0x00003be0


	//   ....[1]....
        /*00a4*/ 	.word	0x00003d20


	//   ....[2]....
        /*00a8*/ 	.word	0x00003fa0


	//----- nvinfo : EIATTR_MAX_THREADS
	.align		4
.L_639:
        /*00ac*/ 	.byte	0x04, 0x05
        /*00ae*/ 	.short	(.L_641 - .L_640)
.L_640:
        /*00b0*/ 	.word	0x00000180
        /*00b4*/ 	.word	0x00000001
        /*00b8*/ 	.word	0x00000001


	//----- nvinfo : EIATTR_CRS_STACK_SIZE
	.align		4
.L_641:
        /*00bc*/ 	.byte	0x04, 0x1e
        /*00be*/ 	.short	(.L_643 - .L_642)
.L_642:
        /*00c0*/ 	.word	0x00000000
.L_643:


//--------------------- .nv.info._Z35group_norm_nhwc_bwd_one_pass_kernelI11Bf16IOFp16WLi128ELi12ELi384EEv26Group_norm_nhwc_bwd_params --------------------------
	.section	.nv.info._Z35group_norm_nhwc_bwd_one_pass_kernelI11Bf16IOFp16WLi128ELi12ELi384EEv26Group_norm_nhwc_bwd_params,"",@"SHT_CUDA_INFO"
	.sectionflags	@""
	.align	4


	//----- nvinfo : EIATTR_CUDA_API_VERSION
	.align		4
        /*0000*/ 	.byte	0x04, 0x37
        /*0002*/ 	.short	(.L_645 - .L_644)
.L_644:
        /*0004*/ 	.word	0x00000082


	//----- nvinfo : EIATTR_SW2861232_WAR
	.align		4
.L_645:
        /*0008*/ 	.byte	0x01, 0x35
	.zero		2


	//----- nvinfo : EIATTR_PARAM_CBANK
	.align		4
        /*000c*/ 	.byte	0x04, 0x0a
        /*000e*/ 	.short	(.L_647 - .L_646)
	.align		4
.L_646:
        /*0010*/ 	.word	index@(.nv.constant0._Z35group_norm_nhwc_bwd_one_pass_kernelI11Bf16IOFp16WLi128ELi12ELi384EEv26Group_norm_nhwc_bwd_params)
        /*0014*/ 	.short	0x0160
        /*0016*/ 	.short	0x00b8


	//----- nvinfo : EIATTR_CBANK_PARAM_SIZE
	.align		4
.L_647:
        /*0018*/ 	.byte	0x03, 0x19
        /*001a*/ 	.short	0x00b8


	//----- nvinfo : EIATTR_KPARAM_INFO
	.align		4
        /*001c*/ 	.byte	0x04, 0x17
        /*001e*/ 	.short	(.L_649 - .L_648)
.L_648:
        /*0020*/ 	.word	0x00000000
        /*0024*/ 	.short	0x0000
        /*0026*/ 	.short	0x0000
        /*0028*/ 	.byte	0x00, 0xf0, 0xe1, 0x02


	//----- nvinfo : EIATTR_MAXREG_COUNT
	.align		4
.L_649:
        /*002c*/ 	.byte	0x03, 0x1b
        /*002e*/ 	.short	0x00a8


	//----- nvinfo : EIATTR_NUM_BARRIERS
	.align		4
        /*0030*/ 	.byte	0x02, 0x4c
        /*0032*/ 	.byte	0x01
	.zero		1


	//----- nvinfo : EIATTR_MERCURY_ISA_VERSION
	.align		4
        /*0034*/ 	.byte	0x03, 0x5f
        /*0036*/ 	.short	0x0000


	//----- nvinfo : EIATTR_INT_WARP_WIDE_INSTR_OFFSETS
	.align		4
        /*0038*/ 	.byte	0x04, 0x31
        /*003a*/ 	.short	(.L_651 - .L_650)


	//   ....[0]....
.L_650:
        /*003c*/ 	.word	0x000028a0


	//   ....[1]....
        /*0040*/ 	.word	0x00004160


	//----- nvinfo : EIATTR_COOP_GROUP_MASK_REGIDS
	.align		4
.L_651:
        /*0044*/ 	.byte	0x04, 0x29
        /*0046*/ 	.short	(.L_653 - .L_652)


	//   ....[0]....
.L_652:
        /*0048*/ 	.word	0xffffffff


	//   ....[1]....
        /*004c*/ 	.word	0xffffffff


	//   ....[2]....
        /*0050*/ 	.word	0xffffffff


	//   ....[3]....
        /*0054*/ 	.word	0xffffffff


	//   ....[4]....
        /*0058*/ 	.word	0xffffffff


	//   ....[5]....
        /*005c*/ 	.word	0xffffffff


	//   ....[6]....
        /*0060*/ 	.word	0xffffffff


	//   ....[7]....
        /*0064*/ 	.word	0xffffffff


	//   ....[8]....
        /*0068*/ 	.word	0xffffffff


	//   ....[9]....
        /*006c*/ 	.word	0xffffffff


	//----- nvinfo : EIATTR_COOP_GROUP_INSTR_OFFSETS
	.align		4
.L_653:
        /*0070*/ 	.byte	0x04, 0x28
        /*0072*/ 	.short	(.L_655 - .L_654)


	//   ....[0]....
.L_654:
        /*0074*/ 	.word	0x00000e30


	//   ....[1]....
        /*0078*/ 	.word	0x00000e40


	//   ....[2]....
        /*007c*/ 	.word	0x00000e70


	//   ....[3]....
        /*0080*/ 	.word	0x00000e90


	//   ....[4]....
        /*0084*/ 	.word	0x00000ec0


	//   ....[5]....
        /*0088*/ 	.word	0x00000ee0


	//   ....[6]....
        /*008c*/ 	.word	0x00000f10


	//   ....[7]....
        /*0090*/ 	.word	0x00000f30


	//   ....[8]....
        /*0094*/ 	.word	0x00000f60


	//   ....[9]....
        /*0098*/ 	.word	0x00000f80


	//----- nvinfo : EIATTR_EXIT_INSTR_OFFSETS
	.align		4
.L_655:
        /*009c*/ 	.byte	0x04, 0x1c
        /*009e*/ 	.short	(.L_657 - .L_656)


	//   ....[0]....
.L_656:
        /*00a0*/ 	.word	0x00004230


	//   ....[1]....
        /*00a4*/ 	.word	0x00004370


	//   ....[2]....
        /*00a8*/ 	.word	0x000045f0


	//----- nvinfo : EIATTR_MAX_THREADS
	.align		4
.L_657:
        /*00ac*/ 	.byte	0x04, 0x05
        /*00ae*/ 	.short	(.L_659 - .L_658)
.L_658:
        /*00b0*/ 	.word	0x00000180
        /*00b4*/ 	.word	0x00000001
        /*00b8*/ 	.word	0x00000001


	//----- nvinfo : EIATTR_CRS_STACK_SIZE
	.align		4
.L_659:
        /*00bc*/ 	.byte	0x04, 0x1e
        /*00be*/ 	.short	(.L_661 - .L_660)
.L_660:
        /*00c0*/ 	.word	0x00000000
.L_661:


//--------------------- .nv.info._Z35group_norm_nhwc_bwd_one_pass_kernelI11Bf16IOFp16WLi256ELi12ELi384EEv26Group_norm_nhwc_bwd_params --------------------------
	.section	.nv.info._Z35group_norm_nhwc_bwd_one_pass_kernelI11Bf16IOFp16WLi256ELi12ELi384EEv26Group_norm_nhwc_bwd_params,"",@"SHT_CUDA_INFO"
	.sectionflags	@""
	.align	4


	//----- nvinfo : EIATTR_CUDA_API_VERSION
	.align		4
        /*0000*/ 	.byte	0x04, 0x37
        /*0002*/ 	.short	(.L_663 - .L_662)
.L_662:
        /*0004*/ 	.word	0x00000082


	//----- nvinfo : EIATTR_SW2861232_WAR
	.align		4
.L_663:
        /*0008*/ 	.byte	0x01, 0x35
	.zero		2


	//----- nvinfo : EIATTR_PARAM_CBANK
	.align		4
        /*000c*/ 	.byte	0x04, 0x0a
        /*000e*/ 	.short	(.L_665 - .L_664)
	.align		4
.L_664:
        /*0010*/ 	.word	index@(.nv.constant0._Z35group_norm_nhwc_bwd_one_pass_kernelI11Bf16IOFp16WLi256ELi12ELi384EEv26Group_norm_nhwc_bwd_params)
        /*0014*/ 	.short	0x0160
        /*0016*/ 	.short	0x00b8


	//----- nvinfo : EIATTR_CBANK_PARAM_SIZE
	.align		4
.L_665:
        /*0018*/ 	.byte	0x03, 0x19
        /*001a*/ 	.short	0x00b8


	//----- nvinfo : EIATTR_KPARAM_INFO
	.align		4
        /*001c*/ 	.byte	0x04, 0x17
        /*001e*/ 	.short	(.L_667 - .L_666)
.L_666:
        /*0020*/ 	.word	0x00000000
        /*0024*/ 	.short	0x0000
        /*0026*/ 	.short	0x0000
        /*0028*/ 	.byte	0x00, 0xf0, 0xe1, 0x02


	//----- nvinfo : EIATTR_MAXREG_COUNT
	.align		4
.L_667:
        /*002c*/ 	.byte	0x03, 0x1b
        /*002e*/ 	.short	0x00a8


	//----- nvinfo : EIATTR_NUM_BARRIERS
	.align		4
        /*0030*/ 	.byte	0x02, 0x4c
        /*0032*/ 	.byte	0x01
	.zero		1


	//----- nvinfo : EIATTR_MERCURY_ISA_VERSION
	.align		4
        /*0034*/ 	.byte	0x03, 0x5f
        /*0036*/ 	.short	0x0000


	//----- nvinfo : EIATTR_INT_WARP_WIDE_INSTR_OFFSETS
	.align		4
        /*0038*/ 	.byte	0x04, 0x31
        /*003a*/ 	.short	(.L_669 - .L_668)


	//   ....[0]....
.L_668:
        /*003c*/ 	.word	0x00002fa0


	//   ....[1]....
        /*0040*/ 	.word	0x00004e80


	//----- nvinfo : EIATTR_COOP_GROUP_MASK_REGIDS
	.align		4
.L_669:
        /*0044*/ 	.byte	0x04, 0x29
        /*0046*/ 	.short	(.L_671 - .L_670)


	//   ....[0]....
.L_670:
        /*0048*/ 	.word	0xffffffff


	//   ....[1]....
        /*004c*/ 	.word	0xffffffff


	//   ....[2]....
        /*0050*/ 	.word	0xffffffff


	//   ....[3]....
        /*0054*/ 	.word	0xffffffff


	//   ....[4]....
        /*0058*/ 	.word	0xffffffff


	//   ....[5]....
        /*005c*/ 	.word	0xffffffff


	//   ....[6]....
        /*0060*/ 	.word	0xffffffff


	//   ....[7]....
        /*0064*/ 	.word	0xffffffff


	//   ....[8]....
        /*0068*/ 	.word	0xffffffff


	//   ....[9]....
        /*006c*/ 	.word	0xffffffff


	//----- nvinfo : EIATTR_COOP_GROUP_INSTR_OFFSETS
	.align		4
.L_671:
        /*0070*/ 	.byte	0x04, 0x28
        /*0072*/ 	.short	(.L_673 - .L_672)


	//   ....[0]....
.L_672:
        /*0074*/ 	.word	0x000014e0


	//   ....[1]....
        /*0078*/ 	.word	0x00001510


	//   ....[2]....
        /*007c*/ 	.word	0x000015a0


	//   ....[3]....
        /*0080*/ 	.word	0x000015c0


	//   ....[4]....
        /*0084*/ 	.word	0x000015f0


	//   ....[5]....
        /*0088*/ 	.word	0x00001610


	//   ....[6]....
        /*008c*/ 	.word	0x00001640


	//   ....[7]....
        /*0090*/ 	.word	0x00001660


	//   ....[8]....
        /*0094*/ 	.word	0x000016b0


	//   ....[9]....
        /*0098*/ 	.word	0x000016e0


	//----- nvinfo : EIATTR_EXIT_INSTR_OFFSETS
	.align		4
.L_673:
        /*009c*/ 	.byte	0x04, 0x1c
        /*009e*/ 	.short	(.L_675 - .L_674)


	//   ....[0]....
.L_674:
        /*00a0*/ 	.word	0x00004f50


	//   ....[1]....
        /*00a4*/ 	.word	0x00005090


	//   ....[2]....
        /*00a8*/ 	.word	0x00005310


	//----- nvinfo : EIATTR_MAX_THREADS
	.align		4
.L_675:
        /*00ac*/ 	.byte	0x04, 0x05
        /*00ae*/ 	.short	(.L_677 - .L_676)
.L_676:
        /*00b0*/ 	.word	0x00000180
        /*00b4*/ 	.word	0x00000001
        /*00b8*/ 	.word	0x00000001


	//----- nvinfo : EIATTR_CRS_STACK_SIZE
	.align		4
.L_677:
        /*00bc*/ 	.byte	0x04, 0x1e
        /*00be*/ 	.short	(.L_679 - .L_678)
.L_678:
        /*00c0*/ 	.word	0x00000000
.L_679:


//--------------------- .nv.info._Z35group_norm_nhwc_bwd_one_pass_kernelI11Bf16IOFp16WLi512ELi12ELi384EEv26Group_norm_nhwc_bwd_params --------------------------
	.section	.nv.info._Z35group_norm_nhwc_bwd_one_pass_kernelI11Bf16IOFp16WLi512ELi12ELi384EEv26Group_norm_nhwc_bwd_params,"",@"SHT_CUDA_INFO"
	.sectionflags	@""
	.align	4


	//----- nvinfo : EIATTR_CUDA_API_VERSION
	.align		4
        /*0000*/ 	.byte	0x04, 0x37
        /*0002*/ 	.short	(.L_681 - .L_680)
.L_680:
        /*0004*/ 	.word	0x00000082


	//----- nvinfo : EIATTR_SW2861232_WAR
	.align		4
.L_681:
        /*0008*/ 	.byte	0x01, 0x35
	.zero		2


	//----- nvinfo : EIATTR_PARAM_CBANK
	.align		4
        /*000c*/ 	.byte	0x04, 0x0a
        /*000e*/ 	.short	(.L_683 - .L_682)
	.align		4
.L_682:
        /*0010*/ 	.word	index@(.nv.constant0._Z35group_norm_nhwc_bwd_one_pass_kernelI11Bf16IOFp16WLi512ELi12ELi384EEv26Group_norm_nhwc_bwd_params)
        /*0014*/ 	.short	0x0160
        /*0016*/ 	.short	0x00b8


	//----- nvinfo : EIATTR_CBANK_PARAM_SIZE
	.align		4
.L_683:
        /*0018*/ 	.byte	0x03, 0x19
        /*001a*/ 	.short	0x00b8


	//----- nvinfo : EIATTR_KPARAM_INFO
	.align		4
        /*001c*/ 	.byte	0x04, 0x17
        /*001e*/ 	.short	(.L_685 - .L_684)
.L_684:
        /*0020*/ 	.word	0x00000000
        /*0024*/ 	.short	0x0000
        /*0026*/ 	.short	0x0000
        /*0028*/ 	.byte	0x00, 0xf0, 0xe1, 0x02


	//----- nvinfo : EIATTR_MAXREG_COUNT
	.align		4
.L_685:
        /*002c*/ 	.byte	0x03, 0x1b
        /*002e*/ 	.short	0x00a8


	//----- nvinfo : EIATTR_NUM_BARRIERS
	.align		4
        /*0030*/ 	.byte	0x02, 0x4c
        /*0032*/ 	.byte	0x01
	.zero		1


	//----- nvinfo : EIATTR_MERCURY_ISA_VERSION
	.align		4
        /*0034*/ 	.byte	0x03, 0x5f
        /*0036*/ 	.short	0x0000


	//----- nvinfo : EIATTR_INT_WARP_WIDE_INSTR_OFFSETS
	.align		4
        /*0038*/ 	.byte	0x04, 0x31
        /*003a*/ 	.short	(.L_687 - .L_686)


	//   ....[0]....
.L_686:
        /*003c*/ 	.word	0x00003e60


	//   ....[1]....
        /*0040*/ 	.word	0x000069d0


	//----- nvinfo : EIATTR_COOP_GROUP_MASK_REGIDS
	.align		4
.L_687:
        /*0044*/ 	.byte	0x04, 0x29
        /*0046*/ 	.short	(.L_689 - .L_688)


	//   ....[0]....
.L_688:
        /*0048*/ 	.word	0xffffffff


	//   ....[1]....
        /*004c*/ 	.word	0xffffffff


	//   ....[2]....
        /*0050*/ 	.word	0xffffffff


	//   ....[3]....
        /*0054*/ 	.word	0xffffffff


	//   ....[4]....
        /*0058*/ 	.word	0xffffffff


	//   ....[5]....
        /*005c*/ 	.word	0xffffffff


	//   ....[6]....
        /*0060*/ 	.word	0xffffffff


	//   ....[7]....
        /*0064*/ 	.word	0xffffffff


	//   ....[8]....
        /*0068*/ 	.word	0xffffffff


	//   ....[9]....
        /*006c*/ 	.word	0xffffffff


	//----- nvinfo : EIATTR_COOP_GROUP_INSTR_OFFSETS
	.align		4
.L_689:
        /*0070*/ 	.byte	0x04, 0x28
        /*0072*/ 	.short	(.L_691 - .L_690)


	//   ....[0]....
.L_690:
        /*0074*/ 	.word	0x00002360


	//   ....[1]....
        /*0078*/ 	.word	0x00002390


	//   ....[2]....
        /*007c*/ 	.word	0x00002470


	//   ....[3]....
        /*0080*/ 	.word	0x00002480


	//   ....[4]....
        /*0084*/ 	.word	0x000024c0


	//   ....[5]....
        /*0088*/ 	.word	0x000024e0


	//   ....[6]....
        /*008c*/ 	.word	0x00002510


	//   ....[7]....
        /*0090*/ 	.word	0x00002530


	//   ....[8]....
        /*0094*/ 	.word	0x00002560


	//   ....[9]....
        /*0098*/ 	.word	0x00002580


	//----- nvinfo : EIATTR_EXIT_INSTR_OFFSETS
	.align		4
.L_691:
        /*009c*/ 	.byte	0x04, 0x1c
        /*009e*/ 	.short	(.L_693 - .L_692)


	//   ....[0]....
.L_692:
        /*00a0*/ 	.word	0x00006aa0


	//   ....[1]....
        /*00a4*/ 	.word	0x00006be0


	//   ....[2]....
        /*00a8*/ 	.word	0x00006e60


	//----- nvinfo : EIATTR_MAX_THREADS
	.align		4
.L_693:
        /*00ac*/ 	.byte	0x04, 0x05
        /*00ae*/ 	.short	(.L_695 - .L_694)
.L_694:
        /*00b0*/ 	.word	0x00000180
        /*00b4*/ 	.word	0x00000001
        /*00b8*/ 	.word	0x00000001


	//----- nvinfo : EIATTR_CRS_STACK_SIZE
	.align		4
.L_695:
        /*00bc*/ 	.byte	0x04, 0x1e
        /*00be*/ 	.short	(.L_697 - .L_696)
.L_696:
        /*00c0*/ 	.word	0x00000000
.L_697:


//--------------------- .nv.info._Z35group_norm_nhwc_bwd_one_pass_kernelI11Fp16IOFp32WLi64ELi12ELi384EEv26Group_norm_nhwc_bwd_params --------------------------
	.section	.nv.info._Z35group_norm_nhwc_bwd_one_pass_kernelI11Fp16IOFp32WLi64ELi12ELi384EEv26Group_norm_nhwc_bwd_params,"",@"SHT_CUDA_INFO"
	.sectionflags	@""
	.align	4


	//----- nvinfo : EIATTR_CUDA_API_VERSION
	.align		4
        /*0000*/ 	.byte	0x04, 0x37
        /*0002*/ 	.short	(.L_699 - .L_698)
.L_698:
        /*0004*/ 	.word	0x00000082


	//----- nvinfo : EIATTR_SW2861232_WAR
	.align		4
.L_699:
        /*0008*/ 	.byte	0x01, 0x35
	.zero		2


	//----- nvinfo : EIATTR_PARAM_CBANK
	.align		4
        /*000c*/ 	.byte	0x04, 0x0a
        /*000e*/ 	.short	(.L_701 - .L_700)
	.align		4
.L_700:
        /*0010*/ 	.word	index@(.nv.constant0._Z35group_norm_nhwc_bwd_one_pass_kernelI11Fp16IOFp32WLi64ELi12ELi384EEv26Group_norm_nhwc_bwd_params)
        /*0014*/ 	.short	0x0160
        /*0016*/ 	.short	0x00b8


	//----- nvinfo : EIATTR_CBANK_PARAM_SIZE
	.align		4
.L_701:
        /*0018*/ 	.byte	0x03, 0x19
        /*001a*/ 	.short	0x00b8


	//----- nvinfo : EIATTR_KPARAM_INFO
	.align		4
        /*001c*/ 	.byte	0x04, 0x17
        /*001e*/ 	.short	(.L_703 - .L_702)
.L_702:
        /*0020*/ 	.word	0x00000000
        /*0024*/ 	.short	0x0000
        /*0026*/ 	.short	0x0000
        /*0028*/ 	.byte	0x00, 0xf0, 0xe1, 0x02


	//----- nvinfo : EIATTR_MAXREG_COUNT
	.align		4
.L_703:
        /*002c*/ 	.byte	0x03, 0x1b
        /*002e*/ 	.short	0x00a8


	//----- nvinfo : EIATTR_NUM_BARRIERS
	.align		4
        /*0030*/ 	.byte	0x02, 0x4c
        /*0032*/ 	.byte	0x01
	.zero		1


	//----- nvinfo : EIATTR_MERCURY_ISA_VERSION
	.align		4
        /*0034*/ 	.byte	0x03, 0x5f
        /*0036*/ 	.short	0x0000


	//----- nvinfo : EIATTR_INT_WARP_WIDE_INSTR_OFFSETS
	.align		4
        /*0038*/ 	.byte	0x04, 0x31
        /*003a*/ 	.short	(.L_705 - .L_704)


	//   ....[0]....
.L_704:
        /*003c*/ 	.word	0x000024e0


	//   ....[1]....
        /*0040*/ 	.word	0x00003ac0


	//----- nvinfo : EIATTR_COOP_GROUP_MASK_REGIDS
	.align		4
.L_705:
        /*0044*/ 	.byte	0x04, 0x29
        /*0046*/ 	.short	(.L_707 - .L_706)


	//   ....[0]....
.L_706:
        /*0048*/ 	.word	0xffffffff


	//   ....[1]....
        /*004c*/ 	.word	0xffffffff


	//   ....[2]....
        /*0050*/ 	.word	0xffffffff


	//   ....[3]....
        /*0054*/ 	.word	0xffffffff


	//   ....[4]....
        /*0058*/ 	.word	0xffffffff


	//   ....[5]....
        /*005c*/ 	.word	0xffffffff


	//   ....[6]....
        /*0060*/ 	.word	0xffffffff


	//   ....[7]....
        /*0064*/ 	.word	0xffffffff


	//   ....[8]....
        /*0068*/ 	.word	0xffffffff


	//   ....[9]....
        /*006c*/ 	.word	0xffffffff


	//----- nvinfo : EIATTR_COOP_GROUP_INSTR_OFFSETS
	.align		4
.L_707:
        /*0070*/ 	.byte	0x04, 0x28
        /*0072*/ 	.short	(.L_709 - .L_708)


	//   ....[0]....
.L_708:
        /*0074*/ 	.word	0x00000ab0


	//   ....[1]....
        /*0078*/ 	.word	0x00000ad0


	//   ....[2]....
        /*007c*/ 	.word	0x00000b00


	//   ....[3]....
        /*0080*/ 	.word	0x00000b20


	//   ....[4]....
        /*0084*/ 	.word	0x00000b50


	//   ....[5]....
        /*0088*/ 	.word	0x00000b70


	//   ....[6]....
        /*008c*/ 	.word	0x00000ba0


	//   ....[7]....
        /*0090*/ 	.word	0x00000bc0


	//   ....[8]....
        /*0094*/ 	.word	0x00000bf0


	//   ....[9]....
        /*0098*/ 	.word	0x00000c10


	//----- nvinfo : EIATTR_EXIT_INSTR_OFFSETS
	.align		4
.L_709:
        /*009c*/ 	.byte	0x04, 0x1c
        /*009e*/ 	.short	(.L_711 - .L_710)


	//   ....[0]....
.L_710:
        /*00a0*/ 	.word	0x00003b90


	//   ....[1]....
        /*00a4*/ 	.word	0x00003cd0


	//   ....[2]....
        /*00a8*/ 	.word	0x00003f20


	//----- nvinfo : EIATTR_MAX_THREADS
	.align		4
.L_711:
        /*00ac*/ 	.byte	0x04, 0x05
        /*00ae*/ 	.short	(.L_713 - .L_712)
.L_712:
        /*00b0*/ 	.word	0x00000180
        /*00b4*/ 	.word	0x00000001
        /*00b8*/ 	.word	0x00000001


	//----- nvinfo : EIATTR_CRS_STACK_SIZE
	.align		4
.L_713:
        /*00bc*/ 	.byte	0x04, 0x1e
        /*00be*/ 	.short	(.L_715 - .L_714)
.L_714:
        /*00c0*/ 	.word	0x00000000
.L_715:


//--------------------- .nv.info._Z35group_norm_nhwc_bwd_one_pass_kernelI11Fp16IOFp32WLi128ELi12ELi384EEv26Group_norm_nhwc_bwd_params --------------------------
	.section	.nv.info._Z35group_norm_nhwc_bwd_one_pass_kernelI11Fp16IOFp32WLi128ELi12ELi384EEv26Group_norm_nhwc_bwd_params,"",@"SHT_CUDA_INFO"
	.sectionflags	@""
	.align	4


	//----- nvinfo : EIATTR_CUDA_API_VERSION
	.align		4
        /*0000*/ 	.byte	0x04, 0x37
        /*0002*/ 	.short	(.L_717 - .L_716)
.L_716:
        /*0004*/ 	.word	0x00000082


	//----- nvinfo : EIATTR_SW2861232_WAR
	.align		4
.L_717:
        /*0008*/ 	.byte	0x01, 0x35
	.zero		2


	//----- nvinfo : EIATTR_PARAM_CBANK
	.align		4
        /*000c*/ 	.byte	0x04, 0x0a
        /*000e*/ 	.short	(.L_719 - .L_718)
	.align		4
.L_718:
        /*0010*/ 	.word	index@(.nv.constant0._Z35group_norm_nhwc_bwd_one_pass_kernelI11Fp16IOFp32WLi128ELi12ELi384EEv26Group_norm_nhwc_bwd_params)
        /*0014*/ 	.short	0x0160
        /*0016*/ 	.short	0x00b8


	//----- nvinfo : EIATTR_CBANK_PARAM_SIZE
	.align		4
.L_719:
        /*0018*/ 	.byte	0x03, 0x19
        /*001a*/ 	.short	0x00b8


	//----- nvinfo : EIATTR_KPARAM_INFO
	.align		4
        /*001c*/ 	.byte	0x04, 0x17
        /*001e*/ 	.short	(.L_721 - .L_720)
.L_720:
        /*0020*/ 	.word	0x00000000
        /*0024*/ 	.short	0x0000
        /*0026*/ 	.short	0x0000
        /*0028*/ 	.byte	0x00, 0xf0, 0xe1, 0x02


	//----- nvinfo : EIATTR_MAXREG_COUNT
	.align		4
.L_721:
        /*002c*/ 	.byte	0x03, 0x1b
        /*002e*/ 	.short	0x00a8


	//----- nvinfo : EIATTR_NUM_BARRIERS
	.align		4
        /*0030*/ 	.byte	0x02, 0x4c
        /*0032*/ 	.byte	0x01
	.zero		1


	//----- nvinfo : EIATTR_MERCURY_ISA_VERSION
	.align		4
        /*0034*/ 	.byte	0x03, 0x5f
        /*0036*/ 	.short	0x0000


	//----- nvinfo : EIATTR_INT_WARP_WIDE_INSTR_OFFSETS
	.align		4
        /*0038*/ 	.byte	0x04, 0x31
        /*003a*/ 	.short	(.L_723 - .L_722)


	//   ....[0]....
.L_722:
        /*003c*/ 	.word	0x00002850


	//   ....[1]....
        /*0040*/ 	.word	0x00004110


	//----- nvinfo : EIATTR_COOP_GROUP_MASK_REGIDS
	.align		4
.L_723:
        /*0044*/ 	.byte	0x04, 0x29
        /*0046*/ 	.short	(.L_725 - .L_724)


	//   ....[0]....
.L_724:
        /*0048*/ 	.word	0xffffffff


	//   ....[1]....
        /*004c*/ 	.word	0xffffffff


	//   ....[2]....
        /*0050*/ 	.word	0xffffffff


	//   ....[3]....
        /*0054*/ 	.word	0xffffffff


	//   ....[4]....
        /*0058*/ 	.word	0xffffffff


	//   ....[5]....
        /*005c*/ 	.word	0xffffffff


	//   ....[6]....
        /*0060*/ 	.word	0xffffffff


	//   ....[7]....
        /*0064*/ 	.word	0xffffffff


	//   ....[8]....
        /*0068*/ 	.word	0xffffffff


	//   ....[9]....
        /*006c*/ 	.word	0xffffffff


	//----- nvinfo : EIATTR_COOP_GROUP_INSTR_OFFSETS
	.align		4
.L_725:
        /*0070*/ 	.byte	0x04, 0x28
        /*0072*/ 	.short	(.L_727 - .L_726)


	//   ....[0]....
.L_726:
        /*0074*/ 	.word	0x00000dd0


	//   ....[1]....
        /*0078*/ 	.word	0x00000de0


	//   ....[2]....
        /*007c*/ 	.word	0x00000e10


	//   ....[3]....
        /*0080*/ 	.word	0x00000e30


	//   ....[4]....
        /*0084*/ 	.word	0x00000e60


	//   ....[5]....
        /*0088*/ 	.word	0x00000e80


	//   ....[6]....
        /*008c*/ 	.word	0x00000eb0


	//   ....[7]....
        /*0090*/ 	.word	0x00000ed0


	//   ....[8]....
        /*0094*/ 	.word	0x00000f00


	//   ....[9]....
        /*0098*/ 	.word	0x00000f20


	//----- nvinfo : EIATTR_EXIT_INSTR_OFFSETS
	.align		4
.L_727:
        /*009c*/ 	.byte	0x04, 0x1c
        /*009e*/ 	.short	(.L_729 - .L_728)


	//   ....[0]....
.L_728:
        /*00a0*/ 	.word	0x000041e0


	//   ....[1]....
        /*00a4*/ 	.word	0x00004320


	//   ....[2]....
        /*00a8*/ 	.word	0x00004570


	//----- nvinfo : EIATTR_MAX_THREADS
	.align		4
.L_729:
        /*00ac*/ 	.byte	0x04, 0x05
        /*00ae*/ 	.short	(.L_731 - .L_730)
.L_730:
        /*00b0*/ 	.word	0x00000180
        /*00b4*/ 	.word	0x00000001
        /*00b8*/ 	.word	0x00000001


	//----- nvinfo : EIATTR_CRS_STACK_SIZE
	.align		4
.L_731:
        /*00bc*/ 	.byte	0x04, 0x1e
        /*00be*/ 	.short	(.L_733 - .L_732)
.L_732:
        /*00c0*/ 	.word	0x00000000
.L_733:


//--------------------- .nv.info._Z35group_norm_nhwc_bwd_one_pass_kernelI11Fp16IOFp32WLi256ELi12ELi384EEv26Group_norm_nhwc_bwd_params --------------------------
	.section	.nv.info._Z35group_norm_nhwc_bwd_one_pass_kernelI11Fp16IOFp32WLi256ELi12ELi384EEv26Group_norm_nhwc_bwd_params,"",@"SHT_CUDA_INFO"
	.sectionflags	@""
	.align	4


	//----- nvinfo : EIATTR_CUDA_API_VERSION
	.align		4
        /*0000*/ 	.byte	0x04, 0x37
        /*0002*/ 	.short	(.L_735 - .L_734)
.L_734:
        /*0004*/ 	.word	0x00000082


	//----- nvinfo : EIATTR_SW2861232_WAR
	.align		4
.L_735:
        /*0008*/ 	.byte	0x01, 0x35
	.zero		2


	//----- nvinfo : EIATTR_PARAM_CBANK
	.align		4
        /*000c*/ 	.byte	0x04, 0x0a
        /*000e*/ 	.short	(.L_737 - .L_736)
	.align		4
.L_736:
        /*0010*/ 	.word	index@(.nv.constant0._Z35group_norm_nhwc_bwd_one_pass_kernelI11Fp16IOFp32WLi256ELi12ELi384EEv26Group_norm_nhwc_bwd_params)
        /*0014*/ 	.short	0x0160
        /*0016*/ 	.short	0x00b8


	//----- nvinfo : EIATTR_CBANK_PARAM_SIZE
	.align		4
.L_737:
        /*0018*/ 	.byte	0x03, 0x19
        /*001a*/ 	.short	0x00b8


	//----- nvinfo : EIATTR_KPARAM_INFO
	.align		4
        /*001c*/ 	.byte	0x04, 0x17
        /*001e*/ 	.short	(.L_739 - .L_738)
.L_738:
        /*0020*/ 	.word	0x00000000
        /*0024*/ 	.short	0x0000
        /*0026*/ 	.short	0x0000
        /*0028*/ 	.byte	0x00, 0xf0, 0xe1, 0x02


	//----- nvinfo : EIATTR_MAXREG_COUNT
	.align		4
.L_739:
        /*002c*/ 	.byte	0x03, 0x1b
        /*002e*/ 	.short	0x00a8


	//----- nvinfo : EIATTR_NUM_BARRIERS
	.align		4
        /*0030*/ 	.byte	0x02, 0x4c
        /*0032*/ 	.byte	0x01
	.zero		1


	//----- nvinfo : EIATTR_MERCURY_ISA_VERSION
	.align		4
        /*0034*/ 	.byte	0x03, 0x5f
        /*0036*/ 	.short	0x0000


	//----- nvinfo : EIATTR_INT_WARP_WIDE_INSTR_OFFSETS
	.align		4
        /*0038*/ 	.byte	0x04, 0x31
        /*003a*/ 	.short	(.L_741 - .L_740)


	//   ....[0]....
.L_740:
        /*003c*/ 	.word	0x00002f50


	//   ....[1]....
        /*0040*/ 	.word	0x00004e30


	//----- nvinfo : EIATTR_COOP_GROUP_MASK_REGIDS
	.align		4
.L_741:
        /*0044*/ 	.byte	0x04, 0x29
        /*0046*/ 	.short	(.L_743 - .L_742)


	//   ....[0]....
.L_742:
        /*0048*/ 	.word	0xffffffff


	//   ....[1]....
        /*004c*/ 	.word	0xffffffff


	//   ....[2]....
        /*0050*/ 	.word	0xffffffff


	//   ....[3]....
        /*0054*/ 	.word	0xffffffff


	//   ....[4]....
        /*0058*/ 	.word	0xffffffff


	//   ....[5]....
        /*005c*/ 	.word	0xffffffff


	//   ....[6]....
        /*0060*/ 	.word	0xffffffff


	//   ....[7]....
        /*0064*/ 	.word	0xffffffff


	//   ....[8]....
        /*0068*/ 	.word	0xffffffff


	//   ....[9]....
        /*006c*/ 	.word	0xffffffff


	//----- nvinfo : EIATTR_COOP_GROUP_INSTR_OFFSETS
	.align		4
.L_743:
        /*0070*/ 	.byte	0x04, 0x28
        /*0072*/ 	.short	(.L_745 - .L_744)


	//   ....[0]....
.L_744:
        /*0074*/ 	.word	0x00001490


	//   ....[1]....
        /*0078*/ 	.word	0x000014c0


	//   ....[2]....
        /*007c*/ 	.word	0x000015b0


	//   ....[3]....
        /*0080*/ 	.word	0x000015d0


	//   ....[4]....
        /*0084*/ 	.word	0x00001610


	//   ....[5]....
        /*0088*/ 	.word	0x00001630


	//   ....[6]....
        /*008c*/ 	.word	0x00001660


	//   ....[7]....
        /*0090*/ 	.word	0x00001680


	//   ....[8]....
        /*0094*/ 	.word	0x000016b0


	//   ....[9]....
        /*0098*/ 	.word	0x000016d0


	//----- nvinfo : EIATTR_EXIT_INSTR_OFFSETS
	.align		4
.L_745:
        /*009c*/ 	.byte	0x04, 0x1c
        /*009e*/ 	.short	(.L_747 - .L_746)


	//   ....[0]....
.L_746:
        /*00a0*/ 	.word	0x00004f00


	//   ....[1]....
        /*00a4*/ 	.word	0x00005040


	//   ....[2]....
        /*00a8*/ 	.word	0x00005290


	//----- nvinfo : EIATTR_MAX_THREADS
	.align		4
.L_747:
        /*00ac*/ 	.byte	0x04, 0x05
        /*00ae*/ 	.short	(.L_749 - .L_748)
.L_748:
        /*00b0*/ 	.word	0x00000180
        /*00b4*/ 	.word	0x00000001
        /*00b8*/ 	.word	0x00000001


	//----- nvinfo : EIATTR_CRS_STACK_SIZE
	.align		4
.L_749:
        /*00bc*/ 	.byte	0x04, 0x1e
        /*00be*/ 	.short	(.L_751 - .L_750)
.L_750:
        /*00c0*/ 	.word	0x00000000
.L_751:


//--------------------- .nv.info._Z35group_norm_nhwc_bwd_one_pass_kernelI11Fp16IOFp32WLi512ELi12ELi384EEv26Group_norm_nhwc_bwd_params --------------------------
	.section	.nv.info._Z35group_norm_nhwc_bwd_one_pass_kernelI11Fp16IOFp32WLi512ELi12ELi384EEv26Group_norm_nhwc_bwd_params,"",@"SHT_CUDA_INFO"
	.sectionflags	@""
	.align	4


	//----- nvinfo : EIATTR_CUDA_API_VERSION
	.align		4
        /*0000*/ 	.byte	0x04, 0x37
        /*0002*/ 	.short	(.L_753 - .L_752)
.L_752:
        /*0004*/ 	.word	0x00000082


	//----- nvinfo : EIATTR_SW2861232_WAR
	.align		4
.L_753:
        /*0008*/ 	.byte	0x01, 0x35
	.zero		2


	//----- nvinfo : EIATTR_PARAM_CBANK
	.align		4
        /*000c*/ 	.byte	0x04, 0x0a
        /*000e*/ 	.short	(.L_755 - .L_754)
	.align		4
.L_754:
        /*0010*/ 	.word	index@(.nv.constant0._Z35group_norm_nhwc_bwd_one_pass_kernelI11Fp16IOFp32WLi512ELi12ELi384EEv26Group_norm_nhwc_bwd_params)
        /*0014*/ 	.short	0x0160
        /*0016*/ 	.short	0x00b8


	//----- nvinfo : EIATTR_CBANK_PARAM_SIZE
	.align		4
.L_755:
        /*0018*/ 	.byte	0x03, 0x19
        /*001a*/ 	.short	0x00b8


	//----- nvinfo : EIATTR_KPARAM_INFO
	.align		4
        /*001c*/ 	.byte	0x04, 0x17
        /*001e*/ 	.short	(.L_757 - .L_756)
.L_756:
        /*0020*/ 	.word	0x00000000
        /*0024*/ 	.short	0x0000
        /*0026*/ 	.short	0x0000
        /*0028*/ 	.byte	0x00, 0xf0, 0xe1, 0x02


	//----- nvinfo : EIATTR_MAXREG_COUNT
	.align		4
.L_757:
        /*002c*/ 	.byte	0x03, 0x1b
        /*002e*/ 	.short	0x00a8


	//----- nvinfo : EIATTR_NUM_BARRIERS
	.align		4
        /*0030*/ 	.byte	0x02, 0x4c
        /*0032*/ 	.byte	0x01
	.zero		1


	//----- nvinfo : EIATTR_MERCURY_ISA_VERSION
	.align		4
        /*0034*/ 	.byte	0x03, 0x5f
        /*0036*/ 	.short	0x0000


	//----- nvinfo : EIATTR_INT_WARP_WIDE_INSTR_OFFSETS
	.align		4
        /*0038*/ 	.byte	0x04, 0x31
        /*003a*/ 	.short	(.L_759 - .L_758)


	//   ....[0]....
.L_758:
        /*003c*/ 	.word	0x00003e10


	//   ....[1]....
        /*0040*/ 	.word	0x000069c0


	//----- nvinfo : EIATTR_COOP_GROUP_MASK_REGIDS
	.align		4
.L_759:
        /*0044*/ 	.byte	0x04, 0x29
        /*0046*/ 	.short	(.L_761 - .L_760)


	//   ....[0]....
.L_760:
        /*0048*/ 	.word	0xffffffff


	//   ....[1]....
        /*004c*/ 	.word	0xffffffff


	//   ....[2]....
        /*0050*/ 	.word	0xffffffff


	//   ....[3]....
        /*0054*/ 	.word	0xffffffff


	//   ....[4]....
        /*0058*/ 	.word	0xffffffff


	//   ....[5]....
        /*005c*/ 	.word	0xffffffff


	//   ....[6]....
        /*0060*/ 	.word	0xffffffff


	//   ....[7]....
        /*0064*/ 	.word	0xffffffff


	//   ....[8]....
        /*0068*/ 	.word	0xffffffff


	//   ....[9]....
        /*006c*/ 	.word	0xffffffff


	//----- nvinfo : EIATTR_COOP_GROUP_INSTR_OFFSETS
	.align		4
.L_761:
        /*0070*/ 	.byte	0x04, 0x28
        /*0072*/ 	.short	(.L_763 - .L_762)


	//   ....[0]....
.L_762:
        /*0074*/ 	.word	0x00002320


	//   ....[1]....
        /*0078*/ 	.word	0x00002350


	//   ....[2]....
        /*007c*/ 	.word	0x00002430


	//   ....[3]....
        /*0080*/ 	.word	0x00002440


	//   ....[4]....
        /*0084*/ 	.word	0x00002480


	//   ....[5]....
        /*0088*/ 	.word	0x000024a0


	//   ....[6]....
        /*008c*/ 	.word	0x000024d0


	//   ....[7]....
        /*0090*/ 	.word	0x000024f0


	//   ....[8]....
        /*0094*/ 	.word	0x00002520


	//   ....[9]....
        /*0098*/ 	.word	0x00002540


	//----- nvinfo : EIATTR_EXIT_INSTR_OFFSETS
	.align		4
.L_763:
        /*009c*/ 	.byte	0x04, 0x1c
        /*009e*/ 	.short	(.L_765 - .L_764)


	//   ....[0]....
.L_764:
        /*00a0*/ 	.word	0x00006a30


	//   ....[1]....
        /*00a4*/ 	.word	0x00006b70


	//   ....[2]....
        /*00a8*/ 	.word	0x00006dc0


	//----- nvinfo : EIATTR_MAX_THREADS
	.align		4
.L_765:
        /*00ac*/ 	.byte	0x04, 0x05
        /*00ae*/ 	.short	(.L_767 - .L_766)
.L_766:
        /*00b0*/ 	.word	0x00000180
        /*00b4*/ 	.word	0x00000001
        /*00b8*/ 	.word	0x00000001


	//----- nvinfo : EIATTR_CRS_STACK_SIZE
	.align		4
.L_767:
        /*00bc*/ 	.byte	0x04, 0x1e
        /*00be*/ 	.short	(.L_769 - .L_768)
.L_768:
        /*00c0*/ 	.word	0x00000000
.L_769:


//--------------------- .nv.info._Z35group_norm_nhwc_bwd_one_pass_kernelI11Fp16IOBf16WLi64ELi12ELi384EEv26Group_norm_nhwc_bwd_params --------------------------
	.section	.nv.info._Z35group_norm_nhwc_bwd_one_pass_kernelI11Fp16IOBf16WLi64ELi12ELi384EEv26Group_norm_nhwc_bwd_params,"",@"SHT_CUDA_INFO"
	.sectionflags	@""
	.align	4


	//----- nvinfo : EIATTR_CUDA_API_VERSION
	.align		4
        /*0000*/ 	.byte	0x04, 0x37
        /*0002*/ 	.short	(.L_771 - .L_770)
.L_770:
        /*0004*/ 	.word	0x00000082


	//----- nvinfo : EIATTR_SW2861232_WAR
	.align		4
.L_771:
        /*0008*/ 	.byte	0x01, 0x35
	.zero		2


	//----- nvinfo : EIATTR_PARAM_CBANK
	.align		4
        /*000c*/ 	.byte	0x04, 0x0a
        /*000e*/ 	.short	(.L_773 - .L_772)
	.align		4
.L_772:
        /*0010*/ 	.word	index@(.nv.constant0._Z35group_norm_nhwc_bwd_one_pass_kernelI11Fp16IOBf16WLi64ELi12ELi384EEv26Group_norm_nhwc_bwd_params)
        /*0014*/ 	.short	0x0160
        /*0016*/ 	.short	0x00b8


	//----- nvinfo : EIATTR_CBANK_PARAM_SIZE
	.align		4
.L_773:
        /*0018*/ 	.byte	0x03, 0x19
        /*001a*/ 	.short	0x00b8


	//----- nvinfo : EIATTR_KPARAM_INFO
	.align		4
        /*001c*/ 	.byte	0x04, 0x17
        /*001e*/ 	.short	(.L_775 - .L_774)
.L_774:
        /*0020*/ 	.word	0x00000000
        /*0024*/ 	.short	0x0000
        /*0026*/ 	.short	0x0000
        /*0028*/ 	.byte	0x00, 0xf0, 0xe1, 0x02


	//----- nvinfo : EIATTR_MAXREG_COUNT
	.align		4
.L_775:
        /*002c*/ 	.byte	0x03, 0x1b
        /*002e*/ 	.short	0x00a8


	//----- nvinfo : EIATTR_NUM_BARRIERS
	.align		4
        /*0030*/ 	.byte	0x02, 0x4c
        /*0032*/ 	.byte	0x01
	.zero		1


	//----- nvinfo : EIATTR_MERCURY_ISA_VERSION
	.align		4
        /*0034*/ 	.byte	0x03, 0x5f
        /*0036*/ 	.short	0x0000


	//----- nvinfo : EIATTR_INT_WARP_WIDE_INSTR_OFFSETS
	.align		4
        /*0038*/ 	.byte	0x04, 0x31
        /*003a*/ 	.short	(.L_777 - .L_776)


	//   ....[0]....
.L_776:
        /*003c*/ 	.word	0x00002540


	//   ....[1]....
        /*0040*/ 	.word	0x00003b10


	//----- nvinfo : EIATTR_COOP_GROUP_MASK_REGIDS
	.align		4
.L_777:
        /*0044*/ 	.byte	0x04, 0x29
        /*0046*/ 	.short	(.L_779 - .L_778)


	//   ....[0]....
.L_778:
        /*0048*/ 	.word	0xffffffff


	//   ....[1]....
        /*004c*/ 	.word	0xffffffff


	//   ....[2]....
        /*0050*/ 	.word	0xffffffff


	//   ....[3]....
        /*0054*/ 	.word	0xffffffff


	//   ....[4]....
        /*0058*/ 	.word	0xffffffff


	//   ....[5]....
        /*005c*/ 	.word	0xffffffff


	//   ....[6]....
        /*0060*/ 	.word	0xffffffff


	//   ....[7]....
        /*0064*/ 	.word	0xffffffff


	//   ....[8]....
        /*0068*/ 	.word	0xffffffff


	//   ....[9]....
        /*006c*/ 	.word	0xffffffff


	//----- nvinfo : EIATTR_COOP_GROUP_INSTR_OFFSETS
	.align		4
.L_779:
        /*0070*/ 	.byte	0x04, 0x28
        /*0072*/ 	.short	(.L_781 - .L_780)


	//   ....[0]....
.L_780:
        /*0074*/ 	.word	0x00000b30


	//   ....[1]....
        /*0078*/ 	.word	0x00000b40


	//   ....[2]....
        /*007c*/ 	.word	0x00000b70


	//   ....[3]....
        /*0080*/ 	.word	0x00000b90


	//   ....[4]....
        /*0084*/ 	.word	0x00000bc0


	//   ....[5]....
        /*0088*/ 	.word	0x00000be0


	//   ....[6]....
        /*008c*/ 	.word	0x00000c10


	//   ....[7]....
        /*0090*/ 	.word	0x00000c30


	//   ....[8]....
        /*0094*/ 	.word	0x00000c60


	//   ....[9]....
        /*0098*/ 	.word	0x00000c90


	//----- nvinfo : EIATTR_EXIT_INSTR_OFFSETS
	.align		4
.L_781:
        /*009c*/ 	.byte	0x04, 0x1c
        /*009e*/ 	.short	(.L_783 - .L_782)


	//   ....[0]....
.L_782:
        /*00a0*/ 	.word	0x00003be0


	//   ....[1]....
        /*00a4*/ 	.word	0x00003d20


	//   ....[2]....
        /*00a8*/ 	.word	0x00003fa0


	//----- nvinfo : EIATTR_MAX_THREADS
	.align		4
.L_783:
        /*00ac*/ 	.byte	0x04, 0x05
        /*00ae*/ 	.short	(.L_785 - .L_784)
.L_784:
        /*00b0*/ 	.word	0x00000180
        /*00b4*/ 	.word	0x00000001
        /*00b8*/ 	.word	0x00000001


	//----- nvinfo : EIATTR_CRS_STACK_SIZE
	.align		4
.L_785:
        /*00bc*/ 	.byte	0x04, 0x1e
        /*00be*/ 	.short	(.L_787 - .L_786)
.L_786:
        /*00c0*/ 	.word	0x00000000
.L_787:


//--------------------- .nv.info._Z35group_norm_nhwc_bwd_one_pass_kernelI11Fp16IOBf16WLi128ELi12ELi384EEv26Group_norm_nhwc_bwd_params --------------------------
	.section	.nv.info._Z35group_norm_nhwc_bwd_one_pass_kernelI11Fp16IOBf16WLi128ELi12ELi384EEv26Group_norm_nhwc_bwd_params,"",@"SHT_CUDA_INFO"
	.sectionflags	@""
	.align	4


	//----- nvinfo : EIATTR_CUDA_API_VERSION
	.align		4
        /*0000*/ 	.byte	0x04, 0x37
        /*0002*/ 	.short	(.L_789 - .L_788)
.L_788:
        /*0004*/ 	.word	0x00000082


	//----- nvinfo : EIATTR_SW2861232_WAR
	.align		4
.L_789:
        /*0008*/ 	.byte	0x01, 0x35
	.zero		2


	//----- nvinfo : EIATTR_PARAM_CBANK
	.align		4
        /*000c*/ 	.byte	0x04, 0x0a
        /*000e*/ 	.short	(.L_791 - .L_790)
	.align		4
.L_790:
        /*0010*/ 	.word	index@(.nv.constant0._Z35group_norm_nhwc_bwd_one_pass_kernelI11Fp16IOBf16WLi128ELi12ELi384EEv26Group_norm_nhwc_bwd_params)
        /*0014*/ 	.short	0x0160
        /*0016*/ 	.short	0x00b8


	//----- nvinfo : EIATTR_CBANK_PARAM_SIZE
	.align		4
.L_791:
        /*0018*/ 	.byte	0x03, 0x19
        /*001a*/ 	.short	0x00b8


	//----- nvinfo : EIATTR_KPARAM_INFO
	.align		4
        /*001c*/ 	.byte	0x04, 0x17
        /*001e*/ 	.short	(.L_793 - .L_792)
.L_792:
        /*0020*/ 	.word	0x00000000
        /*0024*/ 	.short	0x0000
        /*0026*/ 	.short	0x0000
        /*0028*/ 	.byte	0x00, 0xf0, 0xe1, 0x02


	//----- nvinfo : EIATTR_MAXREG_COUNT
	.align		4
.L_793:
        /*002c*/ 	.byte	0x03, 0x1b
        /*002e*/ 	.short	0x00a8


	//----- nvinfo : EIATTR_NUM_BARRIERS
	.align		4
        /*0030*/ 	.byte	0x02, 0x4c
        /*0032*/ 	.byte	0x01
	.zero		1


	//----- nvinfo : EIATTR_MERCURY_ISA_VERSION
	.align		4
        /*0034*/ 	.byte	0x03, 0x5f
        /*0036*/ 	.short	0x0000


	//----- nvinfo : EIATTR_INT_WARP_WIDE_INSTR_OFFSETS
	.align		4
        /*0038*/ 	.byte	0x04, 0x31
        /*003a*/ 	.short	(.L_795 - .L_794)


	//   ....[0]....
.L_794:
        /*003c*/ 	.word	0x000028a0


	//   ....[1]....
        /*0040*/ 	.word	0x00004160


	//----- nvinfo : EIATTR_COOP_GROUP_MASK_REGIDS
	.align		4
.L_795:
        /*0044*/ 	.byte	0x04, 0x29
        /*0046*/ 	.short	(.L_797 - .L_796)


	//   ....[0]....
.L_796:
        /*0048*/ 	.word	0xffffffff


	//   ....[1]....
        /*004c*/ 	.word	0xffffffff


	//   ....[2]....
        /*0050*/ 	.word	0xffffffff


	//   ....[3]....
        /*0054*/ 	.word	0xffffffff


	//   ....[4]....
        /*0058*/ 	.word	0xffffffff


	//   ....[5]....
        /*005c*/ 	.word	0xffffffff


	//   ....[6]....
        /*0060*/ 	.word	0xffffffff


	//   ....[7]....
        /*0064*/ 	.word	0xffffffff


	//   ....[8]....
        /*0068*/ 	.word	0xffffffff


	//   ....[9]....
        /*006c*/ 	.word	0xffffffff


	//----- nvinfo : EIATTR_COOP_GROUP_INSTR_OFFSETS
	.align		4
.L_797:
        /*0070*/ 	.byte	0x04, 0x28
        /*0072*/ 	.short	(.L_799 - .L_798)


	//   ....[0]....
.L_798:
        /*0074*/ 	.word	0x00000e30


	//   ....[1]....
        /*0078*/ 	.word	0x00000e40


	//   ....[2]....
        /*007c*/ 	.word	0x00000e70


	//   ....[3]....
        /*0080*/ 	.word	0x00000e90


	//   ....[4]....
        /*0084*/ 	.word	0x00000ec0


	//   ....[5]....
        /*0088*/ 	.word	0x00000ee0


	//   ....[6]....
        /*008c*/ 	.word	0x00000f10


	//   ....[7]....
        /*0090*/ 	.word	0x00000f30


	//   ....[8]....
        /*0094*/ 	.word	0x00000f60


	//   ....[9]....
        /*0098*/ 	.word	0x00000f80


	//----- nvinfo : EIATTR_EXIT_INSTR_OFFSETS
	.align		4
.L_799:
        /*009c*/ 	.byte	0x04, 0x1c
        /*009e*/ 	.short	(.L_801 - .L_800)


	//   ....[0]....
.L_800:
        /*00a0*/ 	.word	0x00004230


	//   ....[1]....
        /*00a4*/ 	.word	0x00004370


	//   ....[2]....
        /*00a8*/ 	.word	0x000045f0


	//----- nvinfo : EIATTR_MAX_THREADS
	.align		4
.L_801:
        /*00ac*/ 	.byte	0x04, 0x05
        /*00ae*/ 	.short	(.L_803 - .L_802)
.L_802:
        /*00b0*/ 	.word	0x00000180
        /*00b4*/ 	.word	0x00000001
        /*00b8*/ 	.word	0x00000001


	//----- nvinfo : EIATTR_CRS_STACK_SIZE
	.align		4
.L_803:
        /*00bc*/ 	.byte	0x04, 0x1e
        /*00be*/ 	.short	(.L_805 - .L_804)
.L_804:
        /*00c0*/ 	.word	0x00000000
.L_805:


//--------------------- .nv.info._Z35group_norm_nhwc_bwd_one_pass_kernelI11Fp16IOBf16WLi256ELi12ELi384EEv26Group_norm_nhwc_bwd_params --------------------------
	.section	.nv.info._Z35group_norm_nhwc_bwd_one_pass_kernelI11Fp16IOBf16WLi256ELi12ELi384EEv26Group_norm_nhwc_bwd_params,"",@"SHT_CUDA_INFO"
	.sectionflags	@""
	.align	4


	//----- nvinfo : EIATTR_CUDA_API_VERSION
	.align		4
        /*0000*/ 	.byte	0x04, 0x37
        /*0002*/ 	.short	(.L_807 - .L_806)
.L_806:
        /*0004*/ 	.word	0x00000082


	//----- nvinfo : EIATTR_SW2861232_WAR
	.align		4
.L_807:
        /*0008*/ 	.byte	0x01, 0x35
	.zero		2


	//----- nvinfo : EIATTR_PARAM_CBANK
	.align		4
        /*000c*/ 	.byte	0x04, 0x0a
        /*000e*/ 	.short	(.L_809 - .L_808)
	.align		4
.L_808:
        /*0010*/ 	.word	index@(.nv.constant0._Z35group_norm_nhwc_bwd_one_pass_kernelI11Fp16IOBf16WLi256ELi12ELi384EEv26Group_norm_nhwc_bwd_params)
        /*0014*/ 	.short	0x0160
        /*0016*/ 	.short	0x00b8


	//----- nvinfo : EIATTR_CBANK_PARAM_SIZE
	.align		4
.L_809:
        /*0018*/ 	.byte	0x03, 0x19
        /*001a*/ 	.short	0x00b8


	//----- nvinfo : EIATTR_KPARAM_INFO
	.align		4
        /*001c*/ 	.byte	0x04, 0x17
        /*001e*/ 	.short	(.L_811 - .L_810)
.L_810:
        /*0020*/ 	.word	0x00000000
        /*0024*/ 	.short	0x0000
        /*0026*/ 	.short	0x0000
        /*0028*/ 	.byte	0x00, 0xf0, 0xe1, 0x02


	//----- nvinfo : EIATTR_MAXREG_COUNT
	.align		4
.L_811:
        /*002c*/ 	.byte	0x03, 0x1b
        /*002e*/ 	.short	0x00a8


	//----- nvinfo : EIATTR_NUM_BARRIERS
	.align		4
        /*0030*/ 	.byte	0x02, 0x4c
        /*0032*/ 	.byte	0x01
	.zero		1


	//----- nvinfo : EIATTR_MERCURY_ISA_VERSION
	.align		4
        /*0034*/ 	.byte	0x03, 0x5f
        /*0036*/ 	.short	0x0000


	//----- nvinfo : EIATTR_INT_WARP_WIDE_INSTR_OFFSETS
	.align		4
        /*0038*/ 	.byte	0x04, 0x31
        /*003a*/ 	.short	(.L_813 - .L_812)


	//   ....[0]....
.L_812:
        /*003c*/ 	.word	0x00002fa0


	//   ....[1]....
        /*0040*/ 	.word	0x00004e80


	//----- nvinfo : EIATTR_COOP_GROUP_MASK_REGIDS
	.align		4
.L_813:
        /*0044*/ 	.byte	0x04, 0x29
        /*0046*/ 	.short	(.L_815 - .L_814)


	//   ....[0]....
.L_814:
        /*0048*/ 	.word	0xffffffff


	//   ....[1]....
        /*004c*/ 	.word	0xffffffff


	//   ....[2]....
        /*0050*/ 	.word	0xffffffff


	//   ....[3]....
        /*0054*/ 	.word	0xffffffff


	//   ....[4]....
        /*0058*/ 	.word	0xffffffff


	//   ....[5]....
        /*005c*/ 	.word	0xffffffff


	//   ....[6]....
        /*0060*/ 	.word	0xffffffff


	//   ....[7]....
        /*0064*/ 	.word	0xffffffff


	//   ....[8]....
        /*0068*/ 	.word	0xffffffff


	//   ....[9]....
        /*006c*/ 	.word	0xffffffff


	//----- nvinfo : EIATTR_COOP_GROUP_INSTR_OFFSETS
	.align		4
.L_815:
        /*0070*/ 	.byte	0x04, 0x28
        /*0072*/ 	.short	(.L_817 - .L_816)


	//   ....[0]....
.L_816:
        /*0074*/ 	.word	0x000014b0


	//   ....[1]....
        /*0078*/ 	.word	0x000014c0


	//   ....[2]....
        /*007c*/ 	.word	0x000014f0


	//   ....[3]....
        /*0080*/ 	.word	0x00001510


	//   ....[4]....
        /*0084*/ 	.word	0x00001540


	//   ....[5]....
        /*0088*/ 	.word	0x00001560


	//   ....[6]....
        /*008c*/ 	.word	0x00001590


	//   ....[7]....
        /*0090*/ 	.word	0x000015b0


	//   ....[8]....
        /*0094*/ 	.word	0x000015f0


	//   ....[9]....
        /*0098*/ 	.word	0x00001620


	//----- nvinfo : EIATTR_EXIT_INSTR_OFFSETS
	.align		4
.L_817:
        /*009c*/ 	.byte	0x04, 0x1c
        /*009e*/ 	.short	(.L_819 - .L_818)


	//   ....[0]....
.L_818:
        /*00a0*/ 	.word	0x00004f50


	//   ....[1]....
        /*00a4*/ 	.word	0x00005090


	//   ....[2]....
        /*00a8*/ 	.word	0x00005310


	//----- nvinfo : EIATTR_MAX_THREADS
	.align		4
.L_819:
        /*00ac*/ 	.byte	0x04, 0x05
        /*00ae*/ 	.short	(.L_821 - .L_820)
.L_820:
        /*00b0*/ 	.word	0x00000180
        /*00b4*/ 	.word	0x00000001
        /*00b8*/ 	.word	0x00000001


	//----- nvinfo : EIATTR_CRS_STACK_SIZE
	.align		4
.L_821:
        /*00bc*/ 	.byte	0x04, 0x1e
        /*00be*/ 	.short	(.L_823 - .L_822)
.L_822:
        /*00c0*/ 	.word	0x00000000
.L_823:


//--------------------- .nv.info._Z35group_norm_nhwc_bwd_one_pass_kernelI11Fp16IOBf16WLi512ELi12ELi384EEv26Group_norm_nhwc_bwd_params --------------------------
	.section	.nv.info._Z35group_norm_nhwc_bwd_one_pass_kernelI11Fp16IOBf16WLi512ELi12ELi384EEv26Group_norm_nhwc_bwd_params,"",@"SHT_CUDA_INFO"
	.sectionflags	@""
	.align	4


	//----- nvinfo : EIATTR_CUDA_API_VERSION
	.align		4
        /*0000*/ 	.byte	0x04, 0x37
        /*0002*/ 	.short	(.L_825 - .L_824)
.L_824:
        /*0004*/ 	.word	0x00000082


	//----- nvinfo : EIATTR_SW2861232_WAR
	.align		4
.L_825:
        /*0008*/ 	.byte	0x01, 0x35
	.zero		2


	//----- nvinfo : EIATTR_PARAM_CBANK
	.align		4
        /*000c*/ 	.byte	0x04, 0x0a
        /*000e*/ 	.short	(.L_827 - .L_826)
	.align		4
.L_826:
        /*0010*/ 	.word	index@(.nv.constant0._Z35group_norm_nhwc_bwd_one_pass_kernelI11Fp16IOBf16WLi512ELi12ELi384EEv26Group_norm_nhwc_bwd_params)
        /*0014*/ 	.short	0x0160
        /*0016*/ 	.short	0x00b8


	//----- nvinfo : EIATTR_CBANK_PARAM_SIZE
	.align		4
.L_827:
        /*0018*/ 	.byte	0x03, 0x19
        /*001a*/ 	.short	0x00b8


	//----- nvinfo : EIATTR_KPARAM_INFO
	.align		4
        /*001c*/ 	.byte	0x04, 0x17
        /*001e*/ 	.short	(.L_829 - .L_828)
.L_828:
        /*0020*/ 	.word	0x00000000
        /*0024*/ 	.short	0x0000
        /*0026*/ 	.short	0x0000
        /*0028*/ 	.byte	0x00, 0xf0, 0xe1, 0x02


	//----- nvinfo : EIATTR_MAXREG_COUNT
	.align		4
.L_829:
        /*002c*/ 	.byte	0x03, 0x1b
        /*002e*/ 	.short	0x00a8


	//----- nvinfo : EIATTR_NUM_BARRIERS
	.align		4
        /*0030*/ 	.byte	0x02, 0x4c
        /*0032*/ 	.byte	0x01
	.zero		1


	//----- nvinfo : EIATTR_MERCURY_ISA_VERSION
	.align		4
        /*0034*/ 	.byte	0x03, 0x5f
        /*0036*/ 	.short	0x0000


	//----- nvinfo : EIATTR_INT_WARP_WIDE_INSTR_OFFSETS
	.align		4
        /*0038*/ 	.byte	0x04, 0x31
        /*003a*/ 	.short	(.L_831 - .L_830)


	//   ....[0]....
.L_830:
        /*003c*/ 	.word	0x00003e60


	//   ....[1]....
        /*0040*/ 	.word	0x000069d0


	//----- nvinfo : EIATTR_COOP_GROUP_MASK_REGIDS
	.align		4
.L_831:
        /*0044*/ 	.byte	0x04, 0x29
        /*0046*/ 	.short	(.L_833 - .L_832)


	//   ....[0]....
.L_832:
        /*0048*/ 	.word	0xffffffff


	//   ....[1]....
        /*004c*/ 	.word	0xffffffff


	//   ....[2]....
        /*0050*/ 	.word	0xffffffff


	//   ....[3]....
        /*0054*/ 	.word	0xffffffff


	//   ....[4]....
        /*0058*/ 	.word	0xffffffff


	//   ....[5]....
        /*005c*/ 	.word	0xffffffff


	//   ....[6]....
        /*0060*/ 	.word	0xffffffff


	//   ....[7]....
        /*0064*/ 	.word	0xffffffff


	//   ....[8]....
        /*0068*/ 	.word	0xffffffff


	//   ....[9]....
        /*006c*/ 	.word	0xffffffff


	//----- nvinfo : EIATTR_COOP_GROUP_INSTR_OFFSETS
	.align		4
.L_833:
        /*0070*/ 	.byte	0x04, 0x28
        /*0072*/ 	.short	(.L_835 - .L_834)


	//   ....[0]....
.L_834:
        /*0074*/ 	.word	0x00002360


	//   ....[1]....
        /*0078*/ 	.word	0x00002390


	//   ....[2]....
        /*007c*/ 	.word	0x00002470


	//   ....[3]....
        /*0080*/ 	.word	0x00002480


	//   ....[4]....
        /*0084*/ 	.word	0x000024c0


	//   ....[5]....
        /*0088*/ 	.word	0x000024e0


	//   ....[6]....
        /*008c*/ 	.word	0x00002510


	//   ....[7]....
        /*0090*/ 	.word	0x00002530


	//   ....[8]....
        /*0094*/ 	.word	0x00002560


	//   ....[9]....
        /*0098*/ 	.word	0x00002580


	//----- nvinfo : EIATTR_EXIT_INSTR_OFFSETS
	.align		4
.L_835:
        /*009c*/ 	.byte	0x04, 0x1c
        /*009e*/ 	.short	(.L_837 - .L_836)


	//   ....[0]....
.L_836:
        /*00a0*/ 	.word	0x00006aa0


	//   ....[1]....
        /*00a4*/ 	.word	0x00006be0


	//   ....[2]....
        /*00a8*/ 	.word	0x00006e60


	//----- nvinfo : EIATTR_MAX_THREADS
	.align		4
.L_837:
        /*00ac*/ 	.byte	0x04, 0x05
        /*00ae*/ 	.short	(.L_839 - .L_838)
.L_838:
        /*00b0*/ 	.word	0x00000180
        /*00b4*/ 	.word	0x00000001
        /*00b8*/ 	.word	0x00000001


	//----- nvinfo : EIATTR_CRS_STACK_SIZE
	.align		4
.L_839:
        /*00bc*/ 	.byte	0x04, 0x1e
        /*00be*/ 	.short	(.L_841 - .L_840)
.L_840:
        /*00c0*/ 	.word	0x00000000
.L_841:


//--------------------- .nv.info._Z35group_norm_nhwc_bwd_one_pass_kernelI11Fp16IOFp16WLi64ELi12ELi384EEv26Group_norm_nhwc_bwd_params --------------------------
	.section	.nv.info._Z35group_norm_nhwc_bwd_one_pass_kernelI11Fp16IOFp16WLi64ELi12ELi384EEv26Group_norm_nhwc_bwd_params,"",@"SHT_CUDA_INFO"
	.sectionflags	@""
	.align	4


	//----- nvinfo : EIATTR_CUDA_API_VERSION
	.align		4
        /*0000*/ 	.byte	0x04, 0x37
        /*0002*/ 	.short	(.L_843 - .L_842)
.L_842:
        /*0004*/ 	.word	0x00000082


	//----- nvinfo : EIATTR_SW2861232_WAR
	.align		4
.L_843:
        /*0008*/ 	.byte	0x01, 0x35
	.zero		2


	//----- nvinfo : EIATTR_PARAM_CBANK
	.align		4
        /*000c*/ 	.byte	0x04, 0x0a
        /*000e*/ 	.short	(.L_845 - .L_844)
	.align		4
.L_844:
        /*0010*/ 	.word	index@(.nv.constant0._Z35group_norm_nhwc_bwd_one_pass_kernelI11Fp16IOFp16WLi64ELi12ELi384EEv26Group_norm_nhwc_bwd_params)
        /*0014*/ 	.short	0x0160
        /*0016*/ 	.short	0x00b8


	//----- nvinfo : EIATTR_CBANK_PARAM_SIZE
	.align		4
.L_845:
        /*0018*/ 	.byte	0x03, 0x19
        /*001a*/ 	.short	0x00b8


	//----- nvinfo : EIATTR_KPARAM_INFO
	.align		4
        /*001c*/ 	.byte	0x04, 0x17
        /*001e*/ 	.short	(.L_847 - .L_846)
.L_846:
        /*0020*/ 	.word	0x00000000
        /*0024*/ 	.short	0x0000
        /*0026*/ 	.short	0x0000
        /*0028*/ 	.byte	0x00, 0xf0, 0xe1, 0x02


	//----- nvinfo : EIATTR_MAXREG_COUNT
	.align		4
.L_847:
        /*002c*/ 	.byte	0x03, 0x1b
        /*002e*/ 	.short	0x00a8


	//----- nvinfo : EIATTR_NUM_BARRIERS
	.align		4
        /*0030*/ 	.byte	0x02, 0x4c
        /*0032*/ 	.byte	0x01
	.zero		1


	//----- nvinfo : EIATTR_MERCURY_ISA_VERSION
	.align		4
        /*0034*/ 	.byte	0x03, 0x5f
        /*0036*/ 	.short	0x0000


	//----- nvinfo : EIATTR_INT_WARP_WIDE_INSTR_OFFSETS
	.align		4
        /*0038*/ 	.byte	0x04, 0x31
        /*003a*/ 	.short	(.L_849 - .L_848)


	//   ....[0]....
.L_848:
        /*003c*/ 	.word	0x00002540


	//   ....[1]....
        /*0040*/ 	.word	0x00003b10


	//----- nvinfo : EIATTR_COOP_GROUP_MASK_REGIDS
	.align		4
.L_849:
        /*0044*/ 	.byte	0x04, 0x29
        /*0046*/ 	.short	(.L_851 - .L_850)


	//   ....[0]....
.L_850:
        /*0048*/ 	.word	0xffffffff


	//   ....[1]....
        /*004c*/ 	.word	0xffffffff


	//   ....[2]....
        /*0050*/ 	.word	0xffffffff


	//   ....[3]....
        /*0054*/ 	.word	0xffffffff


	//   ....[4]....
        /*0058*/ 	.word	0xffffffff


	//   ....[5]....
        /*005c*/ 	.word	0xffffffff


	//   ....[6]....
        /*0060*/ 	.word	0xffffffff


	//   ....[7]....
        /*0064*/ 	.word	0xffffffff


	//   ....[8]....
        /*0068*/ 	.word	0xffffffff


	//   ....[9]....
        /*006c*/ 	.word	0xffffffff


	//----- nvinfo : EIATTR_COOP_GROUP_INSTR_OFFSETS
	.align		4
.L_851:
        /*0070*/ 	.byte	0x04, 0x28
        /*0072*/ 	.short	(.L_853 - .L_852)


	//   ....[0]....
.L_852:
        /*0074*/ 	.word	0x00000b30


	//   ....[1]....
        /*0078*/ 	.word	0x00000b40


	//   ....[2]....
        /*007c*/ 	.word	0x00000b70


	//   ....[3]....
        /*0080*/ 	.word	0x00000b90


	//   ....[4]....
        /*0084*/ 	.word	0x00000bc0


	//   ....[5]....
        /*0088*/ 	.word	0x00000be0


	//   ....[6]....
        /*008c*/ 	.word	0x00000c10


	//   ....[7]....
        /*0090*/ 	.word	0x00000c30


	//   ....[8]....
        /*0094*/ 	.word	0x00000c60


	//   ....[9]....
        /*0098*/ 	.word	0x00000c90


	//----- nvinfo : EIATTR_EXIT_INSTR_OFFSETS
	.align		4
.L_853:
        /*009c*/ 	.byte	0x04, 0x1c
        /*009e*/ 	.short	(.L_855 - .L_854)


	//   ....[0]....
.L_854:
        /*00a0*/ 	.word	0x00003be0


	//   ....[1]....
        /*00a4*/ 	.word	0x00003d20


	//   ....[2]....
        /*00a8*/ 	.word	0x00003fa0


	//----- nvinfo : EIATTR_MAX_THREADS
	.align		4
.L_855:
        /*00ac*/ 	.byte	0x04, 0x05
        /*00ae*/ 	.short	(.L_857 - .L_856)
.L_856:
        /*00b0*/ 	.word	0x00000180
        /*00b4*/ 	.word	0x00000001
        /*00b8*/ 	.word	0x00000001


	//----- nvinfo : EIATTR_CRS_STACK_SIZE
	.align		4
.L_857:
        /*00bc*/ 	.byte	0x04, 0x1e
        /*00be*/ 	.short	(.L_859 - .L_858)
.L_858:
        /*00c0*/ 	.word	0x00000000
.L_859:


//--------------------- .nv.info._Z35group_norm_nhwc_bwd_one_pass_kernelI11Fp16IOFp16WLi128ELi12ELi384EEv26Group_norm_nhwc_bwd_params --------------------------
	.section	.nv.info._Z35group_norm_nhwc_bwd_one_pass_kernelI11Fp16IOFp16WLi128ELi12ELi384EEv26Group_norm_nhwc_bwd_params,"",@"SHT_CUDA_INFO"
	.sectionflags	@""
	.align	4


	//----- nvinfo : EIATTR_CUDA_API_VERSION
	.align		4
        /*0000*/ 	.byte	0x04, 0x37
        /*0002*/ 	.short	(.L_861 - .L_860)
.L_860:
        /*0004*/ 	.word	0x00000082


	//----- nvinfo : EIATTR_SW2861232_WAR
	.align		4
.L_861:
        /*0008*/ 	.byte	0x01, 0x35
	.zero		2


	//----- nvinfo : EIATTR_PARAM_CBANK
	.align		4
        /*000c*/ 	.byte	0x04, 0x0a
        /*000e*/ 	.short	(.L_863 - .L_862)
	.align		4
.L_862:
        /*0010*/ 	.word	index@(.nv.constant0._Z35group_norm_nhwc_bwd_one_pass_kernelI11Fp16IOFp16WLi128ELi12ELi384EEv26Group_norm_nhwc_bwd_params)
        /*0014*/ 	.short	0x0160
        /*0016*/ 	.short	0x00b8


	//----- nvinfo : EIATTR_CBANK_PARAM_SIZE
	.align		4
.L_863:
        /*0018*/ 	.byte	0x03, 0x19
        /*001a*/ 	.short	0x00b8


	//----- nvinfo : EIATTR_KPARAM_INFO
	.align		4
        /*001c*/ 	.byte	0x04, 0x17
        /*001e*/ 	.short	(.L_865 - .L_864)
.L_864:
        /*0020*/ 	.word	0x00000000
        /*0024*/ 	.short	0x0000
        /*0026*/ 	.short	0x0000
        /*0028*/ 	.byte	0x00, 0xf0, 0xe1, 0x02


	//----- nvinfo : EIATTR_MAXREG_COUNT
	.align		4
.L_865:
        /*002c*/ 	.byte	0x03, 0x1b
        /*002e*/ 	.short	0x00a8


	//----- nvinfo : EIATTR_NUM_BARRIERS
	.align		4
        /*0030*/ 	.byte	0x02, 0x4c
        /*0032*/ 	.byte	0x01
	.zero		1


	//----- nvinfo : EIATTR_MERCURY_ISA_VERSION
	.align		4
        /*0034*/ 	.byte	0x03, 0x5f
        /*0036*/ 	.short	0x0000


	//----- nvinfo : EIATTR_INT_WARP_WIDE_INSTR_OFFSETS
	.align		4
        /*0038*/ 	.byte	0x04, 0x31
        /*003a*/ 	.short	(.L_867 - .L_866)


	//   ....[0]....
.L_866:
        /*003c*/ 	.word	0x000028a0


	//   ....[1]....
        /*0040*/ 	.word	0x00004160


	//----- nvinfo : EIATTR_COOP_GROUP_MASK_REGIDS
	.align		4
.L_867:
        /*0044*/ 	.byte	0x04, 0x29
        /*0046*/ 	.short	(.L_869 - .L_868)


	//   ....[0]....
.L_868:
        /*0048*/ 	.word	0xffffffff


	//   ....[1]....
        /*004c*/ 	.word	0xffffffff


	//   ....[2]....
        /*0050*/ 	.word	0xffffffff


	//   ....[3]....
        /*0054*/ 	.word	0xffffffff


	//   ....[4]....
        /*0058*/ 	.word	0xffffffff


	//   ....[5]....
        /*005c*/ 	.word	0xffffffff


	//   ....[6]....
        /*0060*/ 	.word	0xffffffff


	//   ....[7]....
        /*0064*/ 	.word	0xffffffff


	//   ....[8]....
        /*0068*/ 	.word	0xffffffff


	//   ....[9]....
        /*006c*/ 	.word	0xffffffff


	//----- nvinfo : EIATTR_COOP_GROUP_INSTR_OFFSETS
	.align		4
.L_869:
        /*0070*/ 	.byte	0x04, 0x28
        /*0072*/ 	.short	(.L_871 - .L_870)


	//   ....[0]....
.L_870:
        /*0074*/ 	.word	0x00000e30


	//   ....[1]....
        /*0078*/ 	.word	0x00000e40


	//   ....[2]....
        /*007c*/ 	.word	0x00000e70


	//   ....[3]....
        /*0080*/ 	.word	0x00000e90


	//   ....[4]....
        /*0084*/ 	.word	0x00000ec0


	//   ....[5]....
        /*0088*/ 	.word	0x00000ee0


	//   ....[6]....
        /*008c*/ 	.word	0x00000f10


	//   ....[7]....
        /*0090*/ 	.word	0x00000f30


	//   ....[8]....
        /*0094*/ 	.word	0x00000f60


	//   ....[9]....
        /*0098*/ 	.word	0x00000f80


	//----- nvinfo : EIATTR_EXIT_INSTR_OFFSETS
	.align		4
.L_871:
        /*009c*/ 	.byte	0x04, 0x1c
        /*009e*/ 	.short	(.L_873 - .L_872)


	//   ....[0]....
.L_872:
        /*00a0*/ 	.word	0x00004230


	//   ....[1]....
        /*00a4*/ 	.word	0x00004370


	//   ....[2]....
        /*00a8*/ 	.word	0x000045f0


	//----- nvinfo : EIATTR_MAX_THREADS
	.align		4
.L_873:
        /*00ac*/ 	.byte	0x04, 0x05
        /*00ae*/ 	.short	(.L_875 - .L_874)
.L_874:
        /*00b0*/ 	.word	0x00000180
        /*00b4*/ 	.word	0x00000001
        /*00b8*/ 	.word	0x00000001


	//----- nvinfo : EIATTR_CRS_STACK_SIZE
	.align		4
.L_875:
        /*00bc*/ 	.byte	0x04, 0x1e
        /*00be*/ 	.short	(.L_877 - .L_876)
.L_876:
        /*00c0*/ 	.word	0x00000000
.L_877:


//--------------------- .nv.info._Z35group_norm_nhwc_bwd_one_pass_kernelI11Fp16IOFp16WLi256ELi12ELi384EEv26Group_norm_nhwc_bwd_params --------------------------
	.section	.nv.info._Z35group_norm_nhwc_bwd_one_pass_kernelI11Fp16IOFp16WLi256ELi12ELi384EEv26Group_norm_nhwc_bwd_params,"",@"SHT_CUDA_INFO"
	.sectionflags	@""
	.align	4


	//----- nvinfo : EIATTR_CUDA_API_VERSION
	.align		4
        /*0000*/ 	.byte	0x04, 0x37
        /*0002*/ 	.short	(.L_879 - .L_878)
.L_878:
        /*0004*/ 	.word	0x00000082


	//----- nvinfo : EIATTR_SW2861232_WAR
	.align		4
.L_879:
        /*0008*/ 	.byte	0x01, 0x35
	.zero		2


	//----- nvinfo : EIATTR_PARAM_CBANK
	.align		4
        /*000c*/ 	.byte	0x04, 0x0a
        /*000e*/ 	.short	(.L_881 - .L_880)
	.align		4
.L_880:
        /*0010*/ 	.word	index@(.nv.constant0._Z35group_norm_nhwc_bwd_one_pass_kernelI11Fp16IOFp16WLi256ELi12ELi384EEv26Group_norm_nhwc_bwd_params)
        /*0014*/ 	.short	0x0160
        /*0016*/ 	.short	0x00b8


	//----- nvinfo : EIATTR_CBANK_PARAM_SIZE
	.align		4
.L_881:
        /*0018*/ 	.byte	0x03, 0x19
        /*001a*/ 	.short	0x00b8


	//----- nvinfo : EIATTR_KPARAM_INFO
	.align		4
        /*001c*/ 	.byte	0x04, 0x17
        /*001e*/ 	.short	(.L_883 - .L_882)
.L_882:
        /*0020*/ 	.word	0x00000000
        /*0024*/ 	.short	0x0000
        /*0026*/ 	.short	0x0000
        /*0028*/ 	.byte	0x00, 0xf0, 0xe1, 0x02


	//----- nvinfo : EIATTR_MAXREG_COUNT
	.align		4
.L_883:
        /*002c*/ 	.byte	0x03, 0x1b
        /*002e*/ 	.short	0x00a8


	//----- nvinfo : EIATTR_NUM_BARRIERS
	.align		4
        /*0030*/ 	.byte	0x02, 0x4c
        /*0032*/ 	.byte	0x01
	.zero		1


	//----- nvinfo : EIATTR_MERCURY_ISA_VERSION
	.align		4
        /*0034*/ 	.byte	0x03, 0x5f
        /*0036*/ 	.short	0x0000


	//----- nvinfo : EIATTR_INT_WARP_WIDE_INSTR_OFFSETS
	.align		4
        /*0038*/ 	.byte	0x04, 0x31
        /*003a*/ 	.short	(.L_885 - .L_884)


	//   ....[0]....
.L_884:
        /*003c*/ 	.word	0x00002fa0


	//   ....[1]....
        /*0040*/ 	.word	0x00004e80


	//----- nvinfo : EIATTR_COOP_GROUP_MASK_REGIDS
	.align		4
.L_885:
        /*0044*/ 	.byte	0x04, 0x29
        /*0046*/ 	.short	(.L_887 - .L_886)


	//   ....[0]....
.L_886:
        /*0048*/ 	.word	0xffffffff


	//   ....[1]....
        /*004c*/ 	.word	0xffffffff


	//   ....[2]....
        /*0050*/ 	.word	0xffffffff


	//   ....[3]....
        /*0054*/ 	.word	0xffffffff


	//   ....[4]....
        /*0058*/ 	.word	0xffffffff


	//   ....[5]....
        /*005c*/ 	.word	0xffffffff


	//   ....[6]....
        /*0060*/ 	.word	0xffffffff


	//   ....[7]....
        /*0064*/ 	.word	0xffffffff


	//   ....[8]....
        /*0068*/ 	.word	0xffffffff


	//   ....[9]....
        /*006c*/ 	.word	0xffffffff


	//----- nvinfo : EIATTR_COOP_GROUP_INSTR_OFFSETS
	.align		4
.L_887:
        /*0070*/ 	.byte	0x04, 0x28
        /*0072*/ 	.short	(.L_889 - .L_888)


	//   ....[0]....
.L_888:
        /*0074*/ 	.word	0x000014b0


	//   ....[1]....
        /*0078*/ 	.word	0x000014c0


	//   ....[2]....
        /*007c*/ 	.word	0x000014f0


	//   ....[3]....
        /*0080*/ 	.word	0x00001510


	//   ....[4]....
        /*0084*/ 	.word	0x00001540


	//   ....[5]....
        /*0088*/ 	.word	0x00001560


	//   ....[6]....
        /*008c*/ 	.word	0x00001590


	//   ....[7]....
        /*0090*/ 	.word	0x000015b0


	//   ....[8]....
        /*0094*/ 	.word	0x000015f0


	//   ....[9]....
        /*0098*/ 	.word	0x00001620


	//----- nvinfo : EIATTR_EXIT_INSTR_OFFSETS
	.align		4
.L_889:
        /*009c*/ 	.byte	0x04, 0x1c
        /*009e*/ 	.short	(.L_891 - .L_890)


	//   ....[0]....
.L_890:
        /*00a0*/ 	.word	0x00004f50


	//   ....[1]....
        /*00a4*/ 	.word	0x00005090


	//   ....[2]....
        /*00a8*/ 	.word	0x00005310


	//----- nvinfo : EIATTR_MAX_THREADS
	.align		4
.L_891:
        /*00ac*/ 	.byte	0x04, 0x05
        /*00ae*/ 	.short	(.L_893 - .L_892)
.L_892:
        /*00b0*/ 	.word	0x00000180
        /*00b4*/ 	.word	0x00000001
        /*00b8*/ 	.word	0x00000001


	//----- nvinfo : EIATTR_CRS_STACK_SIZE
	.align		4
.L_893:
        /*00bc*/ 	.byte	0x04, 0x1e
        /*00be*/ 	.short	(.L_895 - .L_894)
.L_894:
        /*00c0*/ 	.word	0x00000000
.L_895:


//--------------------- .nv.info._Z35group_norm_nhwc_bwd_one_pass_kernelI11Fp16IOFp16WLi512ELi12ELi384EEv26Group_norm_nhwc_bwd_params --------------------------
	.section	.nv.info._Z35group_norm_nhwc_bwd_one_pass_kernelI11Fp16IOFp16WLi512ELi12ELi384EEv26Group_norm_nhwc_bwd_params,"",@"SHT_CUDA_INFO"
	.sectionflags	@""
	.align	4


	//----- nvinfo : EIATTR_CUDA_API_VERSION
	.align		4
        /*0000*/ 	.byte	0x04, 0x37
        /*0002*/ 	.short	(.L_897 - .L_896)
.L_896:
        /*0004*/ 	.word	0x00000082


	//----- nvinfo : EIATTR_SW2861232_WAR
	.align		4
.L_897:
        /*0008*/ 	.byte	0x01, 0x35
	.zero		2


	//----- nvinfo : EIATTR_PARAM_CBANK
	.align		4
        /*000c*/ 	.byte	0x04, 0x0a
        /*000e*/ 	.short	(.L_899 - .L_898)
	.align		4
.L_898:
        /*0010*/ 	.word	index@(.nv.constant0._Z35group_norm_nhwc_bwd_one_pass_kernelI11Fp16IOFp16WLi512ELi12ELi384EEv26Group_norm_nhwc_bwd_params)
        /*0014*/ 	.short	0x0160
        /*0016*/ 	.short	0x00b8


	//----- nvinfo : EIATTR_CBANK_PARAM_SIZE
	.align		4
.L_899:
        /*0018*/ 	.byte	0x03, 0x19
        /*001a*/ 	.short	0x00b8


	//----- nvinfo : EIATTR_KPARAM_INFO
	.align		4
        /*001c*/ 	.byte	0x04, 0x17
        /*001e*/ 	.short	(.L_901 - .L_900)
.L_900:
        /*0020*/ 	.word	0x00000000
        /*0024*/ 	.short	0x0000
        /*0026*/ 	.short	0x0000
        /*0028*/ 	.byte	0x00, 0xf0, 0xe1, 0x02


	//----- nvinfo : EIATTR_MAXREG_COUNT
	.align		4
.L_901:
        /*002c*/ 	.byte	0x03, 0x1b
        /*002e*/ 	.short	0x00a8


	//----- nvinfo : EIATTR_NUM_BARRIERS
	.align		4
        /*0030*/ 	.byte	0x02, 0x4c
        /*0032*/ 	.byte	0x01
	.zero		1


	//----- nvinfo : EIATTR_MERCURY_ISA_VERSION
	.align		4
        /*0034*/ 	.byte	0x03, 0x5f
        /*0036*/ 	.short	0x0000


	//----- nvinfo : EIATTR_INT_WARP_WIDE_INSTR_OFFSETS
	.align		4
        /*0038*/ 	.byte	0x04, 0x31
        /*003a*/ 	.short	(.L_903 - .L_902)


	//   ....[0]....
.L_902:
        /*003c*/ 	.word	0x00003e60


	//   ....[1]....
        /*0040*/ 	.word	0x000069d0


	//----- nvinfo : EIATTR_COOP_GROUP_MASK_REGIDS
	.align		4
.L_903:
        /*0044*/ 	.byte	0x04, 0x29
        /*0046*/ 	.short	(.L_905 - .L_904)


	//   ....[0]....
.L_904:
        /*0048*/ 	.word	0xffffffff


	//   ....[1]....
        /*004c*/ 	.word	0xffffffff


	//   ....[2]....
        /*0050*/ 	.word	0xffffffff


	//   ....[3]....
        /*0054*/ 	.word	0xffffffff


	//   ....[4]....
        /*0058*/ 	.word	0xffffffff


	//   ....[5]....
        /*005c*/ 	.word	0xffffffff


	//   ....[6]....
        /*0060*/ 	.word	0xffffffff


	//   ....[7]....
        /*0064*/ 	.word	0xffffffff


	//   ....[8]....
        /*0068*/ 	.word	0xffffffff


	//   ....[9]....
        /*006c*/ 	.word	0xffffffff


	//----- nvinfo : EIATTR_COOP_GROUP_INSTR_OFFSETS
	.align		4
.L_905:
        /*0070*/ 	.byte	0x04, 0x28
        /*0072*/ 	.short	(.L_907 - .L_906)


	//   ....[0]....
.L_906:
        /*0074*/ 	.word	0x00002360


	//   ....[1]....
        /*0078*/ 	.word	0x00002390


	//   ....[2]....
        /*007c*/ 	.word	0x00002470


	//   ....[3]....
        /*0080*/ 	.word	0x00002480


	//   ....[4]....
        /*0084*/ 	.word	0x000024c0


	//   ....[5]....
        /*0088*/ 	.word	0x000024e0


	//   ....[6]....
        /*008c*/ 	.word	0x00002510


	//   ....[7]....
        /*0090*/ 	.word	0x00002530


	//   ....[8]....
        /*0094*/ 	.word	0x00002560


	//   ....[9]....
        /*0098*/ 	.word	0x00002580


	//----- nvinfo : EIATTR_EXIT_INSTR_OFFSETS
	.align		4
.L_907:
        /*009c*/ 	.byte	0x04, 0x1c
        /*009e*/ 	.short	(.L_909 - .L_908)


	//   ....[0]....
.L_908:
        /*00a0*/ 	.word	0x00006aa0


	//   ....[1]....
        /*00a4*/ 	.word	0x00006be0


	//   ....[2]....
        /*00a8*/ 	.word	0x00006e60


	//----- nvinfo : EIATTR_MAX_THREADS
	.align		4
.L_909:
        /*00ac*/ 	.byte	0x04, 0x05
        /*00ae*/ 	.short	(.L_911 - .L_910)
.L_910:
        /*00b0*/ 	.word	0x00000180
        /*00b4*/ 	.word	0x00000001
        /*00b8*/ 	.word	0x00000001


	//----- nvinfo : EIATTR_CRS_STACK_SIZE
	.align		4
.L_911:
        /*00bc*/ 	.byte	0x04, 0x1e
        /*00be*/ 	.short	(.L_913 - .L_912)
.L_912:
        /*00c0*/ 	.word	0x00000000
.L_913:


//--------------------- .nv.info._Z35group_norm_nhwc_bwd_one_pass_kernelI11Fp32IOFp32WLi64ELi12ELi384EEv26Group_norm_nhwc_bwd_params --------------------------
	.section	.nv.info._Z35group_norm_nhwc_bwd_one_pass_kernelI11Fp32IOFp32WLi64ELi12ELi384EEv26Group_norm_nhwc_bwd_params,"",@"SHT_CUDA_INFO"
	.sectionflags	@""
	.align	4


	//----- nvinfo : EIATTR_CUDA_API_VERSION
	.align		4
        /*0000*/ 	.byte	0x04, 0x37
        /*0002*/ 	.short	(.L_915 - .L_914)
.L_914:
        /*0004*/ 	.word	0x00000082


	//----- nvinfo : EIATTR_SW2861232_WAR
	.align		4
.L_915:
        /*0008*/ 	.byte	0x01, 0x35
	.zero		2


	//----- nvinfo : EIATTR_PARAM_CBANK
	.align		4
        /*000c*/ 	.byte	0x04, 0x0a
        /*000e*/ 	.short	(.L_917 - .L_916)
	.align		4
.L_916:
        /*0010*/ 	.word	index@(.nv.constant0._Z35group_norm_nhwc_bwd_one_pass_kernelI11Fp32IOFp32WLi64ELi12ELi384EEv26Group_norm_nhwc_bwd_params)
        /*0014*/ 	.short	0x0160
        /*0016*/ 	.short	0x00b8


	//----- nvinfo : EIATTR_CBANK_PARAM_SIZE
	.align		4
.L_917:
        /*0018*/ 	.byte	0x03, 0x19
        /*001a*/ 	.short	0x00b8


	//----- nvinfo : EIATTR_KPARAM_INFO
	.align		4
        /*001c*/ 	.byte	0x04, 0x17
        /*001e*/ 	.short	(.L_919 - .L_918)
.L_918:
        /*0020*/ 	.word	0x00000000
        /*0024*/ 	.short	0x0000
        /*0026*/ 	.short	0x0000
        /*0028*/ 	.byte	0x00, 0xf0, 0xe1, 0x02


	//----- nvinfo : EIATTR_MAXREG_COUNT
	.align		4
.L_919:
        /*002c*/ 	.byte	0x03, 0x1b
        /*002e*/ 	.short	0x00a8


	//----- nvinfo : EIATTR_NUM_BARRIERS
	.align		4
        /*0030*/ 	.byte	0x02, 0x4c
        /*0032*/ 	.byte	0x01
	.zero		1


	//----- nvinfo : EIATTR_MERCURY_ISA_VERSION
	.align		4
        /*0034*/ 	.byte	0x03, 0x5f
        /*0036*/ 	.short	0x0000


	//----- nvinfo : EIATTR_INT_WARP_WIDE_INSTR_OFFSETS
	.align		4
        /*0038*/ 	.byte	0x04, 0x31
        /*003a*/ 	.short	(.L_921 - .L_920)


	//   ....[0]....
.L_920:
        /*003c*/ 	.word	0x000024a0


	//   ....[1]....
        /*0040*/ 	.word	0x000039f0


	//----- nvinfo : EIATTR_COOP_GROUP_MASK_REGIDS
	.align		4
.L_921:
        /*0044*/ 	.byte	0x04, 0x29
        /*0046*/ 	.short	(.L_923 - .L_922)


	//   ....[0]....
.L_922:
        /*0048*/ 	.word	0xffffffff


	//   ....[1]....
        /*004c*/ 	.word	0xffffffff


	//   ....[2]....
        /*0050*/ 	.word	0xffffffff


	//   ....[3]....
        /*0054*/ 	.word	0xffffffff


	//   ....[4]....
        /*0058*/ 	.word	0xffffffff


	//   ....[5]....
        /*005c*/ 	.word	0xffffffff


	//   ....[6]....
        /*0060*/ 	.word	0xffffffff


	//   ....[7]....
        /*0064*/ 	.word	0xffffffff


	//   ....[8]....
        /*0068*/ 	.word	0xffffffff


	//   ....[9]....
        /*006c*/ 	.word	0xffffffff


	//----- nvinfo : EIATTR_COOP_GROUP_INSTR_OFFSETS
	.align		4
.L_923:
        /*0070*/ 	.byte	0x04, 0x28
        /*0072*/ 	.short	(.L_925 - .L_924)


	//   ....[0]....
.L_924:
        /*0074*/ 	.word	0x00000a70


	//   ....[1]....
        /*0078*/ 	.word	0x00000a90


	//   ....[2]....
        /*007c*/ 	.word	0x00000ac0


	//   ....[3]....
        /*0080*/ 	.word	0x00000ae0


	//   ....[4]....
        /*0084*/ 	.word	0x00000b10


	//   ....[5]....
        /*0088*/ 	.word	0x00000b30


	//   ....[6]....
        /*008c*/ 	.word	0x00000b60


	//   ....[7]....
        /*0090*/ 	.word	0x00000b80


	//   ....[8]....
        /*0094*/ 	.word	0x00000bb0


	//   ....[9]....
        /*0098*/ 	.word	0x00000bd0


	//----- nvinfo : EIATTR_EXIT_INSTR_OFFSETS
	.align		4
.L_925:
        /*009c*/ 	.byte	0x04, 0x1c
        /*009e*/ 	.short	(.L_927 - .L_926)


	//   ....[0]....
.L_926:
        /*00a0*/ 	.word	0x00003ac0


	//   ....[1]....
        /*00a4*/ 	.word	0x00003c00


	//   ....[2]....
        /*00a8*/ 	.word	0x00003e50


	//----- nvinfo : EIATTR_MAX_THREADS
	.align		4
.L_927:
        /*00ac*/ 	.byte	0x04, 0x05
        /*00ae*/ 	.short	(.L_929 - .L_928)
.L_928:
        /*00b0*/ 	.word	0x00000180
        /*00b4*/ 	.word	0x00000001
        /*00b8*/ 	.word	0x00000001


	//----- nvinfo : EIATTR_CRS_STACK_SIZE
	.align		4
.L_929:
        /*00bc*/ 	.byte	0x04, 0x1e
        /*00be*/ 	.short	(.L_931 - .L_930)
.L_930:
        /*00c0*/ 	.word	0x00000000
.L_931:


//--------------------- .nv.info._Z35group_norm_nhwc_bwd_one_pass_kernelI11Fp32IOFp32WLi128ELi12ELi384EEv26Group_norm_nhwc_bwd_params --------------------------
	.section	.nv.info._Z35group_norm_nhwc_bwd_one_pass_kernelI11Fp32IOFp32WLi128ELi12ELi384EEv26Group_norm_nhwc_bwd_params,"",@"SHT_CUDA_INFO"
	.sectionflags	@""
	.align	4


	//----- nvinfo : EIATTR_CUDA_API_VERSION
	.align		4
        /*0000*/ 	.byte	0x04, 0x37
        /*0002*/ 	.short	(.L_933 - .L_932)
.L_932:
        /*0004*/ 	.word	0x00000082


	//----- nvinfo : EIATTR_SW2861232_WAR
	.align		4
.L_933:
        /*0008*/ 	.byte	0x01, 0x35
	.zero		2


	//----- nvinfo : EIATTR_PARAM_CBANK
	.align		4
        /*000c*/ 	.byte	0x04, 0x0a
        /*000e*/ 	.short	(.L_935 - .L_934)
	.align		4
.L_934:
        /*0010*/ 	.word	index@(.nv.constant0._Z35group_norm_nhwc_bwd_one_pass_kernelI11Fp32IOFp32WLi128ELi12ELi384EEv26Group_norm_nhwc_bwd_params)
        /*0014*/ 	.short	0x0160
        /*0016*/ 	.short	0x00b8


	//----- nvinfo : EIATTR_CBANK_PARAM_SIZE
	.align		4
.L_935:
        /*0018*/ 	.byte	0x03, 0x19
        /*001a*/ 	.short	0x00b8


	//----- nvinfo : EIATTR_KPARAM_INFO
	.align		4
        /*001c*/ 	.byte	0x04, 0x17
        /*001e*/ 	.short	(.L_937 - .L_936)
.L_936:
        /*0020*/ 	.word	0x00000000
        /*0024*/ 	.short	0x0000
        /*0026*/ 	.short	0x0000
        /*0028*/ 	.byte	0x00, 0xf0, 0xe1, 0x02


	//----- nvinfo : EIATTR_MAXREG_COUNT
	.align		4
.L_937:
        /*002c*/ 	.byte	0x03, 0x1b
        /*002e*/ 	.short	0x00a8


	//----- nvinfo : EIATTR_NUM_BARRIERS
	.align		4
        /*0030*/ 	.byte	0x02, 0x4c
        /*0032*/ 	.byte	0x01
	.zero		1


	//----- nvinfo : EIATTR_MERCURY_ISA_VERSION
	.align		4
        /*0034*/ 	.byte	0x03, 0x5f
        /*0036*/ 	.short	0x0000


	//----- nvinfo : EIATTR_INT_WARP_WIDE_INSTR_OFFSETS
	.align		4
        /*0038*/ 	.byte	0x04, 0x31
        /*003a*/ 	.short	(.L_939 - .L_938)


	//   ....[0]....
.L_938:
        /*003c*/ 	.word	0x00002800


	//   ....[1]....
        /*0040*/ 	.word	0x00003fa0


	//----- nvinfo : EIATTR_COOP_GROUP_MASK_REGIDS
	.align		4
.L_939:
        /*0044*/ 	.byte	0x04, 0x29
        /*0046*/ 	.short	(.L_941 - .L_940)


	//   ....[0]....
.L_940:
        /*0048*/ 	.word	0xffffffff


	//   ....[1]....
        /*004c*/ 	.word	0xffffffff


	//   ....[2]....
        /*0050*/ 	.word	0xffffffff


	//   ....[3]....
        /*0054*/ 	.word	0xffffffff


	//   ....[4]....
        /*0058*/ 	.word	0xffffffff


	//   ....[5]....
        /*005c*/ 	.word	0xffffffff


	//   ....[6]....
        /*0060*/ 	.word	0xffffffff


	//   ....[7]....
        /*0064*/ 	.word	0xffffffff


	//   ....[8]....
        /*0068*/ 	.word	0xffffffff


	//   ....[9]....
        /*006c*/ 	.word	0xffffffff


	//----- nvinfo : EIATTR_COOP_GROUP_INSTR_OFFSETS
	.align		4
.L_941:
        /*0070*/ 	.byte	0x04, 0x28
        /*0072*/ 	.short	(.L_943 - .L_942)


	//   ....[0]....
.L_942:
        /*0074*/ 	.word	0x00000d90


	//   ....[1]....
        /*0078*/ 	.word	0x00000db0


	//   ....[2]....
        /*007c*/ 	.word	0x00000de0


	//   ....[3]....
        /*0080*/ 	.word	0x00000e00


	//   ....[4]....
        /*0084*/ 	.word	0x00000e30


	//   ....[5]....
        /*0088*/ 	.word	0x00000e50


	//   ....[6]....
        /*008c*/ 	.word	0x00000e80


	//   ....[7]....
        /*0090*/ 	.word	0x00000ea0


	//   ....[8]....
        /*0094*/ 	.word	0x00000ed0


	//   ....[9]....
        /*0098*/ 	.word	0x00000ef0


	//----- nvinfo : EIATTR_EXIT_INSTR_OFFSETS
	.align		4
.L_943:
        /*009c*/ 	.byte	0x04, 0x1c
        /*009e*/ 	.short	(.L_945 - .L_944)


	//   ....[0]....
.L_944:
        /*00a0*/ 	.word	0x00004070


	//   ....[1]....
        /*00a4*/ 	.word	0x000041b0


	//   ....[2]....
        /*00a8*/ 	.word	0x00004400


	//----- nvinfo : EIATTR_MAX_THREADS
	.align		4
.L_945:
        /*00ac*/ 	.byte	0x04, 0x05
        /*00ae*/ 	.short	(.L_947 - .L_946)
.L_946:
        /*00b0*/ 	.word	0x00000180
        /*00b4*/ 	.word	0x00000001
        /*00b8*/ 	.word	0x00000001


	//----- nvinfo : EIATTR_CRS_STACK_SIZE
	.align		4
.L_947:
        /*00bc*/ 	.byte	0x04, 0x1e
        /*00be*/ 	.short	(.L_949 - .L_948)
.L_948:
        /*00c0*/ 	.word	0x00000000
.L_949:


//--------------------- .nv.info._Z35group_norm_nhwc_bwd_one_pass_kernelI11Fp32IOFp32WLi256ELi12ELi384EEv26Group_norm_nhwc_bwd_params --------------------------
	.section	.nv.info._Z35group_norm_nhwc_bwd_one_pass_kernelI11Fp32IOFp32WLi256ELi12ELi384EEv26Group_norm_nhwc_bwd_params,"",@"SHT_CUDA_INFO"
	.sectionflags	@""
	.align	4


	//----- nvinfo : EIATTR_CUDA_API_VERSION
	.align		4
        /*0000*/ 	.byte	0x04, 0x37
        /*0002*/ 	.short	(.L_951 - .L_950)
.L_950:
        /*0004*/ 	.word	0x00000082


	//----- nvinfo : EIATTR_SW2861232_WAR
	.align		4
.L_951:
        /*0008*/ 	.byte	0x01, 0x35
	.zero		2


	//----- nvinfo : EIATTR_PARAM_CBANK
	.align		4
        /*000c*/ 	.byte	0x04, 0x0a
        /*000e*/ 	.short	(.L_953 - .L_952)
	.align		4
.L_952:
        /*0010*/ 	.word	index@(.nv.constant0._Z35group_norm_nhwc_bwd_one_pass_kernelI11Fp32IOFp32WLi256ELi12ELi384EEv26Group_norm_nhwc_bwd_params)
        /*0014*/ 	.short	0x0160
        /*0016*/ 	.short	0x00b8


	//----- nvinfo : EIATTR_CBANK_PARAM_SIZE
	.align		4
.L_953:
        /*0018*/ 	.byte	0x03, 0x19
        /*001a*/ 	.short	0x00b8


	//----- nvinfo : EIATTR_KPARAM_INFO
	.align		4
        /*001c*/ 	.byte	0x04, 0x17
        /*001e*/ 	.short	(.L_955 - .L_954)
.L_954:
        /*0020*/ 	.word	0x00000000
        /*0024*/ 	.short	0x0000
        /*0026*/ 	.short	0x0000
        /*0028*/ 	.byte	0x00, 0xf0, 0xe1, 0x02


	//----- nvinfo : EIATTR_MAXREG_COUNT
	.align		4
.L_955:
        /*002c*/ 	.byte	0x03, 0x1b
        /*002e*/ 	.short	0x00a8


	//----- nvinfo : EIATTR_NUM_BARRIERS
	.align		4
        /*0030*/ 	.byte	0x02, 0x4c
        /*0032*/ 	.byte	0x01
	.zero		1


	//----- nvinfo : EIATTR_MERCURY_ISA_VERSION
	.align		4
        /*0034*/ 	.byte	0x03, 0x5f
        /*0036*/ 	.short	0x0000


	//----- nvinfo : EIATTR_INT_WARP_WIDE_INSTR_OFFSETS
	.align		4
        /*0038*/ 	.byte	0x04, 0x31
        /*003a*/ 	.short	(.L_957 - .L_956)


	//   ....[0]....
.L_956:
        /*003c*/ 	.word	0x00002f30


	//   ....[1]....
        /*0040*/ 	.word	0x00004bc0


	//----- nvinfo : EIATTR_COOP_GROUP_MASK_REGIDS
	.align		4
.L_957:
        /*0044*/ 	.byte	0x04, 0x29
        /*0046*/ 	.short	(.L_959 - .L_958)


	//   ....[0]....
.L_958:
        /*0048*/ 	.word	0xffffffff


	//   ....[1]....
        /*004c*/ 	.word	0xffffffff


	//   ....[2]....
        /*0050*/ 	.word	0xffffffff


	//   ....[3]....
        /*0054*/ 	.word	0xffffffff


	//   ....[4]....
        /*0058*/ 	.word	0xffffffff


	//   ....[5]....
        /*005c*/ 	.word	0xffffffff


	//   ....[6]....
        /*0060*/ 	.word	0xffffffff


	//   ....[7]....
        /*0064*/ 	.word	0xffffffff


	//   ....[8]....
        /*0068*/ 	.word	0xffffffff


	//   ....[9]....
        /*006c*/ 	.word	0xffffffff


	//----- nvinfo : EIATTR_COOP_GROUP_INSTR_OFFSETS
	.align		4
.L_959:
        /*0070*/ 	.byte	0x04, 0x28
        /*0072*/ 	.short	(.L_961 - .L_960)


	//   ....[0]....
.L_960:
        /*0074*/ 	.word	0x00001430


	//   ....[1]....
        /*0078*/ 	.word	0x00001460


	//   ....[2]....
        /*007c*/ 	.word	0x000014f0


	//   ....[3]....
        /*0080*/ 	.word	0x00001510


	//   ....[4]....
        /*0084*/ 	.word	0x00001540


	//   ....[5]....
        /*0088*/ 	.word	0x00001560


	//   ....[6]....
        /*008c*/ 	.word	0x00001590


	//   ....[7]....
        /*0090*/ 	.word	0x000015b0


	//   ....[8]....
        /*0094*/ 	.word	0x00001600


	//   ....[9]....
        /*0098*/ 	.word	0x00001630


	//----- nvinfo : EIATTR_EXIT_INSTR_OFFSETS
	.align		4
.L_961:
        /*009c*/ 	.byte	0x04, 0x1c
        /*009e*/ 	.short	(.L_963 - .L_962)


	//   ....[0]....
.L_962:
        /*00a0*/ 	.word	0x00004c90


	//   ....[1]....
        /*00a4*/ 	.word	0x00004dd0


	//   ....[2]....
        /*00a8*/ 	.word	0x00005020


	//----- nvinfo : EIATTR_MAX_THREADS
	.align		4
.L_963:
        /*00ac*/ 	.byte	0x04, 0x05
        /*00ae*/ 	.short	(.L_965 - .L_964)
.L_964:
        /*00b0*/ 	.word	0x00000180
        /*00b4*/ 	.word	0x00000001
        /*00b8*/ 	.word	0x00000001


	//----- nvinfo : EIATTR_CRS_STACK_SIZE
	.align		4
.L_965:
        /*00bc*/ 	.byte	0x04, 0x1e
        /*00be*/ 	.short	(.L_967 - .L_966)
.L_966:
        /*00c0*/ 	.word	0x00000000
.L_967:


//--------------------- .nv.info._Z35group_norm_nhwc_bwd_one_pass_kernelI11Fp32IOFp32WLi512ELi12ELi384EEv26Group_norm_nhwc_bwd_params --------------------------
	.section	.nv.info._Z35group_norm_nhwc_bwd_one_pass_kernelI11Fp32IOFp32WLi512ELi12ELi384EEv26Group_norm_nhwc_bwd_params,"",@"SHT_CUDA_INFO"
	.sectionflags	@""
	.align	4


	//----- nvinfo : EIATTR_CUDA_API_VERSION
	.align		4
        /*0000*/ 	.byte	0x04, 0x37
        /*0002*/ 	.short	(.L_969 - .L_968)
.L_968:
        /*0004*/ 	.word	0x00000082


	//----- nvinfo : EIATTR_SW2861232_WAR
	.align		4
.L_969:
        /*0008*/ 	.byte	0x01, 0x35
	.zero		2


	//----- nvinfo : EIATTR_PARAM_CBANK
	.align		4
        /*000c*/ 	.byte	0x04, 0x0a
        /*000e*/ 	.short	(.L_971 - .L_970)
	.align		4
.L_970:
        /*0010*/ 	.word	index@(.nv.constant0._Z35group_norm_nhwc_bwd_one_pass_kernelI11Fp32IOFp32WLi512ELi12ELi384EEv26Group_norm_nhwc_bwd_params)
        /*0014*/ 	.short	0x0160
        /*0016*/ 	.short	0x00b8


	//----- nvinfo : EIATTR_CBANK_PARAM_SIZE
	.align		4
.L_971:
        /*0018*/ 	.byte	0x03, 0x19
        /*001a*/ 	.short	0x00b8


	//----- nvinfo : EIATTR_KPARAM_INFO
	.align		4
        /*001c*/ 	.byte	0x04, 0x17
        /*001e*/ 	.short	(.L_973 - .L_972)
.L_972:
        /*0020*/ 	.word	0x00000000
        /*0024*/ 	.short	0x0000
        /*0026*/ 	.short	0x0000
        /*0028*/ 	.byte	0x00, 0xf0, 0xe1, 0x02


	//----- nvinfo : EIATTR_MAXREG_COUNT
	.align		4
.L_973:
        /*002c*/ 	.byte	0x03, 0x1b
        /*002e*/ 	.short	0x00a8


	//----- nvinfo : EIATTR_NUM_BARRIERS
	.align		4
        /*0030*/ 	.byte	0x02, 0x4c
        /*0032*/ 	.byte	0x01
	.zero		1


	//----- nvinfo : EIATTR_MERCURY_ISA_VERSION
	.align		4
        /*0034*/ 	.byte	0x03, 0x5f
        /*0036*/ 	.short	0x0000


	//----- nvinfo : EIATTR_INT_WARP_WIDE_INSTR_OFFSETS
	.align		4
        /*0038*/ 	.byte	0x04, 0x31
        /*003a*/ 	.short	(.L_975 - .L_974)


	//   ....[0]....
.L_974:
        /*003c*/ 	.word	0x00003da0


	//   ....[1]....
        /*0040*/ 	.word	0x000064f0


	//----- nvinfo : EIATTR_COOP_GROUP_MASK_REGIDS
	.align		4
.L_975:
        /*0044*/ 	.byte	0x04, 0x29
        /*0046*/ 	.short	(.L_977 - .L_976)


	//   ....[0]....
.L_976:
        /*0048*/ 	.word	0xffffffff


	//   ....[1]....
        /*004c*/ 	.word	0xffffffff


	//   ....[2]....
        /*0050*/ 	.word	0xffffffff


	//   ....[3]....
        /*0054*/ 	.word	0xffffffff


	//   ....[4]....
        /*0058*/ 	.word	0xffffffff


	//   ....[5]....
        /*005c*/ 	.word	0xffffffff


	//   ....[6]....
        /*0060*/ 	.word	0xffffffff


	//   ....[7]....
        /*0064*/ 	.word	0xffffffff


	//   ....[8]....
        /*0068*/ 	.word	0xffffffff


	//   ....[9]....
        /*006c*/ 	.word	0xffffffff


	//----- nvinfo : EIATTR_COOP_GROUP_INSTR_OFFSETS
	.align		4
.L_977:
        /*0070*/ 	.byte	0x04, 0x28
        /*0072*/ 	.short	(.L_979 - .L_978)


	//   ....[0]....
.L_978:
        /*0074*/ 	.word	0x00002320


	//   ....[1]....
        /*0078*/ 	.word	0x00002340


	//   ....[2]....
        /*007c*/ 	.word	0x00002370


	//   ....[3]....
        /*0080*/ 	.word	0x00002390


	//   ....[4]....
        /*0084*/ 	.word	0x000023c0


	//   ....[5]....
        /*0088*/ 	.word	0x000023e0


	//   ....[6]....
        /*008c*/ 	.word	0x00002410


	//   ....[7]....
        /*0090*/ 	.word	0x00002430


	//   ....[8]....
        /*0094*/ 	.word	0x00002460


	//   ....[9]....
        /*0098*/ 	.word	0x00002480


	//----- nvinfo : EIATTR_EXIT_INSTR_OFFSETS
	.align		4
.L_979:
        /*009c*/ 	.byte	0x04, 0x1c
        /*009e*/ 	.short	(.L_981 - .L_980)


	//   ....[0]....
.L_980:
        /*00a0*/ 	.word	0x00006560


	//   ....[1]....
        /*00a4*/ 	.word	0x000066a0


	//   ....[2]....
        /*00a8*/ 	.word	0x000068f0


	//----- nvinfo : EIATTR_MAX_THREADS
	.align		4
.L_981:
        /*00ac*/ 	.byte	0x04, 0x05
        /*00ae*/ 	.short	(.L_983 - .L_982)
.L_982:
        /*00b0*/ 	.word	0x00000180
        /*00b4*/ 	.word	0x00000001
        /*00b8*/ 	.word	0x00000001


	//----- nvinfo : EIATTR_CRS_STACK_SIZE
	.align		4
.L_983:
        /*00bc*/ 	.byte	0x04, 0x1e
        /*00be*/ 	.short	(.L_985 - .L_984)
.L_984:
        /*00c0*/ 	.word	0x00000000
.L_985:


//--------------------- .nv.info._Z35group_norm_nhwc_bwd_one_pass_kernelI11Fp32IOBf16WLi64ELi12ELi384EEv26Group_norm_nhwc_bwd_params --------------------------
	.section	.nv.info._Z35group_norm_nhwc_bwd_one_pass_kernelI11Fp32IOBf16WLi64ELi12ELi384EEv26Group_norm_nhwc_bwd_params,"",@"SHT_CUDA_INFO"
	.sectionflags	@""
	.align	4


	//----- nvinfo : EIATTR_CUDA_API_VERSION
	.align		4
        /*0000*/ 	.byte	0x04, 0x37
        /*0002*/ 	.short	(.L_987 - .L_986)
.L_986:
        /*0004*/ 	.word	0x00000082


	//----- nvinfo : EIATTR_SW2861232_WAR
	.align		4
.L_987:
        /*0008*/ 	.byte	0x01, 0x35
	.zero		2


	//----- nvinfo : EIATTR_PARAM_CBANK
	.align		4
        /*000c*/ 	.byte	0x04, 0x0a
        /*000e*/ 	.short	(.L_989 - .L_988)
	.align		4
.L_988:
        /*0010*/ 	.word	index@(.nv.constant0._Z35group_norm_nhwc_bwd_one_pass_kernelI11Fp32IOBf16WLi64ELi12ELi384EEv26Group_norm_nhwc_bwd_params)
        /*0014*/ 	.short	0x0160
        /*0016*/ 	.short	0x00b8


	//----- nvinfo : EIATTR_CBANK_PARAM_SIZE
	.align		4
.L_989:
        /*0018*/ 	.byte	0x03, 0x19
        /*001a*/ 	.short	0x00b8


	//----- nvinfo : EIATTR_KPARAM_INFO
	.align		4
        /*001c*/ 	.byte	0x04, 0x17
        /*001e*/ 	.short	(.L_991 - .L_990)
.L_990:
        /*0020*/ 	.word	0x00000000
        /*0024*/ 	.short	0x0000
        /*0026*/ 	.short	0x0000
        /*0028*/ 	.byte	0x00, 0xf0, 0xe1, 0x02


	//----- nvinfo : EIATTR_MAXREG_COUNT
	.align		4
.L_991:
        /*002c*/ 	.byte	0x03, 0x1b
        /*002e*/ 	.short	0x00a8


	//----- nvinfo : EIATTR_NUM_BARRIERS
	.align		4
        /*0030*/ 	.byte	0x02, 0x4c
        /*0032*/ 	.byte	0x01
	.zero		1


	//----- nvinfo : EIATTR_MERCURY_ISA_VERSION
	.align		4
        /*0034*/ 	.byte	0x03, 0x5f
        /*0036*/ 	.short	0x0000


	//----- nvinfo : EIATTR_INT_WARP_WIDE_INSTR_OFFSETS
	.align		4
        /*0038*/ 	.byte	0x04, 0x31
        /*003a*/ 	.short	(.L_993 - .L_992)


	//   ....[0]....
.L_992:
        /*003c*/ 	.word	0x000024f0


	//   ....[1]....
        /*0040*/ 	.word	0x00003a30


	//----- nvinfo : EIATTR_COOP_GROUP_MASK_REGIDS
	.align		4
.L_993:
        /*0044*/ 	.byte	0x04, 0x29
        /*0046*/ 	.short	(.L_995 - .L_994)


	//   ....[0]....
.L_994:
        /*0048*/ 	.word	0xffffffff


	//   ....[1]....
        /*004c*/ 	.word	0xffffffff


	//   ....[2]....
        /*0050*/ 	.word	0xffffffff


	//   ....[3]....
        /*0054*/ 	.word	0xffffffff


	//   ....[4]....
        /*0058*/ 	.word	0xffffffff


	//   ....[5]....
        /*005c*/ 	.word	0xffffffff


	//   ....[6]....
        /*0060*/ 	.word	0xffffffff


	//   ....[7]....
        /*0064*/ 	.word	0xffffffff


	//   ....[8]....
        /*0068*/ 	.word	0xffffffff


	//   ....[9]....
        /*006c*/ 	.word	0xffffffff


	//----- nvinfo : EIATTR_COOP_GROUP_INSTR_OFFSETS
	.align		4
.L_995:
        /*0070*/ 	.byte	0x04, 0x28
        /*0072*/ 	.short	(.L_997 - .L_996)


	//   ....[0]....
.L_996:
        /*0074*/ 	.word	0x00000ad0


	//   ....[1]....
        /*0078*/ 	.word	0x00000ae0


	//   ....[2]....
        /*007c*/ 	.word	0x00000b10


	//   ....[3]....
        /*0080*/ 	.word	0x00000b30


	//   ....[4]....
        /*0084*/ 	.word	0x00000b60


	//   ....[5]....
        /*0088*/ 	.word	0x00000b80


	//   ....[6]....
        /*008c*/ 	.word	0x00000bb0


	//   ....[7]....
        /*0090*/ 	.word	0x00000bd0


	//   ....[8]....
        /*0094*/ 	.word	0x00000c00


	//   ....[9]....
        /*0098*/ 	.word	0x00000c30


	//----- nvinfo : EIATTR_EXIT_INSTR_OFFSETS
	.align		4
.L_997:
        /*009c*/ 	.byte	0x04, 0x1c
        /*009e*/ 	.short	(.L_999 - .L_998)


	//   ....[0]....
.L_998:
        /*00a0*/ 	.word	0x00003b00


	//   ....[1]....
        /*00a4*/ 	.word	0x00003c40


	//   ....[2]....
        /*00a8*/ 	.word	0x00003ec0


	//----- nvinfo : EIATTR_MAX_THREADS
	.align		4
.L_999:
        /*00ac*/ 	.byte	0x04, 0x05
        /*00ae*/ 	.short	(.L_1001 - .L_1000)
.L_1000:
        /*00b0*/ 	.word	0x00000180
        /*00b4*/ 	.word	0x00000001
        /*00b8*/ 	.word	0x00000001


	//----- nvinfo : EIATTR_CRS_STACK_SIZE
	.align		4
.L_1001:
        /*00bc*/ 	.byte	0x04, 0x1e
        /*00be*/ 	.short	(.L_1003 - .L_1002)
.L_1002:
        /*00c0*/ 	.word	0x00000000
.L_1003:


//--------------------- .nv.info._Z35group_norm_nhwc_bwd_one_pass_kernelI11Fp32IOBf16WLi128ELi12ELi384EEv26Group_norm_nhwc_bwd_params --------------------------
	.section	.nv.info._Z35group_norm_nhwc_bwd_one_pass_kernelI11Fp32IOBf16WLi128ELi12ELi384EEv26Group_norm_nhwc_bwd_params,"",@"SHT_CUDA_INFO"
	.sectionflags	@""
	.align	4


	//----- nvinfo : EIATTR_CUDA_API_VERSION
	.align		4
        /*0000*/ 	.byte	0x04, 0x37
        /*0002*/ 	.short	(.L_1005 - .L_1004)
.L_1004:
        /*0004*/ 	.word	0x00000082


	//----- nvinfo : EIATTR_SW2861232_WAR
	.align		4
.L_1005:
        /*0008*/ 	.byte	0x01, 0x35
	.zero		2


	//----- nvinfo : EIATTR_PARAM_CBANK
	.align		4
        /*000c*/ 	.byte	0x04, 0x0a
        /*000e*/ 	.short	(.L_1007 - .L_1006)
	.align		4
.L_1006:
        /*0010*/ 	.word	index@(.nv.constant0._Z35group_norm_nhwc_bwd_one_pass_kernelI11Fp32IOBf16WLi128ELi12ELi384EEv26Group_norm_nhwc_bwd_params)
        /*0014*/ 	.short	0x0160
        /*0016*/ 	.short	0x00b8


	//----- nvinfo : EIATTR_CBANK_PARAM_SIZE
	.align		4
.L_1007:
        /*0018*/ 	.byte	0x03, 0x19
        /*001a*/ 	.short	0x00b8


	//----- nvinfo : EIATTR_KPARAM_INFO
	.align		4
        /*001c*/ 	.byte	0x04, 0x17
        /*001e*/ 	.short	(.L_1009 - .L_1008)
.L_1008:
        /*0020*/ 	.word	0x00000000
        /*0024*/ 	.short	0x0000
        /*0026*/ 	.short	0x0000
        /*0028*/ 	.byte	0x00, 0xf0, 0xe1, 0x02


	//----- nvinfo : EIATTR_MAXREG_COUNT
	.align		4
.L_1009:
        /*002c*/ 	.byte	0x03, 0x1b
        /*002e*/ 	.short	0x00a8


	//----- nvinfo : EIATTR_NUM_BARRIERS
	.align		4
        /*0030*/ 	.byte	0x02, 0x4c
        /*0032*/ 	.byte	0x01
	.zero		1


	//----- nvinfo : EIATTR_MERCURY_ISA_VERSION
	.align		4
        /*0034*/ 	.byte	0x03, 0x5f
        /*0036*/ 	.short	0x0000


	//----- nvinfo : EIATTR_INT_WARP_WIDE_INSTR_OFFSETS
	.align		4
        /*0038*/ 	.byte	0x04, 0x31
        /*003a*/ 	.short	(.L_1011 - .L_1010)


	//   ....[0]....
.L_1010:
        /*003c*/ 	.word	0x00002860


	//   ....[1]....
        /*0040*/ 	.word	0x00004000


	//----- nvinfo : EIATTR_COOP_GROUP_MASK_REGIDS
	.align		4
.L_1011:
        /*0044*/ 	.byte	0x04, 0x29
        /*0046*/ 	.short	(.L_1013 - .L_1012)


	//   ....[0]....
.L_1012:
        /*0048*/ 	.word	0xffffffff


	//   ....[1]....
        /*004c*/ 	.word	0xffffffff


	//   ....[2]....
        /*0050*/ 	.word	0xffffffff


	//   ....[3]....
        /*0054*/ 	.word	0xffffffff


	//   ....[4]....
        /*0058*/ 	.word	0xffffffff


	//   ....[5]....
        /*005c*/ 	.word	0xffffffff


	//   ....[6]....
        /*0060*/ 	.word	0xffffffff


	//   ....[7]....
        /*0064*/ 	.word	0xffffffff


	//   ....[8]....
        /*0068*/ 	.word	0xffffffff


	//   ....[9]....
        /*006c*/ 	.word	0xffffffff


	//----- nvinfo : EIATTR_COOP_GROUP_INSTR_OFFSETS
	.align		4
.L_1013:
        /*0070*/ 	.byte	0x04, 0x28
        /*0072*/ 	.short	(.L_1015 - .L_1014)


	//   ....[0]....
.L_1014:
        /*0074*/ 	.word	0x00000e00


	//   ....[1]....
        /*0078*/ 	.word	0x00000e10


	//   ....[2]....
        /*007c*/ 	.word	0x00000e40


	//   ....[3]....
        /*0080*/ 	.word	0x00000e60


	//   ....[4]....
        /*0084*/ 	.word	0x00000e90


	//   ....[5]....
        /*0088*/ 	.word	0x00000eb0


	//   ....[6]....
        /*008c*/ 	.word	0x00000ee0


	//   ....[7]....
        /*0090*/ 	.word	0x00000f00


	//   ....[8]....
        /*0094*/ 	.word	0x00000f30


	//   ....[9]....
        /*0098*/ 	.word	0x00000f60


	//----- nvinfo : EIATTR_EXIT_INSTR_OFFSETS
	.align		4
.L_1015:
        /*009c*/ 	.byte	0x04, 0x1c
        /*009e*/ 	.short	(.L_1017 - .L_1016)


	//   ....[0]....
.L_1016:
        /*00a0*/ 	.word	0x000040d0


	//   ....[1]....
        /*00a4*/ 	.word	0x00004210


	//   ....[2]....
        /*00a8*/ 	.word	0x00004490


	//----- nvinfo : EIATTR_MAX_THREADS
	.align		4
.L_1017:
        /*00ac*/ 	.byte	0x04, 0x05
        /*00ae*/ 	.short	(.L_1019 - .L_1018)
.L_1018:
        /*00b0*/ 	.word	0x00000180
        /*00b4*/ 	.word	0x00000001
        /*00b8*/ 	.word	0x00000001


	//----- nvinfo : EIATTR_CRS_STACK_SIZE
	.align		4
.L_1019:
        /*00bc*/ 	.byte	0x04, 0x1e
        /*00be*/ 	.short	(.L_1021 - .L_1020)
.L_1020:
        /*00c0*/ 	.word	0x00000000
.L_1021:


//--------------------- .nv.info._Z35group_norm_nhwc_bwd_one_pass_kernelI11Fp32IOBf16WLi256ELi12ELi384EEv26Group_norm_nhwc_bwd_params --------------------------
	.section	.nv.info._Z35group_norm_nhwc_bwd_one_pass_kernelI11Fp32IOBf16WLi256ELi12ELi384EEv26Group_norm_nhwc_bwd_params,"",@"SHT_CUDA_INFO"
	.sectionflags	@""
	.align	4


	//----- nvinfo : EIATTR_CUDA_API_VERSION
	.align		4
        /*0000*/ 	.byte	0x04, 0x37
        /*0002*/ 	.short	(.L_1023 - .L_1022)
.L_1022:
        /*0004*/ 	.word	0x00000082


	//----- nvinfo : EIATTR_SW2861232_WAR
	.align		4
.L_1023:
        /*0008*/ 	.byte	0x01, 0x35
	.zero		2


	//----- nvinfo : EIATTR_PARAM_CBANK
	.align		4
        /*000c*/ 	.byte	0x04, 0x0a
        /*000e*/ 	.short	(.L_1025 - .L_1024)
	.align		4
.L_1024:
        /*0010*/ 	.word	index@(.nv.constant0._Z35group_norm_nhwc_bwd_one_pass_kernelI11Fp32IOBf16WLi256ELi12ELi384EEv26Group_norm_nhwc_bwd_params)
        /*0014*/ 	.short	0x0160
        /*0016*/ 	.short	0x00b8


	//----- nvinfo : EIATTR_CBANK_PARAM_SIZE
	.align		4
.L_1025:
        /*0018*/ 	.byte	0x03, 0x19
        /*001a*/ 	.short	0x00b8


	//----- nvinfo : EIATTR_KPARAM_INFO
	.align		4
        /*001c*/ 	.byte	0x04, 0x17
        /*001e*/ 	.short	(.L_1027 - .L_1026)
.L_1026:
        /*0020*/ 	.word	0x00000000
        /*0024*/ 	.short	0x0000
        /*0026*/ 	.short	0x0000
        /*0028*/ 	.byte	0x00, 0xf0, 0xe1, 0x02


	//----- nvinfo : EIATTR_MAXREG_COUNT
	.align		4
.L_1027:
        /*002c*/ 	.byte	0x03, 0x1b
        /*002e*/ 	.short	0x00a8


	//----- nvinfo : EIATTR_NUM_BARRIERS
	.align		4
        /*0030*/ 	.byte	0x02, 0x4c
        /*0032*/ 	.byte	0x01
	.zero		1


	//----- nvinfo : EIATTR_MERCURY_ISA_VERSION
	.align		4
        /*0034*/ 	.byte	0x03, 0x5f
        /*0036*/ 	.short	0x0000


	//----- nvinfo : EIATTR_INT_WARP_WIDE_INSTR_OFFSETS
	.align		4
        /*0038*/ 	.byte	0x04, 0x31
        /*003a*/ 	.short	(.L_1029 - .L_1028)


	//   ....[0]....
.L_1028:
        /*003c*/ 	.word	0x00002f90


	//   ....[1]....
        /*0040*/ 	.word	0x00004c20


	//----- nvinfo : EIATTR_COOP_GROUP_MASK_REGIDS
	.align		4
.L_1029:
        /*0044*/ 	.byte	0x04, 0x29
        /*0046*/ 	.short	(.L_1031 - .L_1030)


	//   ....[0]....
.L_1030:
        /*0048*/ 	.word	0xffffffff


	//   ....[1]....
        /*004c*/ 	.word	0xffffffff


	//   ....[2]....
        /*0050*/ 	.word	0xffffffff


	//   ....[3]....
        /*0054*/ 	.word	0xffffffff


	//   ....[4]....
        /*0058*/ 	.word	0xffffffff


	//   ....[5]....
        /*005c*/ 	.word	0xffffffff


	//   ....[6]....
        /*0060*/ 	.word	0xffffffff


	//   ....[7]....
        /*0064*/ 	.word	0xffffffff


	//   ....[8]....
        /*0068*/ 	.word	0xffffffff


	//   ....[9]....
        /*006c*/ 	.word	0xffffffff


	//----- nvinfo : EIATTR_COOP_GROUP_INSTR_OFFSETS
	.align		4
.L_1031:
        /*0070*/ 	.byte	0x04, 0x28
        /*0072*/ 	.short	(.L_1033 - .L_1032)


	//   ....[0]....
.L_1032:
        /*0074*/ 	.word	0x00001490


	//   ....[1]....
        /*0078*/ 	.word	0x000014c0


	//   ....[2]....
        /*007c*/ 	.word	0x00001540


	//   ....[3]....
        /*0080*/ 	.word	0x00001560


	//   ....[4]....
        /*0084*/ 	.word	0x00001590


	//   ....[5]....
        /*0088*/ 	.word	0x000015b0


	//   ....[6]....
        /*008c*/ 	.word	0x000015e0


	//   ....[7]....
        /*0090*/ 	.word	0x00001600


	//   ....[8]....
        /*0094*/ 	.word	0x00001630


	//   ....[9]....
        /*0098*/ 	.word	0x00001650


	//----- nvinfo : EIATTR_EXIT_INSTR_OFFSETS
	.align		4
.L_1033:
        /*009c*/ 	.byte	0x04, 0x1c
        /*009e*/ 	.short	(.L_1035 - .L_1034)


	//   ....[0]....
.L_1034:
        /*00a0*/ 	.word	0x00004cf0


	//   ....[1]....
        /*00a4*/ 	.word	0x00004e30


	//   ....[2]....
        /*00a8*/ 	.word	0x000050b0


	//----- nvinfo : EIATTR_MAX_THREADS
	.align		4
.L_1035:
        /*00ac*/ 	.byte	0x04, 0x05
        /*00ae*/ 	.short	(.L_1037 - .L_1036)
.L_1036:
        /*00b0*/ 	.word	0x00000180
        /*00b4*/ 	.word	0x00000001
        /*00b8*/ 	.word	0x00000001


	//----- nvinfo : EIATTR_CRS_STACK_SIZE
	.align		4
.L_1037:
        /*00bc*/ 	.byte	0x04, 0x1e
        /*00be*/ 	.short	(.L_1039 - .L_1038)
.L_1038:
        /*00c0*/ 	.word	0x00000000
.L_1039:


//--------------------- .nv.info._Z35group_norm_nhwc_bwd_one_pass_kernelI11Fp32IOBf16WLi512ELi12ELi384EEv26Group_norm_nhwc_bwd_params --------------------------
	.section	.nv.info._Z35group_norm_nhwc_bwd_one_pass_kernelI11Fp32IOBf16WLi512ELi12ELi384EEv26Group_norm_nhwc_bwd_params,"",@"SHT_CUDA_INFO"
	.sectionflags	@""
	.align	4


	//----- nvinfo : EIATTR_CUDA_API_VERSION
	.align		4
        /*0000*/ 	.byte	0x04, 0x37
        /*0002*/ 	.short	(.L_1041 - .L_1040)
.L_1040:
        /*0004*/ 	.word	0x00000082


	//----- nvinfo : EIATTR_SW2861232_WAR
	.align		4
.L_1041:
        /*0008*/ 	.byte	0x01, 0x35
	.zero		2


	//----- nvinfo : EIATTR_PARAM_CBANK
	.align		4
        /*000c*/ 	.byte	0x04, 0x0a
        /*000e*/ 	.short	(.L_1043 - .L_1042)
	.align		4
.L_1042:
        /*0010*/ 	.word	index@(.nv.constant0._Z35group_norm_nhwc_bwd_one_pass_kernelI11Fp32IOBf16WLi512ELi12ELi384EEv26Group_norm_nhwc_bwd_params)
        /*0014*/ 	.short	0x0160
        /*0016*/ 	.short	0x00b8


	//----- nvinfo : EIATTR_CBANK_PARAM_SIZE
	.align		4
.L_1043:
        /*0018*/ 	.byte	0x03, 0x19
        /*001a*/ 	.short	0x00b8


	//----- nvinfo : EIATTR_KPARAM_INFO
	.align		4
        /*001c*/ 	.byte	0x04, 0x17
        /*001e*/ 	.short	(.L_1045 - .L_1044)
.L_1044:
        /*0020*/ 	.word	0x00000000
        /*0024*/ 	.short	0x0000
        /*0026*/ 	.short	0x0000
        /*0028*/ 	.byte	0x00, 0xf0, 0xe1, 0x02


	//----- nvinfo : EIATTR_MAXREG_COUNT
	.align		4
.L_1045:
        /*002c*/ 	.byte	0x03, 0x1b
        /*002e*/ 	.short	0x00a8


	//----- nvinfo : EIATTR_NUM_BARRIERS
	.align		4
        /*0030*/ 	.byte	0x02, 0x4c
        /*0032*/ 	.byte	0x01
	.zero		1


	//----- nvinfo : EIATTR_MERCURY_ISA_VERSION
	.align		4
        /*0034*/ 	.byte	0x03, 0x5f
        /*0036*/ 	.short	0x0000


	//----- nvinfo : EIATTR_INT_WARP_WIDE_INSTR_OFFSETS
	.align		4
        /*0038*/ 	.byte	0x04, 0x31
        /*003a*/ 	.short	(.L_1047 - .L_1046)


	//   ....[0]....
.L_1046:
        /*003c*/ 	.word	0x00003e20


	//   ....[1]....
        /*0040*/ 	.word	0x00006580


	//----- nvinfo : EIATTR_COOP_GROUP_MASK_REGIDS
	.align		4
.L_1047:
        /*0044*/ 	.byte	0x04, 0x29
        /*0046*/ 	.short	(.L_1049 - .L_1048)


	//   ....[0]....
.L_1048:
        /*0048*/ 	.word	0xffffffff


	//   ....[1]....
        /*004c*/ 	.word	0xffffffff


	//   ....[2]....
        /*0050*/ 	.word	0xffffffff


	//   ....[3]....
        /*0054*/ 	.word	0xffffffff


	//   ....[4]....
        /*0058*/ 	.word	0xffffffff


	//   ....[5]....
        /*005c*/ 	.word	0xffffffff


	//   ....[6]....
        /*0060*/ 	.word	0xffffffff


	//   ....[7]....
        /*0064*/ 	.word	0xffffffff


	//   ....[8]....
        /*0068*/ 	.word	0xffffffff


	//   ....[9]....
        /*006c*/ 	.word	0xffffffff


	//----- nvinfo : EIATTR_COOP_GROUP_INSTR_OFFSETS
	.align		4
.L_1049:
        /*0070*/ 	.byte	0x04, 0x28
        /*0072*/ 	.short	(.L_1051 - .L_1050)


	//   ....[0]....
.L_1050:
        /*0074*/ 	.word	0x00002390


	//   ....[1]....
        /*0078*/ 	.word	0x000023a0


	//   ....[2]....
        /*007c*/ 	.word	0x000023d0


	//   ....[3]....
        /*0080*/ 	.word	0x000023f0


	//   ....[4]....
        /*0084*/ 	.word	0x00002420


	//   ....[5]....
        /*0088*/ 	.word	0x00002440


	//   ....[6]....
        /*008c*/ 	.word	0x00002470


	//   ....[7]....
        /*0090*/ 	.word	0x00002490


	//   ....[8]....
        /*0094*/ 	.word	0x000024c0


	//   ....[9]....
        /*0098*/ 	.word	0x000024e0


	//----- nvinfo : EIATTR_EXIT_INSTR_OFFSETS
	.align		4
.L_1051:
        /*009c*/ 	.byte	0x04, 0x1c
        /*009e*/ 	.short	(.L_1053 - .L_1052)


	//   ....[0]....
.L_1052:
        /*00a0*/ 	.word	0x000065f0


	//   ....[1]....
        /*00a4*/ 	.word	0x00006730


	//   ....[2]....
        /*00a8*/ 	.word	0x000069b0


	//----- nvinfo : EIATTR_MAX_THREADS
	.align		4
.L_1053:
        /*00ac*/ 	.byte	0x04, 0x05
        /*00ae*/ 	.short	(.L_1055 - .L_1054)
.L_1054:
        /*00b0*/ 	.word	0x00000180
        /*00b4*/ 	.word	0x00000001
        /*00b8*/ 	.word	0x00000001


	//----- nvinfo : EIATTR_CRS_STACK_SIZE
	.align		4
.L_1055:
        /*00bc*/ 	.byte	0x04, 0x1e
        /*00be*/ 	.short	(.L_1057 - .L_1056)
.L_1056:
        /*00c0*/ 	.word	0x00000000
.L_1057:


//--------------------- .nv.info._Z35group_norm_nhwc_bwd_one_pass_kernelI11Fp32IOFp16WLi64ELi12ELi384EEv26Group_norm_nhwc_bwd_params --------------------------
	.section	.nv.info._Z35group_norm_nhwc_bwd_one_pass_kernelI11Fp32IOFp16WLi64ELi12ELi384EEv26Group_norm_nhwc_bwd_params,"",@"SHT_CUDA_INFO"
	.sectionflags	@""
	.align	4


	//----- nvinfo : EIATTR_CUDA_API_VERSION
	.align		4
        /*0000*/ 	.byte	0x04, 0x37
        /*0002*/ 	.short	(.L_1059 - .L_1058)
.L_1058:
        /*0004*/ 	.word	0x00000082


	//----- nvinfo : EIATTR_SW2861232_WAR
	.align		4
.L_1059:
        /*0008*/ 	.byte	0x01, 0x35
	.zero		2


	//----- nvinfo : EIATTR_PARAM_CBANK
	.align		4
        /*000c*/ 	.byte	0x04, 0x0a
        /*000e*/ 	.short	(.L_1061 - .L_1060)
	.align		4
.L_1060:
        /*0010*/ 	.word	index@(.nv.constant0._Z35group_norm_nhwc_bwd_one_pass_kernelI11Fp32IOFp16WLi64ELi12ELi384EEv26Group_norm_nhwc_bwd_params)
        /*0014*/ 	.short	0x0160
        /*0016*/ 	.short	0x00b8


	//----- nvinfo : EIATTR_CBANK_PARAM_SIZE
	.align		4
.L_1061:
        /*0018*/ 	.byte	0x03, 0x19
        /*001a*/ 	.short	0x00b8


	//----- nvinfo : EIATTR_KPARAM_INFO
	.align		4
        /*001c*/ 	.byte	0x04, 0x17
        /*001e*/ 	.short	(.L_1063 - .L_1062)
.L_1062:
        /*0020*/ 	.word	0x00000000
        /*0024*/ 	.short	0x0000
        /*0026*/ 	.short	0x0000
        /*0028*/ 	.byte	0x00, 0xf0, 0xe1, 0x02


	//----- nvinfo : EIATTR_MAXREG_COUNT
	.align		4
.L_1063:
        /*002c*/ 	.byte	0x03, 0x1b
        /*002e*/ 	.short	0x00a8


	//----- nvinfo : EIATTR_NUM_BARRIERS
	.align		4
        /*0030*/ 	.byte	0x02, 0x4c
        /*0032*/ 	.byte	0x01
	.zero		1


	//----- nvinfo : EIATTR_MERCURY_ISA_VERSION
	.align		4
        /*0034*/ 	.byte	0x03, 0x5f
        /*0036*/ 	.short	0x0000


	//----- nvinfo : EIATTR_INT_WARP_WIDE_INSTR_OFFSETS
	.align		4
        /*0038*/ 	.byte	0x04, 0x31
        /*003a*/ 	.short	(.L_1065 - .L_1064)


	//   ....[0]....
.L_1064:
        /*003c*/ 	.word	0x000024f0


	//   ....[1]....
        /*0040*/ 	.word	0x00003a30


	//----- nvinfo : EIATTR_COOP_GROUP_MASK_REGIDS
	.align		4
.L_1065:
        /*0044*/ 	.byte	0x04, 0x29
        /*0046*/ 	.short	(.L_1067 - .L_1066)


	//   ....[0]....
.L_1066:
        /*0048*/ 	.word	0xffffffff


	//   ....[1]....
        /*004c*/ 	.word	0xffffffff


	//   ....[2]....
        /*0050*/ 	.word	0xffffffff


	//   ....[3]....
        /*0054*/ 	.word	0xffffffff


	//   ....[4]....
        /*0058*/ 	.word	0xffffffff


	//   ....[5]....
        /*005c*/ 	.word	0xffffffff


	//   ....[6]....
        /*0060*/ 	.word	0xffffffff


	//   ....[7]....
        /*0064*/ 	.word	0xffffffff


	//   ....[8]....
        /*0068*/ 	.word	0xffffffff


	//   ....[9]....
        /*006c*/ 	.word	0xffffffff


	//----- nvinfo : EIATTR_COOP_GROUP_INSTR_OFFSETS
	.align		4
.L_1067:
        /*0070*/ 	.byte	0x04, 0x28
        /*0072*/ 	.short	(.L_1069 - .L_1068)


	//   ....[0]....
.L_1068:
        /*0074*/ 	.word	0x00000ad0


	//   ....[1]....
        /*0078*/ 	.word	0x00000ae0


	//   ....[2]....
        /*007c*/ 	.word	0x00000b10


	//   ....[3]....
        /*0080*/ 	.word	0x00000b30


	//   ....[4]....
        /*0084*/ 	.word	0x00000b60


	//   ....[5]....
        /*0088*/ 	.word	0x00000b80


	//   ....[6]....
        /*008c*/ 	.word	0x00000bb0


	//   ....[7]....
        /*0090*/ 	.word	0x00000bd0


	//   ....[8]....
        /*0094*/ 	.word	0x00000c00


	//   ....[9]....
        /*0098*/ 	.word	0x00000c30


	//----- nvinfo : EIATTR_EXIT_INSTR_OFFSETS
	.align		4
.L_1069:
        /*009c*/ 	.byte	0x04, 0x1c
        /*009e*/ 	.short	(.L_1071 - .L_1070)


	//   ....[0]....
.L_1070:
        /*00a0*/ 	.word	0x00003b00


	//   ....[1]....
        /*00a4*/ 	.word	0x00003c40


	//   ....[2]....
        /*00a8*/ 	.word	0x00003ec0


	//----- nvinfo : EIATTR_MAX_THREADS
	.align		4
.L_1071:
        /*00ac*/ 	.byte	0x04, 0x05
        /*00ae*/ 	.short	(.L_1073 - .L_1072)
.L_1072:
        /*00b0*/ 	.word	0x00000180
        /*00b4*/ 	.word	0x00000001
        /*00b8*/ 	.word	0x00000001


	//----- nvinfo : EIATTR_CRS_STACK_SIZE
	.align		4
.L_1073:
        /*00bc*/ 	.byte	0x04, 0x1e
        /*00be*/ 	.short	(.L_1075 - .L_1074)
.L_1074:
        /*00c0*/ 	.word	0x00000000
.L_1075:


//--------------------- .nv.info._Z35group_norm_nhwc_bwd_one_pass_kernelI11Fp32IOFp16WLi128ELi12ELi384EEv26Group_norm_nhwc_bwd_params --------------------------
	.section	.nv.info._Z35group_norm_nhwc_bwd_one_pass_kernelI11Fp32IOFp16WLi128ELi12ELi384EEv26Group_norm_nhwc_bwd_params,"",@"SHT_CUDA_INFO"
	.sectionflags	@""
	.align	4


	//----- nvinfo : EIATTR_CUDA_API_VERSION
	.align		4
        /*0000*/ 	.byte	0x04, 0x37
        /*0002*/ 	.short	(.L_1077 - .L_1076)
.L_1076:
        /*0004*/ 	.word	0x00000082


	//----- nvinfo : EIATTR_SW2861232_WAR
	.align		4
.L_1077:
        /*0008*/ 	.byte	0x01, 0x35
	.zero		2


	//----- nvinfo : EIATTR_PARAM_CBANK
	.align		4
        /*000c*/ 	.byte	0x04, 0x0a
        /*000e*/ 	.short	(.L_1079 - .L_1078)
	.align		4
.L_1078:
        /*0010*/ 	.word	index@(.nv.constant0._Z35group_norm_nhwc_bwd_one_pass_kernelI11Fp32IOFp16WLi128ELi12ELi384EEv26Group_norm_nhwc_bwd_params)
        /*0014*/ 	.short	0x0160
        /*0016*/ 	.short	0x00b8


	//----- nvinfo : EIATTR_CBANK_PARAM_SIZE
	.align		4
.L_1079:
        /*0018*/ 	.byte	0x03, 0x19
        /*001a*/ 	.short	0x00b8


	//----- nvinfo : EIATTR_KPARAM_INFO
	.align		4
        /*001c*/ 	.byte	0x04, 0x17
        /*001e*/ 	.short	(.L_1081 - .L_1080)
.L_1080:
        /*0020*/ 	.word	0x00000000
        /*0024*/ 	.short	0x0000
        /*0026*/ 	.short	0x0000
        /*0028*/ 	.byte	0x00, 0xf0, 0xe1, 0x02


	//----- nvinfo : EIATTR_MAXREG_COUNT
	.align		4
.L_1081:
        /*002c*/ 	.byte	0x03, 0x1b
        /*002e*/ 	.short	0x00a8


	//----- nvinfo : EIATTR_NUM_BARRIERS
	.align		4
        /*0030*/ 	.byte	0x02, 0x4c
        /*0032*/ 	.byte	0x01
	.zero		1


	//----- nvinfo : EIATTR_MERCURY_ISA_VERSION
	.align		4
        /*0034*/ 	.byte	0x03, 0x5f
        /*0036*/ 	.short	0x0000


	//----- nvinfo : EIATTR_INT_WARP_WIDE_INSTR_OFFSETS
	.align		4
        /*0038*/ 	.byte	0x04, 0x31
        /*003a*/ 	.short	(.L_1083 - .L_1082)


	//   ....[0]....
.L_1082:
        /*003c*/ 	.word	0x00002860


	//   ....[1]....
        /*0040*/ 	.word	0x00004000


	//----- nvinfo : EIATTR_COOP_GROUP_MASK_REGIDS
	.align		4
.L_1083:
        /*0044*/ 	.byte	0x04, 0x29
        /*0046*/ 	.short	(.L_1085 - .L_1084)


	//   ....[0]....
.L_1084:
        /*0048*/ 	.word	0xffffffff


	//   ....[1]....
        /*004c*/ 	.word	0xffffffff


	//   ....[2]....
        /*0050*/ 	.word	0xffffffff


	//   ....[3]....
        /*0054*/ 	.word	0xffffffff


	//   ....[4]....
        /*0058*/ 	.word	0xffffffff


	//   ....[5]....
        /*005c*/ 	.word	0xffffffff


	//   ....[6]....
        /*0060*/ 	.word	0xffffffff


	//   ....[7]....
        /*0064*/ 	.word	0xffffffff


	//   ....[8]....
        /*0068*/ 	.word	0xffffffff


	//   ....[9]....
        /*006c*/ 	.word	0xffffffff


	//----- nvinfo : EIATTR_COOP_GROUP_INSTR_OFFSETS
	.align		4
.L_1085:
        /*0070*/ 	.byte	0x04, 0x28
        /*0072*/ 	.short	(.L_1087 - .L_1086)


	//   ....[0]....
.L_1086:
        /*0074*/ 	.word	0x00000e00


	//   ....[1]....
        /*0078*/ 	.word	0x00000e10


	//   ....[2]....
        /*007c*/ 	.word	0x00000e40


	//   ....[3]....
        /*0080*/ 	.word	0x00000e60


	//   ....[4]....
        /*0084*/ 	.word	0x00000e90


	//   ....[5]....
        /*0088*/ 	.word	0x00000eb0


	//   ....[6]....
        /*008c*/ 	.word	0x00000ee0


	//   ....[7]....
        /*0090*/ 	.word	0x00000f00


	//   ....[8]....
        /*0094*/ 	.word	0x00000f30


	//   ....[9]....
        /*0098*/ 	.word	0x00000f60


	//----- nvinfo : EIATTR_EXIT_INSTR_OFFSETS
	.align		4
.L_1087:
        /*009c*/ 	.byte	0x04, 0x1c
        /*009e*/ 	.short	(.L_1089 - .L_1088)


	//   ....[0]....
.L_1088:
        /*00a0*/ 	.word	0x000040d0


	//   ....[1]....
        /*00a4*/ 	.word	0x00004210


	//   ....[2]....
        /*00a8*/ 	.word	0x00004490


	//----- nvinfo : EIATTR_MAX_THREADS
	.align		4
.L_1089:
        /*00ac*/ 	.byte	0x04, 0x05
        /*00ae*/ 	.short	(.L_1091 - .L_1090)
.L_1090:
        /*00b0*/ 	.word	0x00000180
        /*00b4*/ 	.word	0x00000001
        /*00b8*/ 	.word	0x00000001


	//----- nvinfo : EIATTR_CRS_STACK_SIZE
	.align		4
.L_1091:
        /*00bc*/ 	.byte	0x04, 0x1e
        /*00be*/ 	.short	(.L_1093 - .L_1092)
.L_1092:
        /*00c0*/ 	.word	0x00000000
.L_1093:


//--------------------- .nv.info._Z35group_norm_nhwc_bwd_one_pass_kernelI11Fp32IOFp16WLi256ELi12ELi384EEv26Group_norm_nhwc_bwd_params --------------------------
	.section	.nv.info._Z35group_norm_nhwc_bwd_one_pass_kernelI11Fp32IOFp16WLi256ELi12ELi384EEv26Group_norm_nhwc_bwd_params,"",@"SHT_CUDA_INFO"
	.sectionflags	@""
	.align	4


	//----- nvinfo : EIATTR_CUDA_API_VERSION
	.align		4
        /*0000*/ 	.byte	0x04, 0x37
        /*0002*/ 	.short	(.L_1095 - .L_1094)
.L_1094:
        /*0004*/ 	.word	0x00000082


	//----- nvinfo : EIATTR_SW2861232_WAR
	.align		4
.L_1095:
        /*0008*/ 	.byte	0x01, 0x35
	.zero		2


	//----- nvinfo : EIATTR_PARAM_CBANK
	.align		4
        /*000c*/ 	.byte	0x04, 0x0a
        /*000e*/ 	.short	(.L_1097 - .L_1096)
	.align		4
.L_1096:
        /*0010*/ 	.word	index@(.nv.constant0._Z35group_norm_nhwc_bwd_one_pass_kernelI11Fp32IOFp16WLi256ELi12ELi384EEv26Group_norm_nhwc_bwd_params)
        /*0014*/ 	.short	0x0160
        /*0016*/ 	.short	0x00b8


	//----- nvinfo : EIATTR_CBANK_PARAM_SIZE
	.align		4
.L_1097:
        /*0018*/ 	.byte	0x03, 0x19
        /*001a*/ 	.short	0x00b8


	//----- nvinfo : EIATTR_KPARAM_INFO
	.align		4
        /*001c*/ 	.byte	0x04, 0x17
        /*001e*/ 	.short	(.L_1099 - .L_1098)
.L_1098:
        /*0020*/ 	.word	0x00000000
        /*0024*/ 	.short	0x0000
        /*0026*/ 	.short	0x0000
        /*0028*/ 	.byte	0x00, 0xf0, 0xe1, 0x02


	//----- nvinfo : EIATTR_MAXREG_COUNT
	.align		4
.L_1099:
        /*002c*/ 	.byte	0x03, 0x1b
        /*002e*/ 	.short	0x00a8


	//----- nvinfo : EIATTR_NUM_BARRIERS
	.align		4
        /*0030*/ 	.byte	0x02, 0x4c
        /*0032*/ 	.byte	0x01
	.zero		1


	//----- nvinfo : EIATTR_MERCURY_ISA_VERSION
	.align		4
        /*0034*/ 	.byte	0x03, 0x5f
        /*0036*/ 	.short	0x0000


	//----- nvinfo : EIATTR_INT_WARP_WIDE_INSTR_OFFSETS
	.align		4
        /*0038*/ 	.byte	0x04, 0x31
        /*003a*/ 	.short	(.L_1101 - .L_1100)


	//   ....[0]....
.L_1100:
        /*003c*/ 	.word	0x00002f90


	//   ....[1]....
        /*0040*/ 	.word	0x00004c20


	//----- nvinfo : EIATTR_COOP_GROUP_MASK_REGIDS
	.align		4
.L_1101:
        /*0044*/ 	.byte	0x04, 0x29
        /*0046*/ 	.short	(.L_1103 - .L_1102)


	//   ....[0]....
.L_1102:
        /*0048*/ 	.word	0xffffffff


	//   ....[1]....
        /*004c*/ 	.word	0xffffffff


	//   ....[2]....
        /*0050*/ 	.word	0xffffffff


	//   ....[3]....
        /*0054*/ 	.word	0xffffffff


	//   ....[4]....
        /*0058*/ 	.word	0xffffffff


	//   ....[5]....
        /*005c*/ 	.word	0xffffffff


	//   ....[6]....
        /*0060*/ 	.word	0xffffffff


	//   ....[7]....
        /*0064*/ 	.word	0xffffffff


	//   ....[8]....
        /*0068*/ 	.word	0xffffffff


	//   ....[9]....
        /*006c*/ 	.word	0xffffffff


	//----- nvinfo : EIATTR_COOP_GROUP_INSTR_OFFSETS
	.align		4
.L_1103:
        /*0070*/ 	.byte	0x04, 0x28
        /*0072*/ 	.short	(.L_1105 - .L_1104)


	//   ....[0]....
.L_1104:
        /*0074*/ 	.word	0x00001490


	//   ....[1]....
        /*0078*/ 	.word	0x000014c0


	//   ....[2]....
        /*007c*/ 	.word	0x00001540


	//   ....[3]....
        /*0080*/ 	.word	0x00001560


	//   ....[4]....
        /*0084*/ 	.word	0x00001590


	//   ....[5]....
        /*0088*/ 	.word	0x000015b0


	//   ....[6]....
        /*008c*/ 	.word	0x000015e0


	//   ....[7]....
        /*0090*/ 	.word	0x00001600


	//   ....[8]....
        /*0094*/ 	.word	0x00001630


	//   ....[9]....
        /*0098*/ 	.word	0x00001650


	//----- nvinfo : EIATTR_EXIT_INSTR_OFFSETS
	.align		4
.L_1105:
        /*009c*/ 	.byte	0x04, 0x1c
        /*009e*/ 	.short	(.L_1107 - .L_1106)


	//   ....[0]....
.L_1106:
        /*00a0*/ 	.word	0x00004cf0


	//   ....[1]....
        /*00a4*/ 	.word	0x00004e30


	//   ....[2]....
        /*00a8*/ 	.word	0x000050b0


	//----- nvinfo : EIATTR_MAX_THREADS
	.align		4
.L_1107:
        /*00ac*/ 	.byte	0x04, 0x05
        /*00ae*/ 	.short	(.L_1109 - .L_1108)
.L_1108:
        /*00b0*/ 	.word	0x00000180
        /*00b4*/ 	.word	0x00000001
        /*00b8*/ 	.word	0x00000001


	//----- nvinfo : EIATTR_CRS_STACK_SIZE
	.align		4
.L_1109:
        /*00bc*/ 	.byte	0x04, 0x1e
        /*00be*/ 	.short	(.L_1111 - .L_1110)
.L_1110:
        /*00c0*/ 	.word	0x00000000
.L_1111:


//--------------------- .nv.info._Z35group_norm_nhwc_bwd_one_pass_kernelI11Fp32IOFp16WLi512ELi12ELi384EEv26Group_norm_nhwc_bwd_params --------------------------
	.section	.nv.info._Z35group_norm_nhwc_bwd_one_pass_kernelI11Fp32IOFp16WLi512ELi12ELi384EEv26Group_norm_nhwc_bwd_params,"",@"SHT_CUDA_INFO"
	.sectionflags	@""
	.align	4


	//----- nvinfo : EIATTR_CUDA_API_VERSION
	.align		4
        /*0000*/ 	.byte	0x04, 0x37
        /*0002*/ 	.short	(.L_1113 - .L_1112)
.L_1112:
        /*0004*/ 	.word	0x00000082


	//----- nvinfo : EIATTR_SW2861232_WAR
	.align		4
.L_1113:
        /*0008*/ 	.byte	0x01, 0x35
	.zero		2


	//----- nvinfo : EIATTR_PARAM_CBANK
	.align		4
        /*000c*/ 	.byte	0x04, 0x0a
        /*000e*/ 	.short	(.L_1115 - .L_1114)
	.align		4
.L_1114:
        /*0010*/ 	.word	index@(.nv.constant0._Z35group_norm_nhwc_bwd_one_pass_kernelI11Fp32IOFp16WLi512ELi12ELi384EEv26Group_norm_nhwc_bwd_params)
        /*0014*/ 	.short	0x0160
        /*0016*/ 	.short	0x00b8


	//----- nvinfo : EIATTR_CBANK_PARAM_SIZE
	.align		4
.L_1115:
        /*0018*/ 	.byte	0x03, 0x19
        /*001a*/ 	.short	0x00b8


	//----- nvinfo : EIATTR_KPARAM_INFO
	.align		4
        /*001c*/ 	.byte	0x04, 0x17
        /*001e*/ 	.short	(.L_1117 - .L_1116)
.L_1116:
        /*0020*/ 	.word	0x00000000
        /*0024*/ 	.short	0x0000
        /*0026*/ 	.short	0x0000
        /*0028*/ 	.byte	0x00, 0xf0, 0xe1, 0x02


	//----- nvinfo : EIATTR_MAXREG_COUNT
	.align		4
.L_1117:
        /*002c*/ 	.byte	0x03, 0x1b
        /*002e*/ 	.short	0x00a8


	//----- nvinfo : EIATTR_NUM_BARRIERS
	.align		4
        /*0030*/ 	.byte	0x02, 0x4c
        /*0032*/ 	.byte	0x01
	.zero		1


	//----- nvinfo : EIATTR_MERCURY_ISA_VERSION
	.align		4
        /*0034*/ 	.byte	0x03, 0x5f
        /*0036*/ 	.short	0x0000


	//----- nvinfo : EIATTR_INT_WARP_WIDE_INSTR_OFFSETS
	.align		4
        /*0038*/ 	.byte	0x04, 0x31
        /*003a*/ 	.short	(.L_1119 - .L_1118)


	//   ....[0]....
.L_1118:
        /*003c*/ 	.word	0x00003e20


	//   ....[1]....
        /*0040*/ 	.word	0x00006580


	//----- nvinfo : EIATTR_COOP_GROUP_MASK_REGIDS
	.align		4
.L_1119:
        /*0044*/ 	.byte	0x04, 0x29
        /*0046*/ 	.short	(.L_1121 - .L_1120)


	//   ....[0]....
.L_1120:
        /*0048*/ 	.word	0xffffffff


	//   ....[1]....
        /*004c*/ 	.word	0xffffffff


	//   ....[2]....
        /*0050*/ 	.word	0xffffffff


	//   ....[3]....
        /*0054*/ 	.word	0xffffffff


	//   ....[4]....
        /*0058*/ 	.word	0xffffffff


	//   ....[5]....
        /*005c*/ 	.word	0xffffffff


	//   ....[6]....
        /*0060*/ 	.word	0xffffffff


	//   ....[7]....
        /*0064*/ 	.word	0xffffffff


	//   ....[8]....
        /*0068*/ 	.word	0xffffffff


	//   ....[9]....
        /*006c*/ 	.word	0xffffffff


	//----- nvinfo : EIATTR_COOP_GROUP_INSTR_OFFSETS
	.align		4
.L_1121:
        /*0070*/ 	.byte	0x04, 0x28
        /*0072*/ 	.short	(.L_1123 - .L_1122)


	//   ....[0]....
.L_1122:
        /*0074*/ 	.word	0x00002390


	//   ....[1]....
        /*0078*/ 	.word	0x000023a0


	//   ....[2]....
        /*007c*/ 	.word	0x000023d0


	//   ....[3]....
        /*0080*/ 	.word	0x000023f0


	//   ....[4]....
        /*0084*/ 	.word	0x00002420


	//   ....[5]....
        /*0088*/ 	.word	0x00002440


	//   ....[6]....
        /*008c*/ 	.word	0x00002470


	//   ....[7]....
        /*0090*/ 	.word	0x00002490


	//   ....[8]....
        /*0094*/ 	.word	0x000024c0


	//   ....[9]....
        /*0098*/ 	.word	0x000024e0


	//----- nvinfo : EIATTR_EXIT_INSTR_OFFSETS
	.align		4
.L_1123:
        /*009c*/ 	.byte	0x04, 0x1c
        /*009e*/ 	.short	(.L_1125 - .L_1124)


	//   ....[0]....
.L_1124:
        /*00a0*/ 	.word	0x000065f0


	//   ....[1]....
        /*00a4*/ 	.word	0x00006730


	//   ....[2]....
        /*00a8*/ 	.word	0x000069b0


	//----- nvinfo : EIATTR_MAX_THREADS
	.align		4
.L_1125:
        /*00ac*/ 	.byte	0x04, 0x05
        /*00ae*/ 	.short	(.L_1127 - .L_1126)
.L_1126:
        /*00b0*/ 	.word	0x00000180
        /*00b4*/ 	.word	0x00000001
        /*00b8*/ 	.word	0x00000001


	//----- nvinfo : EIATTR_CRS_STACK_SIZE
	.align		4
.L_1127:
        /*00bc*/ 	.byte	0x04, 0x1e
        /*00be*/ 	.short	(.L_1129 - .L_1128)
.L_1128:
        /*00c0*/ 	.word	0x00000000
.L_1129:


//--------------------- .nv.info._Z35group_norm_nhwc_fwd_one_pass_kernelI11Bf16IOFp32WLi64ELi12ELi384EEv26Group_norm_nhwc_fwd_params --------------------------
	.section	.nv.info._Z35group_norm_nhwc_fwd_one_pass_kernelI11Bf16IOFp32WLi64ELi12ELi384EEv26Group_norm_nhwc_fwd_params,"",@"SHT_CUDA_INFO"
	.sectionflags	@""
	.align	4


	//----- nvinfo : EIATTR_CUDA_API_VERSION
	.align		4
        /*0000*/ 	.byte	0x04, 0x37
        /*0002*/ 	.short	(.L_1131 - .L_1130)
.L_1130:
        /*0004*/ 	.word	0x00000082


	//----- nvinfo : EIATTR_SW2861232_WAR
	.align		4
.L_1131:
        /*0008*/ 	.byte	0x01, 0x35
	.zero		2


	//----- nvinfo : EIATTR_PARAM_CBANK
	.align		4
        /*000c*/ 	.byte	0x04, 0x0a
        /*000e*/ 	.short	(.L_1133 - .L_1132)
	.align		4
.L_1132:
        /*0010*/ 	.word	index@(.nv.constant0._Z35group_norm_nhwc_fwd_one_pass_kernelI11Bf16IOFp32WLi64ELi12ELi384EEv26Group_norm_nhwc_fwd_params)
        /*0014*/ 	.short	0x0160
        /*0016*/ 	.short	0x00a0


	//----- nvinfo : EIATTR_CBANK_PARAM_SIZE
	.align		4
.L_1133:
        /*0018*/ 	.byte	0x03, 0x19
        /*001a*/ 	.short	0x00a0


	//----- nvinfo : EIATTR_KPARAM_INFO
	.align		4
        /*001c*/ 	.byte	0x04, 0x17
        /*001e*/ 	.short	(.L_1135 - .L_1134)
.L_1134:
        /*0020*/ 	.word	0x00000000
        /*0024*/ 	.short	0x0000
        /*0026*/ 	.short	0x0000
        /*0028*/ 	.byte	0x00, 0xf0, 0x81, 0x02


	//----- nvinfo : EIATTR_MAXREG_COUNT
	.align		4
.L_1135:
        /*002c*/ 	.byte	0x03, 0x1b
        /*002e*/ 	.short	0x00a8


	//----- nvinfo : EIATTR_NUM_BARRIERS
	.align		4
        /*0030*/ 	.byte	0x02, 0x4c
        /*0032*/ 	.byte	0x01
	.zero		1


	//----- nvinfo : EIATTR_MERCURY_ISA_VERSION
	.align		4
        /*0034*/ 	.byte	0x03, 0x5f
        /*0036*/ 	.short	0x0000


	//----- nvinfo : EIATTR_COOP_GROUP_MASK_REGIDS
	.align		4
        /*0038*/ 	.byte	0x04, 0x29
        /*003a*/ 	.short	(.L_1137 - .L_1136)


	//   ....[0]....
.L_1136:
        /*003c*/ 	.word	0xffffffff


	//   ....[1]....
        /*0040*/ 	.word	0xffffffff


	//   ....[2]....
        /*0044*/ 	.word	0xffffffff


	//   ....[3]....
        /*0048*/ 	.word	0xffffffff


	//   ....[4]....
        /*004c*/ 	.word	0xffffffff


	//   ....[5]....
        /*0050*/ 	.word	0xffffffff


	//   ....[6]....
        /*0054*/ 	.word	0xffffffff


	//   ....[7]....
        /*0058*/ 	.word	0xffffffff


	//   ....[8]....
        /*005c*/ 	.word	0xffffffff


	//   ....[9]....
        /*0060*/ 	.word	0xffffffff


	//----- nvinfo : EIATTR_COOP_GROUP_INSTR_OFFSETS
	.align		4
.L_1137:
        /*0064*/ 	.byte	0x04, 0x28
        /*0066*/ 	.short	(.L_1139 - .L_1138)


	//   ....[0]....
.L_1138:
        /*0068*/ 	.word	0x00000530


	//   ....[1]....
        /*006c*/ 	.word	0x00000540


	//   ....[2]....
        /*0070*/ 	.word	0x00000570


	//   ....[3]....
        /*0074*/ 	.word	0x00000590


	//   ....[4]....
        /*0078*/ 	.word	0x000005c0


	//   ....[5]....
        /*007c*/ 	.word	0x000005e0


	//   ....[6]....
        /*0080*/ 	.word	0x00000610


	//   ....[7]....
        /*0084*/ 	.word	0x00000630


	//   ....[8]....
        /*0088*/ 	.word	0x00000660


	//   ....[9]....
        /*008c*/ 	.word	0x00000680


	//----- nvinfo : EIATTR_EXIT_INSTR_OFFSETS
	.align		4
.L_1139:
        /*0090*/ 	.byte	0x04, 0x1c
        /*0092*/ 	.short	(.L_1141 - .L_1140)


	//   ....[0]....
.L_1140:
        /*0094*/ 	.word	0x00000060


	//   ....[1]....
        /*0098*/ 	.word	0x00001630


	//----- nvinfo : EIATTR_MAX_THREADS
	.align		4
.L_1141:
        /*009c*/ 	.byte	0x04, 0x05
        /*009e*/ 	.short	(.L_1143 - .L_1142)
.L_1142:
        /*00a0*/ 	.word	0x00000180
        /*00a4*/ 	.word	0x00000001
        /*00a8*/ 	.word	0x00000001


	//----- nvinfo : EIATTR_CRS_STACK_SIZE
	.align		4
.L_1143:
        /*00ac*/ 	.byte	0x04, 0x1e
        /*00ae*/ 	.short	(.L_1145 - .L_1144)
.L_1144:
        /*00b0*/ 	.word	0x00000000
.L_1145:


//--------------------- .nv.info._Z35group_norm_nhwc_fwd_one_pass_kernelI11Bf16IOFp32WLi128ELi12ELi384EEv26Group_norm_nhwc_fwd_params --------------------------
	.section	.nv.info._Z35group_norm_nhwc_fwd_one_pass_kernelI11Bf16IOFp32WLi128ELi12ELi384EEv26Group_norm_nhwc_fwd_params,"",@"SHT_CUDA_INFO"
	.sectionflags	@""
	.align	4


	//----- nvinfo : EIATTR_CUDA_API_VERSION
	.align		4
        /*0000*/ 	.byte	0x04, 0x37
        /*0002*/ 	.short	(.L_1147 - .L_1146)
.L_1146:
        /*0004*/ 	.word	0x00000082


	//----- nvinfo : EIATTR_SW2861232_WAR
	.align		4
.L_1147:
        /*0008*/ 	.byte	0x01, 0x35
	.zero		2


	//----- nvinfo : EIATTR_PARAM_CBANK
	.align		4
        /*000c*/ 	.byte	0x04, 0x0a
        /*000e*/ 	.short	(.L_1149 - .L_1148)
	.align		4
.L_1148:
        /*0010*/ 	.word	index@(.nv.constant0._Z35group_norm_nhwc_fwd_one_pass_kernelI11Bf16IOFp32WLi128ELi12ELi384EEv26Group_norm_nhwc_fwd_params)
        /*0014*/ 	.short	0x0160
        /*0016*/ 	.short	0x00a0


	//----- nvinfo : EIATTR_CBANK_PARAM_SIZE
	.align		4
.L_1149:
        /*0018*/ 	.byte	0x03, 0x19
        /*001a*/ 	.short	0x00a0


	//----- nvinfo : EIATTR_KPARAM_INFO
	.align		4
        /*001c*/ 	.byte	0x04, 0x17
        /*001e*/ 	.short	(.L_1151 - .L_1150)
.L_1150:
        /*0020*/ 	.word	0x00000000
        /*0024*/ 	.short	0x0000
        /*0026*/ 	.short	0x0000
        /*0028*/ 	.byte	0x00, 0xf0, 0x81, 0x02


	//----- nvinfo : EIATTR_MAXREG_COUNT
	.align		4
.L_1151:
        /*002c*/ 	.byte	0x03, 0x1b
        /*002e*/ 	.short	0x00a8


	//----- nvinfo : EIATTR_NUM_BARRIERS
	.align		4
        /*0030*/ 	.byte	0x02, 0x4c
        /*0032*/ 	.byte	0x01
	.zero		1


	//----- nvinfo : EIATTR_MERCURY_ISA_VERSION
	.align		4
        /*0034*/ 	.byte	0x03, 0x5f
        /*0036*/ 	.short	0x0000


	//----- nvinfo : EIATTR_COOP_GROUP_MASK_REGIDS
	.align		4
        /*0038*/ 	.byte	0x04, 0x29
        /*003a*/ 	.short	(.L_1153 - .L_1152)


	//   ....[0]....
.L_1152:
        /*003c*/ 	.word	0xffffffff


	//   ....[1]....
        /*0040*/ 	.word	0xffffffff


	//   ....[2]....
        /*0044*/ 	.word	0xffffffff


	//   ....[3]....
        /*0048*/ 	.word	0xffffffff


	//   ....[4]....
        /*004c*/ 	.word	0xffffffff


	//   ....[5]....
        /*0050*/ 	.word	0xffffffff


	//   ....[6]....
        /*0054*/ 	.word	0xffffffff


	//   ....[7]....
        /*0058*/ 	.word	0xffffffff


	//   ....[8]....
        /*005c*/ 	.word	0xffffffff


	//   ....[9]....
        /*0060*/ 	.word	0xffffffff


	//----- nvinfo : EIATTR_COOP_GROUP_INSTR_OFFSETS
	.align		4
.L_1153:
        /*0064*/ 	.byte	0x04, 0x28
        /*0066*/ 	.short	(.L_1155 - .L_1154)


	//   ....[0]....
.L_1154:
        /*0068*/ 	.word	0x00000650


	//   ....[1]....
        /*006c*/ 	.word	0x00000660


	//   ....[2]....
        /*0070*/ 	.word	0x00000690


	//   ....[3]....
        /*0074*/ 	.word	0x000006a0


	//   ....[4]....
        /*0078*/ 	.word	0x000006e0


	//   ....[5]....
        /*007c*/ 	.word	0x000006f0


	//   ....[6]....
        /*0080*/ 	.word	0x00000730


	//   ....[7]....
        /*0084*/ 	.word	0x00000740


	//   ....[8]....
        /*0088*/ 	.word	0x00000780


	//   ....[9]....
        /*008c*/ 	.word	0x00000790


	//----- nvinfo : EIATTR_EXIT_INSTR_OFFSETS
	.align		4
.L_1155:
        /*0090*/ 	.byte	0x04, 0x1c
        /*0092*/ 	.short	(.L_1157 - .L_1156)


	//   ....[0]....
.L_1156:
        /*0094*/ 	.word	0x00000060


	//   ....[1]....
        /*0098*/ 	.word	0x00001960


	//----- nvinfo : EIATTR_MAX_THREADS
	.align		4
.L_1157:
        /*009c*/ 	.byte	0x04, 0x05
        /*009e*/ 	.short	(.L_1159 - .L_1158)
.L_1158:
        /*00a0*/ 	.word	0x00000180
        /*00a4*/ 	.word	0x00000001
        /*00a8*/ 	.word	0x00000001


	//----- nvinfo : EIATTR_CRS_STACK_SIZE
	.align		4
.L_1159:
        /*00ac*/ 	.byte	0x04, 0x1e
        /*00ae*/ 	.short	(.L_1161 - .L_1160)
.L_1160:
        /*00b0*/ 	.word	0x00000000
.L_1161:


//--------------------- .nv.info._Z35group_norm_nhwc_fwd_one_pass_kernelI11Bf16IOFp32WLi256ELi12ELi384EEv26Group_norm_nhwc_fwd_params --------------------------
	.section	.nv.info._Z35group_norm_nhwc_fwd_one_pass_kernelI11Bf16IOFp32WLi256ELi12ELi384EEv26Group_norm_nhwc_fwd_params,"",@"SHT_CUDA_INFO"
	.sectionflags	@""
	.align	4


	//----- nvinfo : EIATTR_CUDA_API_VERSION
	.align		4
        /*0000*/ 	.byte	0x04, 0x37
        /*0002*/ 	.short	(.L_1163 - .L_1162)
.L_1162:
        /*0004*/ 	.word	0x00000082


	//----- nvinfo : EIATTR_SW2861232_WAR
	.align		4
.L_1163:
        /*0008*/ 	.byte	0x01, 0x35
	.zero		2


	//----- nvinfo : EIATTR_PARAM_CBANK
	.align		4
        /*000c*/ 	.byte	0x04, 0x0a
        /*000e*/ 	.short	(.L_1165 - .L_1164)
	.align		4
.L_1164:
        /*0010*/ 	.word	index@(.nv.constant0._Z35group_norm_nhwc_fwd_one_pass_kernelI11Bf16IOFp32WLi256ELi12ELi384EEv26Group_norm_nhwc_fwd_params)
        /*0014*/ 	.short	0x0160
        /*0016*/ 	.short	0x00a0


	//----- nvinfo : EIATTR_CBANK_PARAM_SIZE
	.align		4
.L_1165:
        /*0018*/ 	.byte	0x03, 0x19
        /*001a*/ 	.short	0x00a0


	//----- nvinfo : EIATTR_KPARAM_INFO
	.align		4
        /*001c*/ 	.byte	0x04, 0x17
        /*001e*/ 	.short	(.L_1167 - .L_1166)
.L_1166:
        /*0020*/ 	.word	0x00000000
        /*0024*/ 	.short	0x0000
        /*0026*/ 	.short	0x0000
        /*0028*/ 	.byte	0x00, 0xf0, 0x81, 0x02


	//----- nvinfo : EIATTR_MAXREG_COUNT
	.align		4
.L_1167:
        /*002c*/ 	.byte	0x03, 0x1b
        /*002e*/ 	.short	0x00a8


	//----- nvinfo : EIATTR_NUM_BARRIERS
	.align		4
        /*0030*/ 	.byte	0x02, 0x4c
        /*0032*/ 	.byte	0x01
	.zero		1


	//----- nvinfo : EIATTR_MERCURY_ISA_VERSION
	.align		4
        /*0034*/ 	.byte	0x03, 0x5f
        /*0036*/ 	.short	0x0000


	//----- nvinfo : EIATTR_COOP_GROUP_MASK_REGIDS
	.align		4
        /*0038*/ 	.byte	0x04, 0x29
        /*003a*/ 	.short	(.L_1169 - .L_1168)


	//   ....[0]....
.L_1168:
        /*003c*/ 	.word	0xffffffff


	//   ....[1]....
        /*0040*/ 	.word	0xffffffff


	//   ....[2]....
        /*0044*/ 	.word	0xffffffff


	//   ....[3]....
        /*0048*/ 	.word	0xffffffff


	//   ....[4]....
        /*004c*/ 	.word	0xffffffff


	//   ....[5]....
        /*0050*/ 	.word	0xffffffff


	//   ....[6]....
        /*0054*/ 	.word	0xffffffff


	//   ....[7]....
        /*0058*/ 	.word	0xffffffff


	//   ....[8]....
        /*005c*/ 	.word	0xffffffff


	//   ....[9]....
        /*0060*/ 	.word	0xffffffff


	//----- nvinfo : EIATTR_COOP_GROUP_INSTR_OFFSETS
	.align		4
.L_1169:
        /*0064*/ 	.byte	0x04, 0x28
        /*0066*/ 	.short	(.L_1171 - .L_1170)


	//   ....[0]....
.L_1170:
        /*0068*/ 	.word	0x00000900


	//   ....[1]....
        /*006c*/ 	.word	0x00000910


	//   ....[2]....
        /*0070*/ 	.word	0x00000940


	//   ....[3]....
        /*0074*/ 	.word	0x00000950


	//   ....[4]....
        /*0078*/ 	.word	0x00000990


	//   ....[5]....
        /*007c*/ 	.word	0x000009a0


	//   ....[6]....
        /*0080*/ 	.word	0x000009e0


	//   ....[7]....
        /*0084*/ 	.word	0x000009f0


	//   ....[8]....
        /*0088*/ 	.word	0x00000a30


	//   ....[9]....
        /*008c*/ 	.word	0x00000a40


	//----- nvinfo : EIATTR_EXIT_INSTR_OFFSETS
	.align		4
.L_1171:
        /*0090*/ 	.byte	0x04, 0x1c
        /*0092*/ 	.short	(.L_1173 - .L_1172)


	//   ....[0]....
.L_1172:
        /*0094*/ 	.word	0x00000060


	//   ....[1]....
        /*0098*/ 	.word	0x00002060


	//----- nvinfo : EIATTR_MAX_THREADS
	.align		4
.L_1173:
        /*009c*/ 	.byte	0x04, 0x05
        /*009e*/ 	.short	(.L_1175 - .L_1174)
.L_1174:
        /*00a0*/ 	.word	0x00000180
        /*00a4*/ 	.word	0x00000001
        /*00a8*/ 	.word	0x00000001


	//----- nvinfo : EIATTR_CRS_STACK_SIZE
	.align		4
.L_1175:
        /*00ac*/ 	.byte	0x04, 0x1e
        /*00ae*/ 	.short	(.L_1177 - .L_1176)
.L_1176:
        /*00b0*/ 	.word	0x00000000
.L_1177:


//--------------------- .nv.info._Z35group_norm_nhwc_fwd_one_pass_kernelI11Bf16IOFp32WLi512ELi12ELi384EEv26Group_norm_nhwc_fwd_params --------------------------
	.section	.nv.info._Z35group_norm_nhwc_fwd_one_pass_kernelI11Bf16IOFp32WLi512ELi12ELi384EEv26Group_norm_nhwc_fwd_params,"",@"SHT_CUDA_INFO"
	.sectionflags	@""
	.align	4


	//----- nvinfo : EIATTR_CUDA_API_VERSION
	.align		4
        /*0000*/ 	.byte	0x04, 0x37
        /*0002*/ 	.short	(.L_1179 - .L_1178)
.L_1178:
        /*0004*/ 	.word	0x00000082


	//----- nvinfo : EIATTR_SW2861232_WAR
	.align		4
.L_1179:
        /*0008*/ 	.byte	0x01, 0x35
	.zero		2


	//----- nvinfo : EIATTR_PARAM_CBANK
	.align		4
        /*000c*/ 	.byte	0x04, 0x0a
        /*000e*/ 	.short	(.L_1181 - .L_1180)
	.align		4
.L_1180:
        /*0010*/ 	.word	index@(.nv.constant0._Z35group_norm_nhwc_fwd_one_pass_kernelI11Bf16IOFp32WLi512ELi12ELi384EEv26Group_norm_nhwc_fwd_params)
        /*0014*/ 	.short	0x0160
        /*0016*/ 	.short	0x00a0


	//----- nvinfo : EIATTR_CBANK_PARAM_SIZE
	.align		4
.L_1181:
        /*0018*/ 	.byte	0x03, 0x19
        /*001a*/ 	.short	0x00a0


	//----- nvinfo : EIATTR_KPARAM_INFO
	.align		4
        /*001c*/ 	.byte	0x04, 0x17
        /*001e*/ 	.short	(.L_1183 - .L_1182)
.L_1182:
        /*0020*/ 	.word	0x00000000
        /*0024*/ 	.short	0x0000
        /*0026*/ 	.short	0x0000
        /*0028*/ 	.byte	0x00, 0xf0, 0x81, 0x02


	//----- nvinfo : EIATTR_MAXREG_COUNT
	.align		4
.L_1183:
        /*002c*/ 	.byte	0x03, 0x1b
        /*002e*/ 	.short	0x00a8


	//----- nvinfo : EIATTR_NUM_BARRIERS
	.align		4
        /*0030*/ 	.byte	0x02, 0x4c
        /*0032*/ 	.byte	0x01
	.zero		1


	//----- nvinfo : EIATTR_MERCURY_ISA_VERSION
	.align		4
        /*0034*/ 	.byte	0x03, 0x5f
        /*0036*/ 	.short	0x0000


	//----- nvinfo : EIATTR_COOP_GROUP_MASK_REGIDS
	.align		4
        /*0038*/ 	.byte	0x04, 0x29
        /*003a*/ 	.short	(.L_1185 - .L_1184)


	//   ....[0]....
.L_1184:
        /*003c*/ 	.word	0xffffffff


	//   ....[1]....
        /*0040*/ 	.word	0xffffffff


	//   ....[2]....
        /*0044*/ 	.word	0xffffffff


	//   ....[3]....
        /*0048*/ 	.word	0xffffffff


	//   ....[4]....
        /*004c*/ 	.word	0xffffffff


	//   ....[5]....
        /*0050*/ 	.word	0xffffffff


	//   ....[6]....
        /*0054*/ 	.word	0xffffffff


	//   ....[7]....
        /*0058*/ 	.word	0xffffffff


	//   ....[8]....
        /*005c*/ 	.word	0xffffffff


	//   ....[9]....
        /*0060*/ 	.word	0xffffffff


	//----- nvinfo : EIATTR_COOP_GROUP_INSTR_OFFSETS
	.align		4
.L_1185:
        /*0064*/ 	.byte	0x04, 0x28
        /*0066*/ 	.short	(.L_1187 - .L_1186)


	//   ....[0]....
.L_1186:
        /*0068*/ 	.word	0x00000e50


	//   ....[1]....
        /*006c*/ 	.word	0x00000e60


	//   ....[2]....
        /*0070*/ 	.word	0x00000e90


	//   ....[3]....
        /*0074*/ 	.word	0x00000ea0


	//   ....[4]....
        /*0078*/ 	.word	0x00000ee0


	//   ....[5]....
        /*007c*/ 	.word	0x00000ef0


	//   ....[6]....
        /*0080*/ 	.word	0x00000f30


	//   ....[7]....
        /*0084*/ 	.word	0x00000f40


	//   ....[8]....
        /*0088*/ 	.word	0x00000f80


	//   ....[9]....
        /*008c*/ 	.word	0x00000f90


	//----- nvinfo : EIATTR_EXIT_INSTR_OFFSETS
	.align		4
.L_1187:
        /*0090*/ 	.byte	0x04, 0x1c
        /*0092*/ 	.short	(.L_1189 - .L_1188)


	//   ....[0]....
.L_1188:
        /*0094*/ 	.word	0x00000060


	//   ....[1]....
        /*0098*/ 	.word	0x00002ec0


	//----- nvinfo : EIATTR_MAX_THREADS
	.align		4
.L_1189:
        /*009c*/ 	.byte	0x04, 0x05
        /*009e*/ 	.short	(.L_1191 - .L_1190)
.L_1190:
        /*00a0*/ 	.word	0x00000180
        /*00a4*/ 	.word	0x00000001
        /*00a8*/ 	.word	0x00000001


	//----- nvinfo : EIATTR_CRS_STACK_SIZE
	.align		4
.L_1191:
        /*00ac*/ 	.byte	0x04, 0x1e
        /*00ae*/ 	.short	(.L_1193 - .L_1192)
.L_1192:
        /*00b0*/ 	.word	0x00000000
.L_1193:


//--------------------- .nv.info._Z35group_norm_nhwc_fwd_one_pass_kernelI11Bf16IOBf16WLi64ELi12ELi384EEv26Group_norm_nhwc_fwd_params --------------------------
	.section	.nv.info._Z35group_norm_nhwc_fwd_one_pass_kernelI11Bf16IOBf16WLi64ELi12ELi384EEv26Group_norm_nhwc_fwd_params,"",@"SHT_CUDA_INFO"
	.sectionflags	@""
	.align	4


	//----- nvinfo : EIATTR_CUDA_API_VERSION
	.align		4
        /*0000*/ 	.byte	0x04, 0x37
        /*0002*/ 	.short	(.L_1195 - .L_1194)
.L_1194:
        /*0004*/ 	.word	0x00000082


	//----- nvinfo : EIATTR_SW2861232_WAR
	.align		4
.L_1195:
        /*0008*/ 	.byte	0x01, 0x35
	.zero		2


	//----- nvinfo : EIATTR_PARAM_CBANK
	.align		4
        /*000c*/ 	.byte	0x04, 0x0a
        /*000e*/ 	.short	(.L_1197 - .L_1196)
	.align		4
.L_1196:
        /*0010*/ 	.word	index@(.nv.constant0._Z35group_norm_nhwc_fwd_one_pass_kernelI11Bf16IOBf16WLi64ELi12ELi384EEv26Group_norm_nhwc_fwd_params)
        /*0014*/ 	.short	0x0160
        /*0016*/ 	.short	0x00a0


	//----- nvinfo : EIATTR_CBANK_PARAM_SIZE
	.align		4
.L_1197:
        /*0018*/ 	.byte	0x03, 0x19
        /*001a*/ 	.short	0x00a0


	//----- nvinfo : EIATTR_KPARAM_INFO
	.align		4
        /*001c*/ 	.byte	0x04, 0x17
        /*001e*/ 	.short	(.L_1199 - .L_1198)
.L_1198:
        /*0020*/ 	.word	0x00000000
        /*0024*/ 	.short	0x0000
        /*0026*/ 	.short	0x0000
        /*0028*/ 	.byte	0x00, 0xf0, 0x81, 0x02


	//----- nvinfo : EIATTR_MAXREG_COUNT
	.align		4
.L_1199:
        /*002c*/ 	.byte	0x03, 0x1b
        /*002e*/ 	.short	0x00a8


	//----- nvinfo : EIATTR_NUM_BARRIERS
	.align		4
        /*0030*/ 	.byte	0x02, 0x4c
        /*0032*/ 	.byte	0x01
	.zero		1


	//----- nvinfo : EIATTR_MERCURY_ISA_VERSION
	.align		4
        /*0034*/ 	.byte	0x03, 0x5f
        /*0036*/ 	.short	0x0000


	//----- nvinfo : EIATTR_COOP_GROUP_MASK_REGIDS
	.align		4
        /*0038*/ 	.byte	0x04, 0x29
        /*003a*/ 	.short	(.L_1201 - .L_1200)


	//   ....[0]....
.L_1200:
        /*003c*/ 	.word	0xffffffff


	//   ....[1]....
        /*0040*/ 	.word	0xffffffff


	//   ....[2]....
        /*0044*/ 	.word	0xffffffff


	//   ....[3]....
        /*0048*/ 	.word	0xffffffff


	//   ....[4]....
        /*004c*/ 	.word	0xffffffff


	//   ....[5]....
        /*0050*/ 	.word	0xffffffff


	//   ....[6]....
        /*0054*/ 	.word	0xffffffff


	//   ....[7]....
        /*0058*/ 	.word	0xffffffff


	//   ....[8]....
        /*005c*/ 	.word	0xffffffff


	//   ....[9]....
        /*0060*/ 	.word	0xffffffff


	//----- nvinfo : EIATTR_COOP_GROUP_INSTR_OFFSETS
	.align		4
.L_1201:
        /*0064*/ 	.byte	0x04, 0x28
        /*0066*/ 	.short	(.L_1203 - .L_1202)


	//   ....[0]....
.L_1202:
        /*0068*/ 	.word	0x00000530


	//   ....[1]....
        /*006c*/ 	.word	0x00000540


	//   ....[2]....
        /*0070*/ 	.word	0x00000570


	//   ....[3]....
        /*0074*/ 	.word	0x00000590


	//   ....[4]....
        /*0078*/ 	.word	0x000005c0


	//   ....[5]....
        /*007c*/ 	.word	0x000005e0


	//   ....[6]....
        /*0080*/ 	.word	0x00000610


	//   ....[7]....
        /*0084*/ 	.word	0x00000630


	//   ....[8]....
        /*0088*/ 	.word	0x00000660


	//   ....[9]....
        /*008c*/ 	.word	0x00000680


	//----- nvinfo : EIATTR_EXIT_INSTR_OFFSETS
	.align		4
.L_1203:
        /*0090*/ 	.byte	0x04, 0x1c
        /*0092*/ 	.short	(.L_1205 - .L_1204)


	//   ....[0]....
.L_1204:
        /*0094*/ 	.word	0x00000060


	//   ....[1]....
        /*0098*/ 	.word	0x00001670


	//----- nvinfo : EIATTR_MAX_THREADS
	.align		4
.L_1205:
        /*009c*/ 	.byte	0x04, 0x05
        /*009e*/ 	.short	(.L_1207 - .L_1206)
.L_1206:
        /*00a0*/ 	.word	0x00000180
        /*00a4*/ 	.word	0x00000001
        /*00a8*/ 	.word	0x00000001


	//----- nvinfo : EIATTR_CRS_STACK_SIZE
	.align		4
.L_1207:
        /*00ac*/ 	.byte	0x04, 0x1e
        /*00ae*/ 	.short	(.L_1209 - .L_1208)
.L_1208:
        /*00b0*/ 	.word	0x00000000
.L_1209:


//--------------------- .nv.info._Z35group_norm_nhwc_fwd_one_pass_kernelI11Bf16IOBf16WLi128ELi12ELi384EEv26Group_norm_nhwc_fwd_params --------------------------
	.section	.nv.info._Z35group_norm_nhwc_fwd_one_pass_kernelI11Bf16IOBf16WLi128ELi12ELi384EEv26Group_norm_nhwc_fwd_params,"",@"SHT_CUDA_INFO"
	.sectionflags	@""
	.align	4


	//----- nvinfo : EIATTR_CUDA_API_VERSION
	.align		4
        /*0000*/ 	.byte	0x04, 0x37
        /*0002*/ 	.short	(.L_1211 - .L_1210)
.L_1210:
        /*0004*/ 	.word	0x00000082


	//----- nvinfo : EIATTR_SW2861232_WAR
	.align		4
.L_1211:
        /*0008*/ 	.byte	0x01, 0x35
	.zero		2


	//----- nvinfo : EIATTR_PARAM_CBANK
	.align		4
        /*000c*/ 	.byte	0x04, 0x0a
        /*000e*/ 	.short	(.L_1213 - .L_1212)
	.align		4
.L_1212:
        /*0010*/ 	.word	index@(.nv.constant0._Z35group_norm_nhwc_fwd_one_pass_kernelI11Bf16IOBf16WLi128ELi12ELi384EEv26Group_norm_nhwc_fwd_params)
        /*0014*/ 	.short	0x0160
        /*0016*/ 	.short	0x00a0


	//----- nvinfo : EIATTR_CBANK_PARAM_SIZE
	.align		4
.L_1213:
        /*0018*/ 	.byte	0x03, 0x19
        /*001a*/ 	.short	0x00a0


	//----- nvinfo : EIATTR_KPARAM_INFO
	.align		4
        /*001c*/ 	.byte	0x04, 0x17
        /*001e*/ 	.short	(.L_1215 - .L_1214)
.L_1214:
        /*0020*/ 	.word	0x00000000
        /*0024*/ 	.short	0x0000
        /*0026*/ 	.short	0x0000
        /*0028*/ 	.byte	0x00, 0xf0, 0x81, 0x02


	//----- nvinfo : EIATTR_MAXREG_COUNT
	.align		4
.L_1215:
        /*002c*/ 	.byte	0x03, 0x1b
        /*002e*/ 	.short	0x00a8


	//----- nvinfo : EIATTR_NUM_BARRIERS
	.align		4
        /*0030*/ 	.byte	0x02, 0x4c
        /*0032*/ 	.byte	0x01
	.zero		1


	//----- nvinfo : EIATTR_MERCURY_ISA_VERSION
	.align		4
        /*0034*/ 	.byte	0x03, 0x5f
        /*0036*/ 	.short	0x0000


	//----- nvinfo : EIATTR_COOP_GROUP_MASK_REGIDS
	.align		4
        /*0038*/ 	.byte	0x04, 0x29
        /*003a*/ 	.short	(.L_1217 - .L_1216)


	//   ....[0]....
.L_1216:
        /*003c*/ 	.word	0xffffffff


	//   ....[1]....
        /*0040*/ 	.word	0xffffffff


	//   ....[2]....
        /*0044*/ 	.word	0xffffffff


	//   ....[3]....
        /*0048*/ 	.word	0xffffffff


	//   ....[4]....
        /*004c*/ 	.word	0xffffffff


	//   ....[5]....
        /*0050*/ 	.word	0xffffffff


	//   ....[6]....
        /*0054*/ 	.word	0xffffffff


	//   ....[7]....
        /*0058*/ 	.word	0xffffffff


	//   ....[8]....
        /*005c*/ 	.word	0xffffffff


	//   ....[9]....
        /*0060*/ 	.word	0xffffffff


	//----- nvinfo : EIATTR_COOP_GROUP_INSTR_OFFSETS
	.align		4
.L_1217:
        /*0064*/ 	.byte	0x04, 0x28
        /*0066*/ 	.short	(.L_1219 - .L_1218)


	//   ....[0]....
.L_1218:
        /*0068*/ 	.word	0x00000650


	//   ....[1]....
        /*006c*/ 	.word	0x00000660


	//   ....[2]....
        /*0070*/ 	.word	0x00000690


	//   ....[3]....
        /*0074*/ 	.word	0x000006a0


	//   ....[4]....
        /*0078*/ 	.word	0x000006e0


	//   ....[5]....
        /*007c*/ 	.word	0x000006f0


	//   ....[6]....
        /*0080*/ 	.word	0x00000730


	//   ....[7]....
        /*0084*/ 	.word	0x00000740


	//   ....[8]....
        /*0088*/ 	.word	0x00000780


	//   ....[9]....
        /*008c*/ 	.word	0x00000790


	//----- nvinfo : EIATTR_EXIT_INSTR_OFFSETS
	.align		4
.L_1219:
        /*0090*/ 	.byte	0x04, 0x1c
        /*0092*/ 	.short	(.L_1221 - .L_1220)


	//   ....[0]....
.L_1220:
        /*0094*/ 	.word	0x00000060


	//   ....[1]....
        /*0098*/ 	.word	0x000019a0


	//----- nvinfo : EIATTR_MAX_THREADS
	.align		4
.L_1221:
        /*009c*/ 	.byte	0x04, 0x05
        /*009e*/ 	.short	(.L_1223 - .L_1222)
.L_1222:
        /*00a0*/ 	.word	0x00000180
        /*00a4*/ 	.word	0x00000001
        /*00a8*/ 	.word	0x00000001


	//----- nvinfo : EIATTR_CRS_STACK_SIZE
	.align		4
.L_1223:
        /*00ac*/ 	.byte	0x04, 0x1e
        /*00ae*/ 	.short	(.L_1225 - .L_1224)
.L_1224:
        /*00b0*/ 	.word	0x00000000
.L_1225:


//--------------------- .nv.info._Z35group_norm_nhwc_fwd_one_pass_kernelI11Bf16IOBf16WLi256ELi12ELi384EEv26Group_norm_nhwc_fwd_params --------------------------
	.section	.nv.info._Z35group_norm_nhwc_fwd_one_pass_kernelI11Bf16IOBf16WLi256ELi12ELi384EEv26Group_norm_nhwc_fwd_params,"",@"SHT_CUDA_INFO"
	.sectionflags	@""
	.align	4


	//----- nvinfo : EIATTR_CUDA_API_VERSION
	.align		4
        /*0000*/ 	.byte	0x04, 0x37
        /*0002*/ 	.short	(.L_1227 - .L_1226)
.L_1226:
        /*0004*/ 	.word	0x00000082


	//----- nvinfo : EIATTR_SW2861232_WAR
	.align		4
.L_1227:
        /*0008*/ 	.byte	0x01, 0x35
	.zero		2


	//----- nvinfo : EIATTR_PARAM_CBANK
	.align		4
        /*000c*/ 	.byte	0x04, 0x0a
        /*000e*/ 	.short	(.L_1229 - .L_1228)
	.align		4
.L_1228:
        /*0010*/ 	.word	index@(.nv.constant0._Z35group_norm_nhwc_fwd_one_pass_kernelI11Bf16IOBf16WLi256ELi12ELi384EEv26Group_norm_nhwc_fwd_params)
        /*0014*/ 	.short	0x0160
        /*0016*/ 	.short	0x00a0


	//----- nvinfo : EIATTR_CBANK_PARAM_SIZE
	.align		4
.L_1229:
        /*0018*/ 	.byte	0x03, 0x19
        /*001a*/ 	.short	0x00a0


	//----- nvinfo : EIATTR_KPARAM_INFO
	.align		4
        /*001c*/ 	.byte	0x04, 0x17
        /*001e*/ 	.short	(.L_1231 - .L_1230)
.L_1230:
        /*0020*/ 	.word	0x00000000
        /*0024*/ 	.short	0x0000
        /*0026*/ 	.short	0x0000
        /*0028*/ 	.byte	0x00, 0xf0, 0x81, 0x02


	//----- nvinfo : EIATTR_MAXREG_COUNT
	.align		4
.L_1231:
        /*002c*/ 	.byte	0x03, 0x1b
        /*002e*/ 	.short	0x00a8


	//----- nvinfo : EIATTR_NUM_BARRIERS
	.align		4
        /*0030*/ 	.byte	0x02, 0x4c
        /*0032*/ 	.byte	0x01
	.zero		1


	//----- nvinfo : EIATTR_MERCURY_ISA_VERSION
	.align		4
        /*0034*/ 	.byte	0x03, 0x5f
        /*0036*/ 	.short	0x0000


	//----- nvinfo : EIATTR_COOP_GROUP_MASK_REGIDS
	.align		4
        /*0038*/ 	.byte	0x04, 0x29
        /*003a*/ 	.short	(.L_1233 - .L_1232)


	//   ....[0]....
.L_1232:
        /*003c*/ 	.word	0xffffffff


	//   ....[1]....
        /*0040*/ 	.word	0xffffffff


	//   ....[2]....
        /*0044*/ 	.word	0xffffffff


	//   ....[3]....
        /*0048*/ 	.word	0xffffffff


	//   ....[4]....
        /*004c*/ 	.word	0xffffffff


	//   ....[5]....
        /*0050*/ 	.word	0xffffffff


	//   ....[6]....
        /*0054*/ 	.word	0xffffffff


	//   ....[7]....
        /*0058*/ 	.word	0xffffffff


	//   ....[8]....
        /*005c*/ 	.word	0xffffffff


	//   ....[9]....
        /*0060*/ 	.word	0xffffffff


	//----- nvinfo : EIATTR_COOP_GROUP_INSTR_OFFSETS
	.align		4
.L_1233:
        /*0064*/ 	.byte	0x04, 0x28
        /*0066*/ 	.short	(.L_1235 - .L_1234)


	//   ....[0]....
.L_1234:
        /*0068*/ 	.word	0x00000900


	//   ....[1]....
        /*006c*/ 	.word	0x00000910


	//   ....[2]....
        /*0070*/ 	.word	0x00000940


	//   ....[3]....
        /*0074*/ 	.word	0x00000950


	//   ....[4]....
        /*0078*/ 	.word	0x00000990


	//   ....[5]....
        /*007c*/ 	.word	0x000009a0


	//   ....[6]....
        /*0080*/ 	.word	0x000009e0


	//   ....[7]....
        /*0084*/ 	.word	0x000009f0


	//   ....[8]....
        /*0088*/ 	.word	0x00000a30


	//   ....[9]....
        /*008c*/ 	.word	0x00000a40


	//----- nvinfo : EIATTR_EXIT_INSTR_OFFSETS
	.align		4
.L_1235:
        /*0090*/ 	.byte	0x04, 0x1c
        /*0092*/ 	.short	(.L_1237 - .L_1236)


	//   ....[0]....
.L_1236:
        /*0094*/ 	.word	0x00000060


	//   ....[1]....
        /*0098*/ 	.word	0x000020c0


	//----- nvinfo : EIATTR_MAX_THREADS
	.align		4
.L_1237:
        /*009c*/ 	.byte	0x04, 0x05
        /*009e*/ 	.short	(.L_1239 - .L_1238)
.L_1238:
        /*00a0*/ 	.word	0x00000180
        /*00a4*/ 	.word	0x00000001
        /*00a8*/ 	.word	0x00000001


	//----- nvinfo : EIATTR_CRS_STACK_SIZE
	.align		4
.L_1239:
        /*00ac*/ 	.byte	0x04, 0x1e
        /*00ae*/ 	.short	(.L_1241 - .L_1240)
.L_1240:
        /*00b0*/ 	.word	0x00000000
.L_1241:


//--------------------- .nv.info._Z35group_norm_nhwc_fwd_one_pass_kernelI11Bf16IOBf16WLi512ELi12ELi384EEv26Group_norm_nhwc_fwd_params --------------------------
	.section	.nv.info._Z35group_norm_nhwc_fwd_one_pass_kernelI11Bf16IOBf16WLi512ELi12ELi384EEv26Group_norm_nhwc_fwd_params,"",@"SHT_CUDA_INFO"
	.sectionflags	@""
	.align	4


	//----- nvinfo : EIATTR_CUDA_API_VERSION
	.align		4
        /*0000*/ 	.byte	0x04, 0x37
        /*0002*/ 	.short	(.L_1243 - .L_1242)
.L_1242:
        /*0004*/ 	.word	0x00000082


	//----- nvinfo : EIATTR_SW2861232_WAR
	.align		4
.L_1243:
        /*0008*/ 	.byte	0x01, 0x35
	.zero		2


	//----- nvinfo : EIATTR_PARAM_CBANK
	.align		4
        /*000c*/ 	.byte	0x04, 0x0a
        /*000e*/ 	.short	(.L_1245 - .L_1244)
	.align		4
.L_1244:
        /*0010*/ 	.word	index@(.nv.constant0._Z35group_norm_nhwc_fwd_one_pass_kernelI11Bf16IOBf16WLi512ELi12ELi384EEv26Group_norm_nhwc_fwd_params)
        /*0014*/ 	.short	0x0160
        /*0016*/ 	.short	0x00a0


	//----- nvinfo : EIATTR_CBANK_PARAM_SIZE
	.align		4
.L_1245:
        /*0018*/ 	.byte	0x03, 0x19
        /*001a*/ 	.short	0x00a0


	//----- nvinfo : EIATTR_KPARAM_INFO
	.align		4
        /*001c*/ 	.byte	0x04, 0x17
        /*001e*/ 	.short	(.L_1247 - .L_1246)
.L_1246:
        /*0020*/ 	.word	0x00000000
        /*0024*/ 	.short	0x0000
        /*0026*/ 	.short	0x0000
        /*0028*/ 	.byte	0x00, 0xf0, 0x81, 0x02


	//----- nvinfo : EIATTR_MAXREG_COUNT
	.align		4
.L_1247:
        /*002c*/ 	.byte	0x03, 0x1b
        /*002e*/ 	.short	0x00a8


	//----- nvinfo : EIATTR_NUM_BARRIERS
	.align		4
        /*0030*/ 	.byte	0x02, 0x4c
        /*0032*/ 	.byte	0x01
	.zero		1


	//----- nvinfo : EIATTR_MERCURY_ISA_VERSION
	.align		4
        /*0034*/ 	.byte	0x03, 0x5f
        /*0036*/ 	.short	0x0000


	//----- nvinfo : EIATTR_COOP_GROUP_MASK_REGIDS
	.align		4
        /*0038*/ 	.byte	0x04, 0x29
        /*003a*/ 	.short	(.L_1249 - .L_1248)


	//   ....[0]....
.L_1248:
        /*003c*/ 	.word	0xffffffff


	//   ....[1]....
        /*0040*/ 	.word	0xffffffff


	//   ....[2]....
        /*0044*/ 	.word	0xffffffff


	//   ....[3]....
        /*0048*/ 	.word	0xffffffff


	//   ....[4]....
        /*004c*/ 	.word	0xffffffff


	//   ....[5]....
        /*0050*/ 	.word	0xffffffff


	//   ....[6]....
        /*0054*/ 	.word	0xffffffff


	//   ....[7]....
        /*0058*/ 	.word	0xffffffff


	//   ....[8]....
        /*005c*/ 	.word	0xffffffff


	//   ....[9]....
        /*0060*/ 	.word	0xffffffff


	//----- nvinfo : EIATTR_COOP_GROUP_INSTR_OFFSETS
	.align		4
.L_1249:
        /*0064*/ 	.byte	0x04, 0x28
        /*0066*/ 	.short	(.L_1251 - .L_1250)


	//   ....[0]....
.L_1250:
        /*0068*/ 	.word	0x00000e50


	//   ....[1]....
        /*006c*/ 	.word	0x00000e60


	//   ....[2]....
        /*0070*/ 	.word	0x00000e90


	//   ....[3]....
        /*0074*/ 	.word	0x00000ea0


	//   ....[4]....
        /*0078*/ 	.word	0x00000ee0


	//   ....[5]....
        /*007c*/ 	.word	0x00000ef0


	//   ....[6]....
        /*0080*/ 	.word	0x00000f30


	//   ....[7]....
        /*0084*/ 	.word	0x00000f40


	//   ....[8]....
        /*0088*/ 	.word	0x00000f80


	//   ....[9]....
        /*008c*/ 	.word	0x00000f90


	//----- nvinfo : EIATTR_EXIT_INSTR_OFFSETS
	.align		4
.L_1251:
        /*0090*/ 	.byte	0x04, 0x1c
        /*0092*/ 	.short	(.L_1253 - .L_1252)


	//   ....[0]....
.L_1252:
        /*0094*/ 	.word	0x00000060


	//   ....[1]....
        /*0098*/ 	.word	0x00002f00


	//----- nvinfo : EIATTR_MAX_THREADS
	.align		4
.L_1253:
        /*009c*/ 	.byte	0x04, 0x05
        /*009e*/ 	.short	(.L_1255 - .L_1254)
.L_1254:
        /*00a0*/ 	.word	0x00000180
        /*00a4*/ 	.word	0x00000001
        /*00a8*/ 	.word	0x00000001


	//----- nvinfo : EIATTR_CRS_STACK_SIZE
	.align		4
.L_1255:
        /*00ac*/ 	.byte	0x04, 0x1e
        /*00ae*/ 	.short	(.L_1257 - .L_1256)
.L_1256:
        /*00b0*/ 	.word	0x00000000
.L_1257:


//--------------------- .nv.info._Z35group_norm_nhwc_fwd_one_pass_kernelI11Bf16IOFp16WLi64ELi12ELi384EEv26Group_norm_nhwc_fwd_params --------------------------
	.section	.nv.info._Z35group_norm_nhwc_fwd_one_pass_kernelI11Bf16IOFp16WLi64ELi12ELi384EEv26Group_norm_nhwc_fwd_params,"",@"SHT_CUDA_INFO"
	.sectionflags	@""
	.align	4


	//----- nvinfo : EIATTR_CUDA_API_VERSION
	.align		4
        /*0000*/ 	.byte	0x04, 0x37
        /*0002*/ 	.short	(.L_1259 - .L_1258)
.L_1258:
        /*0004*/ 	.word	0x00000082


	//----- nvinfo : EIATTR_SW2861232_WAR
	.align		4
.L_1259:
        /*0008*/ 	.byte	0x01, 0x35
	.zero		2


	//----- nvinfo : EIATTR_PARAM_CBANK
	.align		4
        /*000c*/ 	.byte	0x04, 0x0a
        /*000e*/ 	.short	(.L_1261 - .L_1260)
	.align		4
.L_1260:
        /*0010*/ 	.word	index@(.nv.constant0._Z35group_norm_nhwc_fwd_one_pass_kernelI11Bf16IOFp16WLi64ELi12ELi384EEv26Group_norm_nhwc_fwd_params)
        /*0014*/ 	.short	0x0160
        /*0016*/ 	.short	0x00a0


	//----- nvinfo : EIATTR_CBANK_PARAM_SIZE
	.align		4
.L_1261:
        /*0018*/ 	.byte	0x03, 0x19
        /*001a*/ 	.short	0x00a0


	//----- nvinfo : EIATTR_KPARAM_INFO
	.align		4
        /*001c*/ 	.byte	0x04, 0x17
        /*001e*/ 	.short	(.L_1263 - .L_1262)
.L_1262:
        /*0020*/ 	.word	0x00000000
        /*0024*/ 	.short	0x0000
        /*0026*/ 	.short	0x0000
        /*0028*/ 	.byte	0x00, 0xf0, 0x81, 0x02


	//----- nvinfo : EIATTR_MAXREG_COUNT
	.align		4
.L_1263:
        /*002c*/ 	.byte	0x03, 0x1b
        /*002e*/ 	.short	0x00a8


	//----- nvinfo : EIATTR_NUM_BARRIERS
	.align		4
        /*0030*/ 	.byte	0x02, 0x4c
        /*0032*/ 	.byte	0x01
	.zero		1


	//----- nvinfo : EIATTR_MERCURY_ISA_VERSION
	.align		4
        /*0034*/ 	.byte	0x03, 0x5f
        /*0036*/ 	.short	0x0000


	//----- nvinfo : EIATTR_COOP_GROUP_MASK_REGIDS
	.align		4
        /*0038*/ 	.byte	0x04, 0x29
        /*003a*/ 	.short	(.L_1265 - .L_1264)


	//   ....[0]....
.L_1264:
        /*003c*/ 	.word	0xffffffff


	//   ....[1]....
        /*0040*/ 	.word	0xffffffff


	//   ....[2]....
        /*0044*/ 	.word	0xffffffff


	//   ....[3]....
        /*0048*/ 	.word	0xffffffff


	//   ....[4]....
        /*004c*/ 	.word	0xffffffff


	//   ....[5]....
        /*0050*/ 	.word	0xffffffff


	//   ....[6]....
        /*0054*/ 	.word	0xffffffff


	//   ....[7]....
        /*0058*/ 	.word	0xffffffff


	//   ....[8]....
        /*005c*/ 	.word	0xffffffff


	//   ....[9]....
        /*0060*/ 	.word	0xffffffff


	//----- nvinfo : EIATTR_COOP_GROUP_INSTR_OFFSETS
	.align		4
.L_1265:
        /*0064*/ 	.byte	0x04, 0x28
        /*0066*/ 	.short	(.L_1267 - .L_1266)


	//   ....[0]....
.L_1266:
        /*0068*/ 	.word	0x00000530


	//   ....[1]....
        /*006c*/ 	.word	0x00000540


	//   ....[2]....
        /*0070*/ 	.word	0x00000570


	//   ....[3]....
        /*0074*/ 	.word	0x00000590


	//   ....[4]....
        /*0078*/ 	.word	0x000005c0


	//   ....[5]....
        /*007c*/ 	.word	0x000005e0


	//   ....[6]....
        /*0080*/ 	.word	0x00000610


	//   ....[7]....
        /*0084*/ 	.word	0x00000630


	//   ....[8]....
        /*0088*/ 	.word	0x00000660


	//   ....[9]....
        /*008c*/ 	.word	0x00000680


	//----- nvinfo : EIATTR_EXIT_INSTR_OFFSETS
	.align		4
.L_1267:
        /*0090*/ 	.byte	0x04, 0x1c
        /*0092*/ 	.short	(.L_1269 - .L_1268)


	//   ....[0]....
.L_1268:
        /*0094*/ 	.word	0x00000060


	//   ....[1]....
        /*0098*/ 	.word	0x00001670


	//----- nvinfo : EIATTR_MAX_THREADS
	.align		4
.L_1269:
        /*009c*/ 	.byte	0x04, 0x05
        /*009e*/ 	.short	(.L_1271 - .L_1270)
.L_1270:
        /*00a0*/ 	.word	0x00000180
        /*00a4*/ 	.word	0x00000001
        /*00a8*/ 	.word	0x00000001


	//----- nvinfo : EIATTR_CRS_STACK_SIZE
	.align		4
.L_1271:
        /*00ac*/ 	.byte	0x04, 0x1e
        /*00ae*/ 	.short	(.L_1273 - .L_1272)
.L_1272:
        /*00b0*/ 	.word	0x00000000
.L_1273:


//--------------------- .nv.info._Z35group_norm_nhwc_fwd_one_pass_kernelI11Bf16IOFp16WLi128ELi12ELi384EEv26Group_norm_nhwc_fwd_params --------------------------
	.section	.nv.info._Z35group_norm_nhwc_fwd_one_pass_kernelI11Bf16IOFp16WLi128ELi12ELi384EEv26Group_norm_nhwc_fwd_params,"",@"SHT_CUDA_INFO"
	.sectionflags	@""
	.align	4


	//----- nvinfo : EIATTR_CUDA_API_VERSION
	.align		4
        /*0000*/ 	.byte	0x04, 0x37
        /*0002*/ 	.short	(.L_1275 - .L_1274)
.L_1274:
        /*0004*/ 	.word	0x00000082


	//----- nvinfo : EIATTR_SW2861232_WAR
	.align		4
.L_1275:
        /*0008*/ 	.byte	0x01, 0x35
	.zero		2


	//----- nvinfo : EIATTR_PARAM_CBANK
	.align		4
        /*000c*/ 	.byte	0x04, 0x0a
        /*000e*/ 	.short	(.L_1277 - .L_1276)
	.align		4
.L_1276:
        /*0010*/ 	.word	index@(.nv.constant0._Z35group_norm_nhwc_fwd_one_pass_kernelI11Bf16IOFp16WLi128ELi12ELi384EEv26Group_norm_nhwc_fwd_params)
        /*0014*/ 	.short	0x0160
        /*0016*/ 	.short	0x00a0


	//----- nvinfo : EIATTR_CBANK_PARAM_SIZE
	.align		4
.L_1277:
        /*0018*/ 	.byte	0x03, 0x19
        /*001a*/ 	.short	0x00a0


	//----- nvinfo : EIATTR_KPARAM_INFO
	.align		4
        /*001c*/ 	.byte	0x04, 0x17
        /*001e*/ 	.short	(.L_1279 - .L_1278)
.L_1278:
        /*0020*/ 	.word	0x00000000
        /*0024*/ 	.short	0x0000
        /*0026*/ 	.short	0x0000
        /*0028*/ 	.byte	0x00, 0xf0, 0x81, 0x02


	//----- nvinfo : EIATTR_MAXREG_COUNT
	.align		4
.L_1279:
        /*002c*/ 	.byte	0x03, 0x1b
        /*002e*/ 	.short	0x00a8


	//----- nvinfo : EIATTR_NUM_BARRIERS
	.align		4
        /*0030*/ 	.byte	0x02, 0x4c
        /*0032*/ 	.byte	0x01
	.zero		1


	//----- nvinfo : EIATTR_MERCURY_ISA_VERSION
	.align		4
        /*0034*/ 	.byte	0x03, 0x5f
        /*0036*/ 	.short	0x0000


	//----- nvinfo : EIATTR_COOP_GROUP_MASK_REGIDS
	.align		4
        /*0038*/ 	.byte	0x04, 0x29
        /*003a*/ 	.short	(.L_1281 - .L_1280)


	//   ....[0]....
.L_1280:
        /*003c*/ 	.word	0xffffffff


	//   ....[1]....
        /*0040*/ 	.word	0xffffffff


	//   ....[2]....
        /*0044*/ 	.word	0xffffffff


	//   ....[3]....
        /*0048*/ 	.word	0xffffffff


	//   ....[4]....
        /*004c*/ 	.word	0xffffffff


	//   ....[5]....
        /*0050*/ 	.word	0xffffffff


	//   ....[6]....
        /*0054*/ 	.word	0xffffffff


	//   ....[7]....
        /*0058*/ 	.word	0xffffffff


	//   ....[8]....
        /*005c*/ 	.word	0xffffffff


	//   ....[9]....
        /*0060*/ 	.word	0xffffffff


	//----- nvinfo : EIATTR_COOP_GROUP_INSTR_OFFSETS
	.align		4
.L_1281:
        /*0064*/ 	.byte	0x04, 0x28
        /*0066*/ 	.short	(.L_1283 - .L_1282)


	//   ....[0]....
.L_1282:
        /*0068*/ 	.word	0x00000650


	//   ....[1]....
        /*006c*/ 	.word	0x00000660


	//   ....[2]....
        /*0070*/ 	.word	0x00000690


	//   ....[3]....
        /*0074*/ 	.word	0x000006a0


	//   ....[4]....
        /*0078*/ 	.word	0x000006e0


	//   ....[5]....
        /*007c*/ 	.word	0x000006f0


	//   ....[6]....
        /*0080*/ 	.word	0x00000730


	//   ....[7]....
        /*0084*/ 	.word	0x00000740


	//   ....[8]....
        /*0088*/ 	.word	0x00000780


	//   ....[9]....
        /*008c*/ 	.word	0x00000790


	//----- nvinfo : EIATTR_EXIT_INSTR_OFFSETS
	.align		4
.L_1283:
        /*0090*/ 	.byte	0x04, 0x1c
        /*0092*/ 	.short	(.L_1285 - .L_1284)


	//   ....[0]....
.L_1284:
        /*0094*/ 	.word	0x00000060


	//   ....[1]....
        /*0098*/ 	.word	0x000019a0


	//----- nvinfo : EIATTR_MAX_THREADS
	.align		4
.L_1285:
        /*009c*/ 	.byte	0x04, 0x05
        /*009e*/ 	.short	(.L_1287 - .L_1286)
.L_1286:
        /*00a0*/ 	.word	0x00000180
        /*00a4*/ 	.word	0x00000001
        /*00a8*/ 	.word	0x00000001


	//----- nvinfo : EIATTR_CRS_STACK_SIZE
	.align		4
.L_1287:
        /*00ac*/ 	.byte	0x04, 0x1e
        /*00ae*/ 	.short	(.L_1289 - .L_1288)
.L_1288:
        /*00b0*/ 	.word	0x00000000
.L_1289:


//--------------------- .nv.info._Z35group_norm_nhwc_fwd_one_pass_kernelI11Bf16IOFp16WLi256ELi12ELi384EEv26Group_norm_nhwc_fwd_params --------------------------
	.section	.nv.info._Z35group_norm_nhwc_fwd_one_pass_kernelI11Bf16IOFp16WLi256ELi12ELi384EEv26Group_norm_nhwc_fwd_params,"",@"SHT_CUDA_INFO"
	.sectionflags	@""
	.align	4


	//----- nvinfo : EIATTR_CUDA_API_VERSION
	.align		4
        /*0000*/ 	.byte	0x04, 0x37
        /*0002*/ 	.short	(.L_1291 - .L_1290)
.L_1290:
        /*0004*/ 	.word	0x00000082


	//----- nvinfo : EIATTR_SW2861232_WAR
	.align		4
.L_1291:
        /*0008*/ 	.byte	0x01, 0x35
	.zero		2


	//----- nvinfo : EIATTR_PARAM_CBANK
	.align		4
        /*000c*/ 	.byte	0x04, 0x0a
        /*000e*/ 	.short	(.L_1293 - .L_1292)
	.align		4
.L_1292:
        /*0010*/ 	.word	index@(.nv.constant0._Z35group_norm_nhwc_fwd_one_pass_kernelI11Bf16IOFp16WLi256ELi12ELi384EEv26Group_norm_nhwc_fwd_params)
        /*0014*/ 	.short	0x0160
        /*0016*/ 	.short	0x00a0


	//----- nvinfo : EIATTR_CBANK_PARAM_SIZE
	.align		4
.L_1293:
        /*0018*/ 	.byte	0x03, 0x19
        /*001a*/ 	.short	0x00a0


	//----- nvinfo : EIATTR_KPARAM_INFO
	.align		4
        /*001c*/ 	.byte	0x04, 0x17
        /*001e*/ 	.short	(.L_1295 - .L_1294)
.L_1294:
        /*0020*/ 	.word	0x00000000
        /*0024*/ 	.short	0x0000
        /*0026*/ 	.short	0x0000
        /*0028*/ 	.byte	0x00, 0xf0, 0x81, 0x02


	//----- nvinfo : EIATTR_MAXREG_COUNT
	.align		4
.L_1295:
        /*002c*/ 	.byte	0x03, 0x1b
        /*002e*/ 	.short	0x00a8


	//----- nvinfo : EIATTR_NUM_BARRIERS
	.align		4
        /*0030*/ 	.byte	0x02, 0x4c
        /*0032*/ 	.byte	0x01
	.zero		1


	//----- nvinfo : EIATTR_MERCURY_ISA_VERSION
	.align		4
        /*0034*/ 	.byte	0x03, 0x5f
        /*0036*/ 	.short	0x0000


	//----- nvinfo : EIATTR_COOP_GROUP_MASK_REGIDS
	.align		4
        /*0038*/ 	.byte	0x04, 0x29
        /*003a*/ 	.short	(.L_1297 - .L_1296)


	//   ....[0]....
.L_1296:
        /*003c*/ 	.word	0xffffffff


	//   ....[1]....
        /*0040*/ 	.word	0xffffffff


	//   ....[2]....
        /*0044*/ 	.word	0xffffffff


	//   ....[3]....
        /*0048*/ 	.word	0xffffffff


	//   ....[4]....
        /*004c*/ 	.word	0xffffffff


	//   ....[5]....
        /*0050*/ 	.word	0xffffffff


	//   ....[6]....
        /*0054*/ 	.word	0xffffffff


	//   ....[7]....
        /*0058*/ 	.word	0xffffffff


	//   ....[8]....
        /*005c*/ 	.word	0xffffffff


	//   ....[9]....
        /*0060*/ 	.word	0xffffffff


	//----- nvinfo : EIATTR_COOP_GROUP_INSTR_OFFSETS
	.align		4
.L_1297:
        /*0064*/ 	.byte	0x04, 0x28
        /*0066*/ 	.short	(.L_1299 - .L_1298)


	//   ....[0]....
.L_1298:
        /*0068*/ 	.word	0x00000900


	//   ....[1]....
        /*006c*/ 	.word	0x00000910


	//   ....[2]....
        /*0070*/ 	.word	0x00000940


	//   ....[3]....
        /*0074*/ 	.word	0x00000950


	//   ....[4]....
        /*0078*/ 	.word	0x00000990


	//   ....[5]....
        /*007c*/ 	.word	0x000009a0


	//   ....[6]....
        /*0080*/ 	.word	0x000009e0


	//   ....[7]....
        /*0084*/ 	.word	0x000009f0


	//   ....[8]....
        /*0088*/ 	.word	0x00000a30


	//   ....[9]....
        /*008c*/ 	.word	0x00000a40


	//----- nvinfo : EIATTR_EXIT_INSTR_OFFSETS
	.align		4
.L_1299:
        /*0090*/ 	.byte	0x04, 0x1c
        /*0092*/ 	.short	(.L_1301 - .L_1300)


	//   ....[0]....
.L_1300:
        /*0094*/ 	.word	0x00000060


	//   ....[1]....
        /*0098*/ 	.word	0x000020c0


	//----- nvinfo : EIATTR_MAX_THREADS
	.align		4
.L_1301:
        /*009c*/ 	.byte	0x04, 0x05
        /*009e*/ 	.short	(.L_1303 - .L_1302)
.L_1302:
        /*00a0*/ 	.word	0x00000180
        /*00a4*/ 	.word	0x00000001
        /*00a8*/ 	.word	0x00000001


	//----- nvinfo : EIATTR_CRS_STACK_SIZE
	.align		4
.L_1303:
        /*00ac*/ 	.byte	0x04, 0x1e
        /*00ae*/ 	.short	(.L_1305 - .L_1304)
.L_1304:
        /*00b0*/ 	.word	0x00000000
.L_1305:


//--------------------- .nv.info._Z35group_norm_nhwc_fwd_one_pass_kernelI11Bf16IOFp16WLi512ELi12ELi384EEv26Group_norm_nhwc_fwd_params --------------------------
	.section	.nv.info._Z35group_norm_nhwc_fwd_one_pass_kernelI11Bf16IOFp16WLi512ELi12ELi384EEv26Group_norm_nhwc_fwd_params,"",@"SHT_CUDA_INFO"
	.sectionflags	@""
	.align	4


	//----- nvinfo : EIATTR_CUDA_API_VERSION
	.align		4
        /*0000*/ 	.byte	0x04, 0x37
        /*0002*/ 	.short	(.L_1307 - .L_1306)
.L_1306:
        /*0004*/ 	.word	0x00000082


	//----- nvinfo : EIATTR_SW2861232_WAR
	.align		4
.L_1307:
        /*0008*/ 	.byte	0x01, 0x35
	.zero		2


	//----- nvinfo : EIATTR_PARAM_CBANK
	.align		4
        /*000c*/ 	.byte	0x04, 0x0a
        /*000e*/ 	.short	(.L_1309 - .L_1308)
	.align		4
.L_1308:
        /*0010*/ 	.word	index@(.nv.constant0._Z35group_norm_nhwc_fwd_one_pass_kernelI11Bf16IOFp16WLi512ELi12ELi384EEv26Group_norm_nhwc_fwd_params)
        /*0014*/ 	.short	0x0160
        /*0016*/ 	.short	0x00a0


	//----- nvinfo : EIATTR_CBANK_PARAM_SIZE
	.align		4
.L_1309:
        /*0018*/ 	.byte	0x03, 0x19
        /*001a*/ 	.short	0x00a0


	//----- nvinfo : EIATTR_KPARAM_INFO
	.align		4
        /*001c*/ 	.byte	0x04, 0x17
        /*001e*/ 	.short	(.L_1311 - .L_1310)
.L_1310:
        /*0020*/ 	.word	0x00000000
        /*0024*/ 	.short	0x0000
        /*0026*/ 	.short	0x0000
        /*0028*/ 	.byte	0x00, 0xf0, 0x81, 0x02


	//----- nvinfo : EIATTR_MAXREG_COUNT
	.align		4
.L_1311:
        /*002c*/ 	.byte	0x03, 0x1b
        /*002e*/ 	.short	0x00a8


	//----- nvinfo : EIATTR_NUM_BARRIERS
	.align		4
        /*0030*/ 	.byte	0x02, 0x4c
        /*0032*/ 	.byte	0x01
	.zero		1


	//----- nvinfo : EIATTR_MERCURY_ISA_VERSION
	.align		4
        /*0034*/ 	.byte	0x03, 0x5f
        /*0036*/ 	.short	0x0000


	//----- nvinfo : EIATTR_COOP_GROUP_MASK_REGIDS
	.align		4
        /*0038*/ 	.byte	0x04, 0x29
        /*003a*/ 	.short	(.L_1313 - .L_1312)


	//   ....[0]....
.L_1312:
        /*003c*/ 	.word	0xffffffff


	//   ....[1]....
        /*0040*/ 	.word	0xffffffff


	//   ....[2]....
        /*0044*/ 	.word	0xffffffff


	//   ....[3]....
        /*0048*/ 	.word	0xffffffff


	//   ....[4]....
        /*004c*/ 	.word	0xffffffff


	//   ....[5]....
        /*0050*/ 	.word	0xffffffff


	//   ....[6]....
        /*0054*/ 	.word	0xffffffff


	//   ....[7]....
        /*0058*/ 	.word	0xffffffff


	//   ....[8]....
        /*005c*/ 	.word	0xffffffff


	//   ....[9]....
        /*0060*/ 	.word	0xffffffff


	//----- nvinfo : EIATTR_COOP_GROUP_INSTR_OFFSETS
	.align		4
.L_1313:
        /*0064*/ 	.byte	0x04, 0x28
        /*0066*/ 	.short	(.L_1315 - .L_1314)


	//   ....[0]....
.L_1314:
        /*0068*/ 	.word	0x00000e50


	//   ....[1]....
        /*006c*/ 	.word	0x00000e60


	//   ....[2]....
        /*0070*/ 	.word	0x00000e90


	//   ....[3]....
        /*0074*/ 	.word	0x00000ea0


	//   ....[4]....
        /*0078*/ 	.word	0x00000ee0


	//   ....[5]....
        /*007c*/ 	.word	0x00000ef0


	//   ....[6]....
        /*0080*/ 	.word	0x00000f30


	//   ....[7]....
        /*0084*/ 	.word	0x00000f40


	//   ....[8]....
        /*0088*/ 	.word	0x00000f80


	//   ....[9]....
        /*008c*/ 	.word	0x00000f90


	//----- nvinfo : EIATTR_EXIT_INSTR_OFFSETS
	.align		4
.L_1315:
        /*0090*/ 	.byte	0x04, 0x1c
        /*0092*/ 	.short	(.L_1317 - .L_1316)


	//   ....[0]....
.L_1316:
        /*0094*/ 	.word	0x00000060


	//   ....[1]....
        /*0098*/ 	.word	0x00002f00


	//----- nvinfo : EIATTR_MAX_THREADS
	.align		4
.L_1317:
        /*009c*/ 	.byte	0x04, 0x05
        /*009e*/ 	.short	(.L_1319 - .L_1318)
.L_1318:
        /*00a0*/ 	.word	0x00000180
        /*00a4*/ 	.word	0x00000001
        /*00a8*/ 	.word	0x00000001


	//----- nvinfo : EIATTR_CRS_STACK_SIZE
	.align		4
.L_1319:
        /*00ac*/ 	.byte	0x04, 0x1e
        /*00ae*/ 	.short	(.L_1321 - .L_1320)
.L_1320:
        /*00b0*/ 	.word	0x00000000
.L_1321:


//--------------------- .nv.info._Z35group_norm_nhwc_fwd_one_pass_kernelI11Fp16IOFp32WLi64ELi12ELi384EEv26Group_norm_nhwc_fwd_params --------------------------
	.section	.nv.info._Z35group_norm_nhwc_fwd_one_pass_kernelI11Fp16IOFp32WLi64ELi12ELi384EEv26Group_norm_nhwc_fwd_params,"",@"SHT_CUDA_INFO"
	.sectionflags	@""
	.align	4


	//----- nvinfo : EIATTR_CUDA_API_VERSION
	.align		4
        /*0000*/ 	.byte	0x04, 0x37
        /*0002*/ 	.short	(.L_1323 - .L_1322)
.L_1322:
        /*0004*/ 	.word	0x00000082


	//----- nvinfo : EIATTR_SW2861232_WAR
	.align		4
.L_1323:
        /*0008*/ 	.byte	0x01, 0x35
	.zero		2


	//----- nvinfo : EIATTR_PARAM_CBANK
	.align		4
        /*000c*/ 	.byte	0x04, 0x0a
        /*000e*/ 	.short	(.L_1325 - .L_1324)
	.align		4
.L_1324:
        /*0010*/ 	.word	index@(.nv.constant0._Z35group_norm_nhwc_fwd_one_pass_kernelI11Fp16IOFp32WLi64ELi12ELi384EEv26Group_norm_nhwc_fwd_params)
        /*0014*/ 	.short	0x0160
        /*0016*/ 	.short	0x00a0


	//----- nvinfo : EIATTR_CBANK_PARAM_SIZE
	.align		4
.L_1325:
        /*0018*/ 	.byte	0x03, 0x19
        /*001a*/ 	.short	0x00a0


	//----- nvinfo : EIATTR_KPARAM_INFO
	.align		4
        /*001c*/ 	.byte	0x04, 0x17
        /*001e*/ 	.short	(.L_1327 - .L_1326)
.L_1326:
        /*0020*/ 	.word	0x00000000
        /*0024*/ 	.short	0x0000
        /*0026*/ 	.short	0x0000
        /*0028*/ 	.byte	0x00, 0xf0, 0x81, 0x02


	//----- nvinfo : EIATTR_MAXREG_COUNT
	.align		4
.L_1327:
        /*002c*/ 	.byte	0x03, 0x1b
        /*002e*/ 	.short	0x00a8


	//----- nvinfo : EIATTR_NUM_BARRIERS
	.align		4
        /*0030*/ 	.byte	0x02, 0x4c
        /*0032*/ 	.byte	0x01
	.zero		1


	//----- nvinfo : EIATTR_MERCURY_ISA_VERSION
	.align		4
        /*0034*/ 	.byte	0x03, 0x5f
        /*0036*/ 	.short	0x0000


	//----- nvinfo : EIATTR_COOP_GROUP_MASK_REGIDS
	.align		4
        /*0038*/ 	.byte	0x04, 0x29
        /*003a*/ 	.short	(.L_1329 - .L_1328)


	//   ....[0]....
.L_1328:
        /*003c*/ 	.word	0xffffffff


	//   ....[1]....
        /*0040*/ 	.word	0xffffffff


	//   ....[2]....
        /*0044*/ 	.word	0xffffffff


	//   ....[3]....
        /*0048*/ 	.word	0xffffffff


	//   ....[4]....
        /*004c*/ 	.word	0xffffffff


	//   ....[5]....
        /*0050*/ 	.word	0xffffffff


	//   ....[6]....
        /*0054*/ 	.word	0xffffffff


	//   ....[7]....
        /*0058*/ 	.word	0xffffffff


	//   ....[8]....
        /*005c*/ 	.word	0xffffffff


	//   ....[9]....
        /*0060*/ 	.word	0xffffffff


	//----- nvinfo : EIATTR_COOP_GROUP_INSTR_OFFSETS
	.align		4
.L_1329:
        /*0064*/ 	.byte	0x04, 0x28
        /*0066*/ 	.short	(.L_1331 - .L_1330)


	//   ....[0]....
.L_1330:
        /*0068*/ 	.word	0x00000520


	//   ....[1]....
        /*006c*/ 	.word	0x00000530


	//   ....[2]....
        /*0070*/ 	.word	0x00000560


	//   ....[3]....
        /*0074*/ 	.word	0x00000580


	//   ....[4]....
        /*0078*/ 	.word	0x000005b0


	//   ....[5]....
        /*007c*/ 	.word	0x000005d0


	//   ....[6]....
        /*0080*/ 	.word	0x00000600


	//   ....[7]....
        /*0084*/ 	.word	0x00000620


	//   ....[8]....
        /*0088*/ 	.word	0x00000650


	//   ....[9]....
        /*008c*/ 	.word	0x00000670


	//----- nvinfo : EIATTR_EXIT_INSTR_OFFSETS
	.align		4
.L_1331:
        /*0090*/ 	.byte	0x04, 0x1c
        /*0092*/ 	.short	(.L_1333 - .L_1332)


	//   ....[0]....
.L_1332:
        /*0094*/ 	.word	0x00000060


	//   ....[1]....
        /*0098*/ 	.word	0x00001620


	//----- nvinfo : EIATTR_MAX_THREADS
	.align		4
.L_1333:
        /*009c*/ 	.byte	0x04, 0x05
        /*009e*/ 	.short	(.L_1335 - .L_1334)
.L_1334:
        /*00a0*/ 	.word	0x00000180
        /*00a4*/ 	.word	0x00000001
        /*00a8*/ 	.word	0x00000001


	//----- nvinfo : EIATTR_CRS_STACK_SIZE
	.align		4
.L_1335:
        /*00ac*/ 	.byte	0x04, 0x1e
        /*00ae*/ 	.short	(.L_1337 - .L_1336)
.L_1336:
        /*00b0*/ 	.word	0x00000000
.L_1337:


//--------------------- .nv.info._Z35group_norm_nhwc_fwd_one_pass_kernelI11Fp16IOFp32WLi128ELi12ELi384EEv26Group_norm_nhwc_fwd_params --------------------------
	.section	.nv.info._Z35group_norm_nhwc_fwd_one_pass_kernelI11Fp16IOFp32WLi128ELi12ELi384EEv26Group_norm_nhwc_fwd_params,"",@"SHT_CUDA_INFO"
	.sectionflags	@""
	.align	4


	//----- nvinfo : EIATTR_CUDA_API_VERSION
	.align		4
        /*0000*/ 	.byte	0x04, 0x37
        /*0002*/ 	.short	(.L_1339 - .L_1338)
.L_1338:
        /*0004*/ 	.word	0x00000082


	//----- nvinfo : EIATTR_SW2861232_WAR
	.align		4
.L_1339:
        /*0008*/ 	.byte	0x01, 0x35
	.zero		2


	//----- nvinfo : EIATTR_PARAM_CBANK
	.align		4
        /*000c*/ 	.byte	0x04, 0x0a
        /*000e*/ 	.short	(.L_1341 - .L_1340)
	.align		4
.L_1340:
        /*0010*/ 	.word	index@(.nv.constant0._Z35group_norm_nhwc_fwd_one_pass_kernelI11Fp16IOFp32WLi128ELi12ELi384EEv26Group_norm_nhwc_fwd_params)
        /*0014*/ 	.short	0x0160
        /*0016*/ 	.short	0x00a0


	//----- nvinfo : EIATTR_CBANK_PARAM_SIZE
	.align		4
.L_1341:
        /*0018*/ 	.byte	0x03, 0x19
        /*001a*/ 	.short	0x00a0


	//----- nvinfo : EIATTR_KPARAM_INFO
	.align		4
        /*001c*/ 	.byte	0x04, 0x17
        /*001e*/ 	.short	(.L_1343 - .L_1342)
.L_1342:
        /*0020*/ 	.word	0x00000000
        /*0024*/ 	.short	0x0000
        /*0026*/ 	.short	0x0000
        /*0028*/ 	.byte	0x00, 0xf0, 0x81, 0x02


	//----- nvinfo : EIATTR_MAXREG_COUNT
	.align		4
.L_1343:
        /*002c*/ 	.byte	0x03, 0x1b
        /*002e*/ 	.short	0x00a8


	//----- nvinfo : EIATTR_NUM_BARRIERS
	.align		4
        /*0030*/ 	.byte	0x02, 0x4c
        /*0032*/ 	.byte	0x01
	.zero		1


	//----- nvinfo : EIATTR_MERCURY_ISA_VERSION
	.align		4
        /*0034*/ 	.byte	0x03, 0x5f
        /*0036*/ 	.short	0x0000


	//----- nvinfo : EIATTR_COOP_GROUP_MASK_REGIDS
	.align		4
        /*0038*/ 	.byte	0x04, 0x29
        /*003a*/ 	.short	(.L_1345 - .L_1344)


	//   ....[0]....
.L_1344:
        /*003c*/ 	.word	0xffffffff


	//   ....[1]....
        /*0040*/ 	.word	0xffffffff


	//   ....[2]....
        /*0044*/ 	.word	0xffffffff


	//   ....[3]....
        /*0048*/ 	.word	0xffffffff


	//   ....[4]....
        /*004c*/ 	.word	0xffffffff


	//   ....[5]....
        /*0050*/ 	.word	0xffffffff


	//   ....[6]....
        /*0054*/ 	.word	0xffffffff


	//   ....[7]....
        /*0058*/ 	.word	0xffffffff


	//   ....[8]....
        /*005c*/ 	.word	0xffffffff


	//   ....[9]....
        /*0060*/ 	.word	0xffffffff


	//----- nvinfo : EIATTR_COOP_GROUP_INSTR_OFFSETS
	.align		4
.L_1345:
        /*0064*/ 	.byte	0x04, 0x28
        /*0066*/ 	.short	(.L_1347 - .L_1346)


	//   ....[0]....
.L_1346:
        /*0068*/ 	.word	0x00000650


	//   ....[1]....
        /*006c*/ 	.word	0x00000660


	//   ....[2]....
        /*0070*/ 	.word	0x00000690


	//   ....[3]....
        /*0074*/ 	.word	0x000006b0


	//   ....[4]....
        /*0078*/ 	.word	0x000006e0


	//   ....[5]....
        /*007c*/ 	.word	0x00000700


	//   ....[6]....
        /*0080*/ 	.word	0x00000730


	//   ....[7]....
        /*0084*/ 	.word	0x00000750


	//   ....[8]....
        /*0088*/ 	.word	0x00000780


	//   ....[9]....
        /*008c*/ 	.word	0x000007a0


	//----- nvinfo : EIATTR_EXIT_INSTR_OFFSETS
	.align		4
.L_1347:
        /*0090*/ 	.byte	0x04, 0x1c
        /*0092*/ 	.short	(.L_1349 - .L_1348)


	//   ....[0]....
.L_1348:
        /*0094*/ 	.word	0x00000060


	//   ....[1]....
        /*0098*/ 	.word	0x00001960


	//----- nvinfo : EIATTR_MAX_THREADS
	.align		4
.L_1349:
        /*009c*/ 	.byte	0x04, 0x05
        /*009e*/ 	.short	(.L_1351 - .L_1350)
.L_1350:
        /*00a0*/ 	.word	0x00000180
        /*00a4*/ 	.word	0x00000001
        /*00a8*/ 	.word	0x00000001


	//----- nvinfo : EIATTR_CRS_STACK_SIZE
	.align		4
.L_1351:
        /*00ac*/ 	.byte	0x04, 0x1e
        /*00ae*/ 	.short	(.L_1353 - .L_1352)
.L_1352:
        /*00b0*/ 	.word	0x00000000
.L_1353:


//--------------------- .nv.info._Z35group_norm_nhwc_fwd_one_pass_kernelI11Fp16IOFp32WLi256ELi12ELi384EEv26Group_norm_nhwc_fwd_params --------------------------
	.section	.nv.info._Z35group_norm_nhwc_fwd_one_pass_kernelI11Fp16IOFp32WLi256ELi12ELi384EEv26Group_norm_nhwc_fwd_params,"",@"SHT_CUDA_INFO"
	.sectionflags	@""
	.align	4


	//----- nvinfo : EIATTR_CUDA_API_VERSION
	.align		4
        /*0000*/ 	.byte	0x04, 0x37
        /*0002*/ 	.short	(.L_1355 - .L_1354)
.L_1354:
        /*0004*/ 	.word	0x00000082


	//----- nvinfo : EIATTR_SW2861232_WAR
	.align		4
.L_1355:
        /*0008*/ 	.byte	0x01, 0x35
	.zero		2


	//----- nvinfo : EIATTR_PARAM_CBANK
	.align		4
        /*000c*/ 	.byte	0x04, 0x0a
        /*000e*/ 	.short	(.L_1357 - .L_1356)
	.align		4
.L_1356:
        /*0010*/ 	.word	index@(.nv.constant0._Z35group_norm_nhwc_fwd_one_pass_kernelI11Fp16IOFp32WLi256ELi12ELi384EEv26Group_norm_nhwc_fwd_params)
        /*0014*/ 	.short	0x0160
        /*0016*/ 	.short	0x00a0


	//----- nvinfo : EIATTR_CBANK_PARAM_SIZE
	.align		4
.L_1357:
        /*0018*/ 	.byte	0x03, 0x19
        /*001a*/ 	.short	0x00a0


	//----- nvinfo : EIATTR_KPARAM_INFO
	.align		4
        /*001c*/ 	.byte	0x04, 0x17
        /*001e*/ 	.short	(.L_1359 - .L_1358)
.L_1358:
        /*0020*/ 	.word	0x00000000
        /*0024*/ 	.short	0x0000
        /*0026*/ 	.short	0x0000
        /*0028*/ 	.byte	0x00, 0xf0, 0x81, 0x02


	//----- nvinfo : EIATTR_MAXREG_COUNT
	.align		4
.L_1359:
        /*002c*/ 	.byte	0x03, 0x1b
        /*002e*/ 	.short	0x00a8


	//----- nvinfo : EIATTR_NUM_BARRIERS
	.align		4
        /*0030*/ 	.byte	0x02, 0x4c
        /*0032*/ 	.byte	0x01
	.zero		1


	//----- nvinfo : EIATTR_MERCURY_ISA_VERSION
	.align		4
        /*0034*/ 	.byte	0x03, 0x5f
        /*0036*/ 	.short	0x0000


	//----- nvinfo : EIATTR_COOP_GROUP_MASK_REGIDS
	.align		4
        /*0038*/ 	.byte	0x04, 0x29
        /*003a*/ 	.short	(.L_1361 - .L_1360)


	//   ....[0]....
.L_1360:
        /*003c*/ 	.word	0xffffffff


	//   ....[1]....
        /*0040*/ 	.word	0xffffffff


	//   ....[2]....
        /*0044*/ 	.word	0xffffffff


	//   ....[3]....
        /*0048*/ 	.word	0xffffffff


	//   ....[4]....
        /*004c*/ 	.word	0xffffffff


	//   ....[5]....
        /*0050*/ 	.word	0xffffffff


	//   ....[6]....
        /*0054*/ 	.word	0xffffffff


	//   ....[7]....
        /*0058*/ 	.word	0xffffffff


	//   ....[8]....
        /*005c*/ 	.word	0xffffffff


	//   ....[9]....
        /*0060*/ 	.word	0xffffffff


	//----- nvinfo : EIATTR_COOP_GROUP_INSTR_OFFSETS
	.align		4
.L_1361:
        /*0064*/ 	.byte	0x04, 0x28
        /*0066*/ 	.short	(.L_1363 - .L_1362)


	//   ....[0]....
.L_1362:
        /*0068*/ 	.word	0x000008f0


	//   ....[1]....
        /*006c*/ 	.word	0x00000910


	//   ....[2]....
        /*0070*/ 	.word	0x00000930


	//   ....[3]....
        /*0074*/ 	.word	0x00000960


	//   ....[4]....
        /*0078*/ 	.word	0x00000980


	//   ....[5]....
        /*007c*/ 	.word	0x000009b0


	//   ....[6]....
        /*0080*/ 	.word	0x000009d0


	//   ....[7]....
        /*0084*/ 	.word	0x00000a00


	//   ....[8]....
        /*0088*/ 	.word	0x00000a20


	//   ....[9]....
        /*008c*/ 	.word	0x00000a50


	//----- nvinfo : EIATTR_EXIT_INSTR_OFFSETS
	.align		4
.L_1363:
        /*0090*/ 	.byte	0x04, 0x1c
        /*0092*/ 	.short	(.L_1365 - .L_1364)


	//   ....[0]....
.L_1364:
        /*0094*/ 	.word	0x00000060


	//   ....[1]....
        /*0098*/ 	.word	0x00002060


	//----- nvinfo : EIATTR_MAX_THREADS
	.align		4
.L_1365:
        /*009c*/ 	.byte	0x04, 0x05
        /*009e*/ 	.short	(.L_1367 - .L_1366)
.L_1366:
        /*00a0*/ 	.word	0x00000180
        /*00a4*/ 	.word	0x00000001
        /*00a8*/ 	.word	0x00000001


	//----- nvinfo : EIATTR_CRS_STACK_SIZE
	.align		4
.L_1367:
        /*00ac*/ 	.byte	0x04, 0x1e
        /*00ae*/ 	.short	(.L_1369 - .L_1368)
.L_1368:
        /*00b0*/ 	.word	0x00000000
.L_1369:


//--------------------- .nv.info._Z35group_norm_nhwc_fwd_one_pass_kernelI11Fp16IOFp32WLi512ELi12ELi384EEv26Group_norm_nhwc_fwd_params --------------------------
	.section	.nv.info._Z35group_norm_nhwc_fwd_one_pass_kernelI11Fp16IOFp32WLi512ELi12ELi384EEv26Group_norm_nhwc_fwd_params,"",@"SHT_CUDA_INFO"
	.sectionflags	@""
	.align	4


	//----- nvinfo : EIATTR_CUDA_API_VERSION
	.align		4
        /*0000*/ 	.byte	0x04, 0x37
        /*0002*/ 	.short	(.L_1371 - .L_1370)
.L_1370:
        /*0004*/ 	.word	0x00000082


	//----- nvinfo : EIATTR_SW2861232_WAR
	.align		4
.L_1371:
        /*0008*/ 	.byte	0x01, 0x35
	.zero		2


	//----- nvinfo : EIATTR_PARAM_CBANK
	.align		4
        /*000c*/ 	.byte	0x04, 0x0a
        /*000e*/ 	.short	(.L_1373 - .L_1372)
	.align		4
.L_1372:
        /*0010*/ 	.word	index@(.nv.constant0._Z35group_norm_nhwc_fwd_one_pass_kernelI11Fp16IOFp32WLi512ELi12ELi384EEv26Group_norm_nhwc_fwd_params)
        /*0014*/ 	.short	0x0160
        /*0016*/ 	.short	0x00a0


	//----- nvinfo : EIATTR_CBANK_PARAM_SIZE
	.align		4
.L_1373:
        /*0018*/ 	.byte	0x03, 0x19
        /*001a*/ 	.short	0x00a0


	//----- nvinfo : EIATTR_KPARAM_INFO
	.align		4
        /*001c*/ 	.byte	0x04, 0x17
        /*001e*/ 	.short	(.L_1375 - .L_1374)
.L_1374:
        /*0020*/ 	.word	0x00000000
        /*0024*/ 	.short	0x0000
        /*0026*/ 	.short	0x0000
        /*0028*/ 	.byte	0x00, 0xf0, 0x81, 0x02


	//----- nvinfo : EIATTR_MAXREG_COUNT
	.align		4
.L_1375:
        /*002c*/ 	.byte	0x03, 0x1b
        /*002e*/ 	.short	0x00a8


	//----- nvinfo : EIATTR_NUM_BARRIERS
	.align		4
        /*0030*/ 	.byte	0x02, 0x4c
        /*0032*/ 	.byte	0x01
	.zero		1


	//----- nvinfo : EIATTR_MERCURY_ISA_VERSION
	.align		4
        /*0034*/ 	.byte	0x03, 0x5f
        /*0036*/ 	.short	0x0000


	//----- nvinfo : EIATTR_COOP_GROUP_MASK_REGIDS
	.align		4
        /*0038*/ 	.byte	0x04, 0x29
        /*003a*/ 	.short	(.L_1377 - .L_1376)


	//   ....[0]....
.L_1376:
        /*003c*/ 	.word	0xffffffff


	//   ....[1]....
        /*0040*/ 	.word	0xffffffff


	//   ....[2]....
        /*0044*/ 	.word	0xffffffff


	//   ....[3]....
        /*0048*/ 	.word	0xffffffff


	//   ....[4]....
        /*004c*/ 	.word	0xffffffff


	//   ....[5]....
        /*0050*/ 	.word	0xffffffff


	//   ....[6]....
        /*0054*/ 	.word	0xffffffff


	//   ....[7]....
        /*0058*/ 	.word	0xffffffff


	//   ....[8]....
        /*005c*/ 	.word	0xffffffff


	//   ....[9]....
        /*0060*/ 	.word	0xffffffff


	//----- nvinfo : EIATTR_COOP_GROUP_INSTR_OFFSETS
	.align		4
.L_1377:
        /*0064*/ 	.byte	0x04, 0x28
        /*0066*/ 	.short	(.L_1379 - .L_1378)


	//   ....[0]....
.L_1378:
        /*0068*/ 	.word	0x00000e60


	//   ....[1]....
        /*006c*/ 	.word	0x00000e70


	//   ....[2]....
        /*0070*/ 	.word	0x00000ea0


	//   ....[3]....
        /*0074*/ 	.word	0x00000eb0


	//   ....[4]....
        /*0078*/ 	.word	0x00000ef0


	//   ....[5]....
        /*007c*/ 	.word	0x00000f00


	//   ....[6]....
        /*0080*/ 	.word	0x00000f40


	//   ....[7]....
        /*0084*/ 	.word	0x00000f50


	//   ....[8]....
        /*0088*/ 	.word	0x00000f90


	//   ....[9]....
        /*008c*/ 	.word	0x00000fa0


	//----- nvinfo : EIATTR_EXIT_INSTR_OFFSETS
	.align		4
.L_1379:
        /*0090*/ 	.byte	0x04, 0x1c
        /*0092*/ 	.short	(.L_1381 - .L_1380)


	//   ....[0]....
.L_1380:
        /*0094*/ 	.word	0x00000060


	//   ....[1]....
        /*0098*/ 	.word	0x00002ec0


	//----- nvinfo : EIATTR_MAX_THREADS
	.align		4
.L_1381:
        /*009c*/ 	.byte	0x04, 0x05
        /*009e*/ 	.short	(.L_1383 - .L_1382)
.L_1382:
        /*00a0*/ 	.word	0x00000180
        /*00a4*/ 	.word	0x00000001
        /*00a8*/ 	.word	0x00000001


	//----- nvinfo : EIATTR_CRS_STACK_SIZE
	.align		4
.L_1383:
        /*00ac*/ 	.byte	0x04, 0x1e
        /*00ae*/ 	.short	(.L_1385 - .L_1384)
.L_1384:
        /*00b0*/ 	.word	0x00000000
.L_1385:


//--------------------- .nv.info._Z35group_norm_nhwc_fwd_one_pass_kernelI11Fp16IOBf16WLi64ELi12ELi384EEv26Group_norm_nhwc_fwd_params --------------------------
	.section	.nv.info._Z35group_norm_nhwc_fwd_one_pass_kernelI11Fp16IOBf16WLi64ELi12ELi384EEv26Group_norm_nhwc_fwd_params,"",@"SHT_CUDA_INFO"
	.sectionflags	@""
	.align	4


	//----- nvinfo : EIATTR_CUDA_API_VERSION
	.align		4
        /*0000*/ 	.byte	0x04, 0x37
        /*0002*/ 	.short	(.L_1387 - .L_1386)
.L_1386:
        /*0004*/ 	.word	0x00000082


	//----- nvinfo : EIATTR_SW2861232_WAR
	.align		4
.L_1387:
        /*0008*/ 	.byte	0x01, 0x35
	.zero		2


	//----- nvinfo : EIATTR_PARAM_CBANK
	.align		4
        /*000c*/ 	.byte	0x04, 0x0a
        /*000e*/ 	.short	(.L_1389 - .L_1388)
	.align		4
.L_1388:
        /*0010*/ 	.word	index@(.nv.constant0._Z35group_norm_nhwc_fwd_one_pass_kernelI11Fp16IOBf16WLi64ELi12ELi384EEv26Group_norm_nhwc_fwd_params)
        /*0014*/ 	.short	0x0160
        /*0016*/ 	.short	0x00a0


	//----- nvinfo : EIATTR_CBANK_PARAM_SIZE
	.align		4
.L_1389:
        /*0018*/ 	.byte	0x03, 0x19
        /*001a*/ 	.short	0x00a0


	//----- nvinfo : EIATTR_KPARAM_INFO
	.align		4
        /*001c*/ 	.byte	0x04, 0x17
        /*001e*/ 	.short	(.L_1391 - .L_1390)
.L_1390:
        /*0020*/ 	.word	0x00000000
        /*0024*/ 	.short	0x0000
        /*0026*/ 	.short	0x0000
        /*0028*/ 	.byte	0x00, 0xf0, 0x81, 0x02


	//----- nvinfo : EIATTR_MAXREG_COUNT
	.align		4
.L_1391:
        /*002c*/ 	.byte	0x03, 0x1b
        /*002e*/ 	.short	0x00a8


	//----- nvinfo : EIATTR_NUM_BARRIERS
	.align		4
        /*0030*/ 	.byte	0x02, 0x4c
        /*0032*/ 	.byte	0x01
	.zero		1


	//----- nvinfo : EIATTR_MERCURY_ISA_VERSION
	.align		4
        /*0034*/ 	.byte	0x03, 0x5f
        /*0036*/ 	.short	0x0000


	//----- nvinfo : EIATTR_COOP_GROUP_MASK_REGIDS
	.align		4
        /*0038*/ 	.byte	0x04, 0x29
        /*003a*/ 	.short	(.L_1393 - .L_1392)


	//   ....[0]....
.L_1392:
        /*003c*/ 	.word	0xffffffff


	//   ....[1]....
        /*0040*/ 	.word	0xffffffff


	//   ....[2]....
        /*0044*/ 	.word	0xffffffff


	//   ....[3]....
        /*0048*/ 	.word	0xffffffff


	//   ....[4]....
        /*004c*/ 	.word	0xffffffff


	//   ....[5]....
        /*0050*/ 	.word	0xffffffff


	//   ....[6]....
        /*0054*/ 	.word	0xffffffff


	//   ....[7]....
        /*0058*/ 	.word	0xffffffff


	//   ....[8]....
        /*005c*/ 	.word	0xffffffff


	//   ....[9]....
        /*0060*/ 	.word	0xffffffff


	//----- nvinfo : EIATTR_COOP_GROUP_INSTR_OFFSETS
	.align		4
.L_1393:
        /*0064*/ 	.byte	0x04, 0x28
        /*0066*/ 	.short	(.L_1395 - .L_1394)


	//   ....[0]....
.L_1394:
        /*0068*/ 	.word	0x00000520


	//   ....[1]....
        /*006c*/ 	.word	0x00000530


	//   ....[2]....
        /*0070*/ 	.word	0x00000560


	//   ....[3]....
        /*0074*/ 	.word	0x00000580


	//   ....[4]....
        /*0078*/ 	.word	0x000005b0


	//   ....[5]....
        /*007c*/ 	.word	0x000005d0


	//   ....[6]....
        /*0080*/ 	.word	0x00000600


	//   ....[7]....
        /*0084*/ 	.word	0x00000620


	//   ....[8]....
        /*0088*/ 	.word	0x00000650


	//   ....[9]....
        /*008c*/ 	.word	0x00000670


	//----- nvinfo : EIATTR_EXIT_INSTR_OFFSETS
	.align		4
.L_1395:
        /*0090*/ 	.byte	0x04, 0x1c
        /*0092*/ 	.short	(.L_1397 - .L_1396)


	//   ....[0]....
.L_1396:
        /*0094*/ 	.word	0x00000060


	//   ....[1]....
        /*0098*/ 	.word	0x00001660


	//----- nvinfo : EIATTR_MAX_THREADS
	.align		4
.L_1397:
        /*009c*/ 	.byte	0x04, 0x05
        /*009e*/ 	.short	(.L_1399 - .L_1398)
.L_1398:
        /*00a0*/ 	.word	0x00000180
        /*00a4*/ 	.word	0x00000001
        /*00a8*/ 	.word	0x00000001


	//----- nvinfo : EIATTR_CRS_STACK_SIZE
	.align		4
.L_1399:
        /*00ac*/ 	.byte	0x04, 0x1e
        /*00ae*/ 	.short	(.L_1401 - .L_1400)
.L_1400:
        /*00b0*/ 	.word	0x00000000
.L_1401:


//--------------------- .nv.info._Z35group_norm_nhwc_fwd_one_pass_kernelI11Fp16IOBf16WLi128ELi12ELi384EEv26Group_norm_nhwc_fwd_params --------------------------
	.section	.nv.info._Z35group_norm_nhwc_fwd_one_pass_kernelI11Fp16IOBf16WLi128ELi12ELi384EEv26Group_norm_nhwc_fwd_params,"",@"SHT_CUDA_INFO"
	.sectionflags	@""
	.align	4


	//----- nvinfo : EIATTR_CUDA_API_VERSION
	.align		4
        /*0000*/ 	.byte	0x04, 0x37
        /*0002*/ 	.short	(.L_1403 - .L_1402)
.L_1402:
        /*0004*/ 	.word	0x00000082


	//----- nvinfo : EIATTR_SW2861232_WAR
	.align		4
.L_1403:
        /*0008*/ 	.byte	0x01, 0x35
	.zero		2


	//----- nvinfo : EIATTR_PARAM_CBANK
	.align		4
        /*000c*/ 	.byte	0x04, 0x0a
        /*000e*/ 	.short	(.L_1405 - .L_1404)
	.align		4
.L_1404:
        /*0010*/ 	.word	index@(.nv.constant0._Z35group_norm_nhwc_fwd_one_pass_kernelI11Fp16IOBf16WLi128ELi12ELi384EEv26Group_norm_nhwc_fwd_params)
        /*0014*/ 	.short	0x0160
        /*0016*/ 	.short	0x00a0


	//----- nvinfo : EIATTR_CBANK_PARAM_SIZE
	.align		4
.L_1405:
        /*0018*/ 	.byte	0x03, 0x19
        /*001a*/ 	.short	0x00a0


	//----- nvinfo : EIATTR_KPARAM_INFO
	.align		4
        /*001c*/ 	.byte	0x04, 0x17
        /*001e*/ 	.short	(.L_1407 - .L_1406)
.L_1406:
        /*0020*/ 	.word	0x00000000
        /*0024*/ 	.short	0x0000
        /*0026*/ 	.short	0x0000
        /*0028*/ 	.byte	0x00, 0xf0, 0x81, 0x02


	//----- nvinfo : EIATTR_MAXREG_COUNT
	.align		4
.L_1407:
        /*002c*/ 	.byte	0x03, 0x1b
        /*002e*/ 	.short	0x00a8


	//----- nvinfo : EIATTR_NUM_BARRIERS
	.align		4
        /*0030*/ 	.byte	0x02, 0x4c
        /*0032*/ 	.byte	0x01
	.zero		1


	//----- nvinfo : EIATTR_MERCURY_ISA_VERSION
	.align		4
        /*0034*/ 	.byte	0x03, 0x5f
        /*0036*/ 	.short	0x0000


	//----- nvinfo : EIATTR_COOP_GROUP_MASK_REGIDS
	.align		4
        /*0038*/ 	.byte	0x04, 0x29
        /*003a*/ 	.short	(.L_1409 - .L_1408)


	//   ....[0]....
.L_1408:
        /*003c*/ 	.word	0xffffffff


	//   ....[1]....
        /*0040*/ 	.word	0xffffffff


	//   ....[2]....
        /*0044*/ 	.word	0xffffffff


	//   ....[3]....
        /*0048*/ 	.word	0xffffffff


	//   ....[4]....
        /*004c*/ 	.word	0xffffffff


	//   ....[5]....
        /*0050*/ 	.word	0xffffffff


	//   ....[6]....
        /*0054*/ 	.word	0xffffffff


	//   ....[7]....
        /*0058*/ 	.word	0xffffffff


	//   ....[8]....
        /*005c*/ 	.word	0xffffffff


	//   ....[9]....
        /*0060*/ 	.word	0xffffffff


	//----- nvinfo : EIATTR_COOP_GROUP_INSTR_OFFSETS
	.align		4
.L_1409:
        /*0064*/ 	.byte	0x04, 0x28
        /*0066*/ 	.short	(.L_1411 - .L_1410)


	//   ....[0]....
.L_1410:
        /*0068*/ 	.word	0x00000650


	//   ....[1]....
        /*006c*/ 	.word	0x00000660


	//   ....[2]....
        /*0070*/ 	.word	0x00000690


	//   ....[3]....
        /*0074*/ 	.word	0x000006b0


	//   ....[4]....
        /*0078*/ 	.word	0x000006e0


	//   ....[5]....
        /*007c*/ 	.word	0x00000700


	//   ....[6]....
        /*0080*/ 	.word	0x00000730


	//   ....[7]....
        /*0084*/ 	.word	0x00000750


	//   ....[8]....
        /*0088*/ 	.word	0x00000780


	//   ....[9]....
        /*008c*/ 	.word	0x000007a0


	//----- nvinfo : EIATTR_EXIT_INSTR_OFFSETS
	.align		4
.L_1411:
        /*0090*/ 	.byte	0x04, 0x1c
        /*0092*/ 	.short	(.L_1413 - .L_1412)


	//   ....[0]....
.L_1412:
        /*0094*/ 	.word	0x00000060


	//   ....[1]....
        /*0098*/ 	.word	0x000019a0


	//----- nvinfo : EIATTR_MAX_THREADS
	.align		4
.L_1413:
        /*009c*/ 	.byte	0x04, 0x05
        /*009e*/ 	.short	(.L_1415 - .L_1414)
.L_1414:
        /*00a0*/ 	.word	0x00000180
        /*00a4*/ 	.word	0x00000001
        /*00a8*/ 	.word	0x00000001


	//----- nvinfo : EIATTR_CRS_STACK_SIZE
	.align		4
.L_1415:
        /*00ac*/ 	.byte	0x04, 0x1e
        /*00ae*/ 	.short	(.L_1417 - .L_1416)
.L_1416:
        /*00b0*/ 	.word	0x00000000
.L_1417:


//--------------------- .nv.info._Z35group_norm_nhwc_fwd_one_pass_kernelI11Fp16IOBf16WLi256ELi12ELi384EEv26Group_norm_nhwc_fwd_params --------------------------
	.section	.nv.info._Z35group_norm_nhwc_fwd_one_pass_kernelI11Fp16IOBf16WLi256ELi12ELi384EEv26Group_norm_nhwc_fwd_params,"",@"SHT_CUDA_INFO"
	.sectionflags	@""
	.align	4


	//----- nvinfo : EIATTR_CUDA_API_VERSION
	.align		4
        /*0000*/ 	.byte	0x04, 0x37
        /*0002*/ 	.short	(.L_1419 - .L_1418)
.L_1418:
        /*0004*/ 	.word	0x00000082


	//----- nvinfo : EIATTR_SW2861232_WAR
	.align		4
.L_1419:
        /*0008*/ 	.byte	0x01, 0x35
	.zero		2


	//----- nvinfo : EIATTR_PARAM_CBANK
	.align		4
        /*000c*/ 	.byte	0x04, 0x0a
        /*000e*/ 	.short	(.L_1421 - .L_1420)
	.align		4
.L_1420:
        /*0010*/ 	.word	index@(.nv.constant0._Z35group_norm_nhwc_fwd_one_pass_kernelI11Fp16IOBf16WLi256ELi12ELi384EEv26Group_norm_nhwc_fwd_params)
        /*0014*/ 	.short	0x0160
        /*0016*/ 	.short	0x00a0


	//----- nvinfo : EIATTR_CBANK_PARAM_SIZE
	.align		4
.L_1421:
        /*0018*/ 	.byte	0x03, 0x19
        /*001a*/ 	.short	0x00a0


	//----- nvinfo : EIATTR_KPARAM_INFO
	.align		4
        /*001c*/ 	.byte	0x04, 0x17
        /*001e*/ 	.short	(.L_1423 - .L_1422)
.L_1422:
        /*0020*/ 	.word	0x00000000
        /*0024*/ 	.short	0x0000
        /*0026*/ 	.short	0x0000
        /*0028*/ 	.byte	0x00, 0xf0, 0x81, 0x02


	//----- nvinfo : EIATTR_MAXREG_COUNT
	.align		4
.L_1423:
        /*002c*/ 	.byte	0x03, 0x1b
        /*002e*/ 	.short	0x00a8


	//----- nvinfo : EIATTR_NUM_BARRIERS
	.align		4
        /*0030*/ 	.byte	0x02, 0x4c
        /*0032*/ 	.byte	0x01
	.zero		1


	//----- nvinfo : EIATTR_MERCURY_ISA_VERSION
	.align		4
        /*0034*/ 	.byte	0x03, 0x5f
        /*0036*/ 	.short	0x0000


	//----- nvinfo : EIATTR_COOP_GROUP_MASK_REGIDS
	.align		4
        /*0038*/ 	.byte	0x04, 0x29
        /*003a*/ 	.short	(.L_1425 - .L_1424)


	//   ....[0]....
.L_1424:
        /*003c*/ 	.word	0xffffffff


	//   ....[1]....
        /*0040*/ 	.word	0xffffffff


	//   ....[2]....
        /*0044*/ 	.word	0xffffffff


	//   ....[3]....
        /*0048*/ 	.word	0xffffffff


	//   ....[4]....
        /*004c*/ 	.word	0xffffffff


	//   ....[5]....
        /*0050*/ 	.word	0xffffffff


	//   ....[6]....
        /*0054*/ 	.word	0xffffffff


	//   ....[7]....
        /*0058*/ 	.word	0xffffffff


	//   ....[8]....
        /*005c*/ 	.word	0xffffffff


	//   ....[9]....
        /*0060*/ 	.word	0xffffffff


	//----- nvinfo : EIATTR_COOP_GROUP_INSTR_OFFSETS
	.align		4
.L_1425:
        /*0064*/ 	.byte	0x04, 0x28
        /*0066*/ 	.short	(.L_1427 - .L_1426)


	//   ....[0]....
.L_1426:
        /*0068*/ 	.word	0x000008f0


	//   ....[1]....
        /*006c*/ 	.word	0x00000910


	//   ....[2]....
        /*0070*/ 	.word	0x00000930


	//   ....[3]....
        /*0074*/ 	.word	0x00000960


	//   ....[4]....
        /*0078*/ 	.word	0x00000980


	//   ....[5]....
        /*007c*/ 	.word	0x000009b0


	//   ....[6]....
        /*0080*/ 	.word	0x000009d0


	//   ....[7]....
        /*0084*/ 	.word	0x00000a00


	//   ....[8]....
        /*0088*/ 	.word	0x00000a20


	//   ....[9]....
        /*008c*/ 	.word	0x00000a50


	//----- nvinfo : EIATTR_EXIT_INSTR_OFFSETS
	.align		4
.L_1427:
        /*0090*/ 	.byte	0x04, 0x1c
        /*0092*/ 	.short	(.L_1429 - .L_1428)


	//   ....[0]....
.L_1428:
        /*0094*/ 	.word	0x00000060


	//   ....[1]....
        /*0098*/ 	.word	0x000020c0


	//----- nvinfo : EIATTR_MAX_THREADS
	.align		4
.L_1429:
        /*009c*/ 	.byte	0x04, 0x05
        /*009e*/ 	.short	(.L_1431 - .L_1430)
.L_1430:
        /*00a0*/ 	.word	0x00000180
        /*00a4*/ 	.word	0x00000001
        /*00a8*/ 	.word	0x00000001


	//----- nvinfo : EIATTR_CRS_STACK_SIZE
	.align		4
.L_1431:
        /*00ac*/ 	.byte	0x04, 0x1e
        /*00ae*/ 	.short	(.L_1433 - .L_1432)
.L_1432:
        /*00b0*/ 	.word	0x00000000
.L_1433:


//--------------------- .nv.info._Z35group_norm_nhwc_fwd_one_pass_kernelI11Fp16IOBf16WLi512ELi12ELi384EEv26Group_norm_nhwc_fwd_params --------------------------
	.section	.nv.info._Z35group_norm_nhwc_fwd_one_pass_kernelI11Fp16IOBf16WLi512ELi12ELi384EEv26Group_norm_nhwc_fwd_params,"",@"SHT_CUDA_INFO"
	.sectionflags	@""
	.align	4


	//----- nvinfo : EIATTR_CUDA_API_VERSION
	.align		4
        /*0000*/ 	.byte	0x04, 0x37
        /*0002*/ 	.short	(.L_1435 - .L_1434)
.L_1434:
        /*0004*/ 	.word	0x00000082


	//----- nvinfo : EIATTR_SW2861232_WAR
	.align		4
.L_1435:
        /*0008*/ 	.byte	0x01, 0x35
	.zero		2


	//----- nvinfo : EIATTR_PARAM_CBANK
	.align		4
        /*000c*/ 	.byte	0x04, 0x0a
        /*000e*/ 	.short	(.L_1437 - .L_1436)
	.align		4
.L_1436:
        /*0010*/ 	.word	index@(.nv.constant0._Z35group_norm_nhwc_fwd_one_pass_kernelI11Fp16IOBf16WLi512ELi12ELi384EEv26Group_norm_nhwc_fwd_params)
        /*0014*/ 	.short	0x0160
        /*0016*/ 	.short	0x00a0


	//----- nvinfo : EIATTR_CBANK_PARAM_SIZE
	.align		4
.L_1437:
        /*0018*/ 	.byte	0x03, 0x19
        /*001a*/ 	.short	0x00a0


	//----- nvinfo : EIATTR_KPARAM_INFO
	.align		4
        /*001c*/ 	.byte	0x04, 0x17
        /*001e*/ 	.short	(.L_1439 - .L_1438)
.L_1438:
        /*0020*/ 	.word	0x00000000
        /*0024*/ 	.short	0x0000
        /*0026*/ 	.short	0x0000
        /*0028*/ 	.byte	0x00, 0xf0, 0x81, 0x02


	//----- nvinfo : EIATTR_MAXREG_COUNT
	.align		4
.L_1439:
        /*002c*/ 	.byte	0x03, 0x1b
        /*002e*/ 	.short	0x00a8


	//----- nvinfo : EIATTR_NUM_BARRIERS
	.align		4
        /*0030*/ 	.byte	0x02, 0x4c
        /*0032*/ 	.byte	0x01
	.zero		1


	//----- nvinfo : EIATTR_MERCURY_ISA_VERSION
	.align		4
        /*0034*/ 	.byte	0x03, 0x5f
        /*0036*/ 	.short	0x0000


	//----- nvinfo : EIATTR_COOP_GROUP_MASK_REGIDS
	.align		4
        /*0038*/ 	.byte	0x04, 0x29
        /*003a*/ 	.short	(.L_1441 - .L_1440)


	//   ....[0]....
.L_1440:
        /*003c*/ 	.word	0xffffffff


	//   ....[1]....
        /*0040*/ 	.word	0xffffffff


	//   ....[2]....
        /*0044*/ 	.word	0xffffffff


	//   ....[3]....
        /*0048*/ 	.word	0xffffffff


	//   ....[4]....
        /*004c*/ 	.word	0xffffffff


	//   ....[5]....
        /*0050*/ 	.word	0xffffffff


	//   ....[6]....
        /*0054*/ 	.word	0xffffffff


	//   ....[7]....
        /*0058*/ 	.word	0xffffffff


	//   ....[8]....
        /*005c*/ 	.word	0xffffffff


	//   ....[9]....
        /*0060*/ 	.word	0xffffffff


	//----- nvinfo : EIATTR_COOP_GROUP_INSTR_OFFSETS
	.align		4
.L_1441:
        /*0064*/ 	.byte	0x04, 0x28
        /*0066*/ 	.short	(.L_1443 - .L_1442)


	//   ....[0]....
.L_1442:
        /*0068*/ 	.word	0x00000e60


	//   ....[1]....
        /*006c*/ 	.word	0x00000e70


	//   ....[2]....
        /*0070*/ 	.word	0x00000ea0


	//   ....[3]....
        /*0074*/ 	.word	0x00000eb0


	//   ....[4]....
        /*0078*/ 	.word	0x00000ef0


	//   ....[5]....
        /*007c*/ 	.word	0x00000f00


	//   ....[6]....
        /*0080*/ 	.word	0x00000f40


	//   ....[7]....
        /*0084*/ 	.word	0x00000f50


	//   ....[8]....
        /*0088*/ 	.word	0x00000f90


	//   ....[9]....
        /*008c*/ 	.word	0x00000fa0


	//----- nvinfo : EIATTR_EXIT_INSTR_OFFSETS
	.align		4
.L_1443:
        /*0090*/ 	.byte	0x04, 0x1c
        /*0092*/ 	.short	(.L_1445 - .L_1444)


	//   ....[0]....
.L_1444:
        /*0094*/ 	.word	0x00000060


	//   ....[1]....
        /*0098*/ 	.word	0x00002f00


	//----- nvinfo : EIATTR_MAX_THREADS
	.align		4
.L_1445:
        /*009c*/ 	.byte	0x04, 0x05
        /*009e*/ 	.short	(.L_1447 - .L_1446)
.L_1446:
        /*00a0*/ 	.word	0x00000180
        /*00a4*/ 	.word	0x00000001
        /*00a8*/ 	.word	0x00000001


	//----- nvinfo : EIATTR_CRS_STACK_SIZE
	.align		4
.L_1447:
        /*00ac*/ 	.byte	0x04, 0x1e
        /*00ae*/ 	.short	(.L_1449 - .L_1448)
.L_1448:
        /*00b0*/ 	.word	0x00000000
.L_1449:


//--------------------- .nv.info._Z35group_norm_nhwc_fwd_one_pass_kernelI11Fp16IOFp16WLi64ELi12ELi384EEv26Group_norm_nhwc_fwd_params --------------------------
	.section	.nv.info._Z35group_norm_nhwc_fwd_one_pass_kernelI11Fp16IOFp16WLi64ELi12ELi384EEv26Group_norm_nhwc_fwd_params,"",@"SHT_CUDA_INFO"
	.sectionflags	@""
	.align	4


	//----- nvinfo : EIATTR_CUDA_API_VERSION
	.align		4
        /*0000*/ 	.byte	0x04, 0x37
        /*0002*/ 	.short	(.L_1451 - .L_1450)
.L_1450:
        /*0004*/ 	.word	0x00000082


	//----- nvinfo : EIATTR_SW2861232_WAR
	.align		4
.L_1451:
        /*0008*/ 	.byte	0x01, 0x35
	.zero		2


	//----- nvinfo : EIATTR_PARAM_CBANK
	.align		4
        /*000c*/ 	.byte	0x04, 0x0a
        /*000e*/ 	.short	(.L_1453 - .L_1452)
	.align		4
.L_1452:
        /*0010*/ 	.word	index@(.nv.constant0._Z35group_norm_nhwc_fwd_one_pass_kernelI11Fp16IOFp16WLi64ELi12ELi384EEv26Group_norm_nhwc_fwd_params)
        /*0014*/ 	.short	0x0160
        /*0016*/ 	.short	0x00a0


	//----- nvinfo : EIATTR_CBANK_PARAM_SIZE
	.align		4
.L_1453:
        /*0018*/ 	.byte	0x03, 0x19
        /*001a*/ 	.short	0x00a0


	//----- nvinfo : EIATTR_KPARAM_INFO
	.align		4
        /*001c*/ 	.byte	0x04, 0x17
        /*001e*/ 	.short	(.L_1455 - .L_1454)
.L_1454:
        /*0020*/ 	.word	0x00000000
        /*0024*/ 	.short	0x0000
        /*0026*/ 	.short	0x0000
        /*0028*/ 	.byte	0x00, 0xf0, 0x81, 0x02


	//----- nvinfo : EIATTR_MAXREG_COUNT
	.align		4
.L_1455:
        /*002c*/ 	.byte	0x03, 0x1b
        /*002e*/ 	.short	0x00a8


	//----- nvinfo : EIATTR_NUM_BARRIERS
	.align		4
        /*0030*/ 	.byte	0x02, 0x4c
        /*0032*/ 	.byte	0x01
	.zero		1


	//----- nvinfo : EIATTR_MERCURY_ISA_VERSION
	.align		4
        /*0034*/ 	.byte	0x03, 0x5f
        /*0036*/ 	.short	0x0000


	//----- nvinfo : EIATTR_COOP_GROUP_MASK_REGIDS
	.align		4
        /*0038*/ 	.byte	0x04, 0x29
        /*003a*/ 	.short	(.L_1457 - .L_1456)


	//   ....[0]....
.L_1456:
        /*003c*/ 	.word	0xffffffff


	//   ....[1]....
        /*0040*/ 	.word	0xffffffff


	//   ....[2]....
        /*0044*/ 	.word	0xffffffff


	//   ....[3]....
        /*0048*/ 	.word	0xffffffff


	//   ....[4]....
        /*004c*/ 	.word	0xffffffff


	//   ....[5]....
        /*0050*/ 	.word	0xffffffff


	//   ....[6]....
        /*0054*/ 	.word	0xffffffff


	//   ....[7]....
        /*0058*/ 	.word	0xffffffff


	//   ....[8]....
        /*005c*/ 	.word	0xffffffff


	//   ....[9]....
        /*0060*/ 	.word	0xffffffff


	//----- nvinfo : EIATTR_COOP_GROUP_INSTR_OFFSETS
	.align		4
.L_1457:
        /*0064*/ 	.byte	0x04, 0x28
        /*0066*/ 	.short	(.L_1459 - .L_1458)


	//   ....[0]....
.L_1458:
        /*0068*/ 	.word	0x00000520


	//   ....[1]....
        /*006c*/ 	.word	0x00000530


	//   ....[2]....
        /*0070*/ 	.word	0x00000560


	//   ....[3]....
        /*0074*/ 	.word	0x00000580


	//   ....[4]....
        /*0078*/ 	.word	0x000005b0


	//   ....[5]....
        /*007c*/ 	.word	0x000005d0


	//   ....[6]....
        /*0080*/ 	.word	0x00000600


	//   ....[7]....
        /*0084*/ 	.word	0x00000620


	//   ....[8]....
        /*0088*/ 	.word	0x00000650


	//   ....[9]....
        /*008c*/ 	.word	0x00000670


	//----- nvinfo : EIATTR_EXIT_INSTR_OFFSETS
	.align		4
.L_1459:
        /*0090*/ 	.byte	0x04, 0x1c
        /*0092*/ 	.short	(.L_1461 - .L_1460)


	//   ....[0]....
.L_1460:
        /*0094*/ 	.word	0x00000060


	//   ....[1]....
        /*0098*/ 	.word	0x00001660


	//----- nvinfo : EIATTR_MAX_THREADS
	.align		4
.L_1461:
        /*009c*/ 	.byte	0x04, 0x05
        /*009e*/ 	.short	(.L_1463 - .L_1462)
.L_1462:
        /*00a0*/ 	.word	0x00000180
        /*00a4*/ 	.word	0x00000001
        /*00a8*/ 	.word	0x00000001


	//----- nvinfo : EIATTR_CRS_STACK_SIZE
	.align		4
.L_1463:
        /*00ac*/ 	.byte	0x04, 0x1e
        /*00ae*/ 	.short	(.L_1465 - .L_1464)
.L_1464:
        /*00b0*/ 	.word	0x00000000
.L_1465:


//--------------------- .nv.info._Z35group_norm_nhwc_fwd_one_pass_kernelI11Fp16IOFp16WLi128ELi12ELi384EEv26Group_norm_nhwc_fwd_params --------------------------
	.section	.nv.info._Z35group_norm_nhwc_fwd_one_pass_kernelI11Fp16IOFp16WLi128ELi12ELi384EEv26Group_norm_nhwc_fwd_params,"",@"SHT_CUDA_INFO"
	.sectionflags	@""
	.align	4


	//----- nvinfo : EIATTR_CUDA_API_VERSION
	.align		4
        /*0000*/ 	.byte	0x04, 0x37
        /*0002*/ 	.short	(.L_1467 - .L_1466)
.L_1466:
        /*0004*/ 	.word	0x00000082


	//----- nvinfo : EIATTR_SW2861232_WAR
	.align		4
.L_1467:
        /*0008*/ 	.byte	0x01, 0x35
	.zero		2


	//----- nvinfo : EIATTR_PARAM_CBANK
	.align		4
        /*000c*/ 	.byte	0x04, 0x0a
        /*000e*/ 	.short	(.L_1469 - .L_1468)
	.align		4
.L_1468:
        /*0010*/ 	.word	index@(.nv.constant0._Z35group_norm_nhwc_fwd_one_pass_kernelI11Fp16IOFp16WLi128ELi12ELi384EEv26Group_norm_nhwc_fwd_params)
        /*0014*/ 	.short	0x0160
        /*0016*/ 	.short	0x00a0


	//----- nvinfo : EIATTR_CBANK_PARAM_SIZE
	.align		4
.L_1469:
        /*0018*/ 	.byte	0x03, 0x19
        /*001a*/ 	.short	0x00a0


	//----- nvinfo : EIATTR_KPARAM_INFO
	.align		4
        /*001c*/ 	.byte	0x04, 0x17
        /*001e*/ 	.short	(.L_1471 - .L_1470)
.L_1470:
        /*0020*/ 	.word	0x00000000
        /*0024*/ 	.short	0x0000
        /*0026*/ 	.short	0x0000
        /*0028*/ 	.byte	0x00, 0xf0, 0x81, 0x02


	//----- nvinfo : EIATTR_MAXREG_COUNT
	.align		4
.L_1471:
        /*002c*/ 	.byte	0x03, 0x1b
        /*002e*/ 	.short	0x00a8


	//----- nvinfo : EIATTR_NUM_BARRIERS
	.align		4
        /*0030*/ 	.byte	0x02, 0x4c
        /*0032*/ 	.byte	0x01
	.zero		1


	//----- nvinfo : EIATTR_MERCURY_ISA_VERSION
	.align		4
        /*0034*/ 	.byte	0x03, 0x5f
        /*0036*/ 	.short	0x0000


	//----- nvinfo : EIATTR_COOP_GROUP_MASK_REGIDS
	.align		4
        /*0038*/ 	.byte	0x04, 0x29
        /*003a*/ 	.short	(.L_1473 - .L_1472)


	//   ....[0]....
.L_1472:
        /*003c*/ 	.word	0xffffffff


	//   ....[1]....
        /*0040*/ 	.word	0xffffffff


	//   ....[2]....
        /*0044*/ 	.word	0xffffffff


	//   ....[3]....
        /*0048*/ 	.word	0xffffffff


	//   ....[4]....
        /*004c*/ 	.word	0xffffffff


	//   ....[5]....
        /*0050*/ 	.word	0xffffffff


	//   ....[6]....
        /*0054*/ 	.word	0xffffffff


	//   ....[7]....
        /*0058*/ 	.word	0xffffffff


	//   ....[8]....
        /*005c*/ 	.word	0xffffffff


	//   ....[9]....
        /*0060*/ 	.word	0xffffffff


	//----- nvinfo : EIATTR_COOP_GROUP_INSTR_OFFSETS
	.align		4
.L_1473:
        /*0064*/ 	.byte	0x04, 0x28
        /*0066*/ 	.short	(.L_1475 - .L_1474)


	//   ....[0]....
.L_1474:
        /*0068*/ 	.word	0x00000650


	//   ....[1]....
        /*006c*/ 	.word	0x00000660


	//   ....[2]....
        /*0070*/ 	.word	0x00000690


	//   ....[3]....
        /*0074*/ 	.word	0x000006b0


	//   ....[4]....
        /*0078*/ 	.word	0x000006e0


	//   ....[5]....
        /*007c*/ 	.word	0x00000700


	//   ....[6]....
        /*0080*/ 	.word	0x00000730


	//   ....[7]....
        /*0084*/ 	.word	0x00000750


	//   ....[8]....
        /*0088*/ 	.word	0x00000780


	//   ....[9]....
        /*008c*/ 	.word	0x000007a0


	//----- nvinfo : EIATTR_EXIT_INSTR_OFFSETS
	.align		4
.L_1475:
        /*0090*/ 	.byte	0x04, 0x1c
        /*0092*/ 	.short	(.L_1477 - .L_1476)


	//   ....[0]....
.L_1476:
        /*0094*/ 	.word	0x00000060


	//   ....[1]....
        /*0098*/ 	.word	0x000019a0


	//----- nvinfo : EIATTR_MAX_THREADS
	.align		4
.L_1477:
        /*009c*/ 	.byte	0x04, 0x05
        /*009e*/ 	.short	(.L_1479 - .L_1478)
.L_1478:
        /*00a0*/ 	.word	0x00000180
        /*00a4*/ 	.word	0x00000001
        /*00a8*/ 	.word	0x00000001


	//----- nvinfo : EIATTR_CRS_STACK_SIZE
	.align		4
.L_1479:
        /*00ac*/ 	.byte	0x04, 0x1e
        /*00ae*/ 	.short	(.L_1481 - .L_1480)
.L_1480:
        /*00b0*/ 	.word	0x00000000
.L_1481:


//--------------------- .nv.info._Z35group_norm_nhwc_fwd_one_pass_kernelI11Fp16IOFp16WLi256ELi12ELi384EEv26Group_norm_nhwc_fwd_params --------------------------
	.section	.nv.info._Z35group_norm_nhwc_fwd_one_pass_kernelI11Fp16IOFp16WLi256ELi12ELi384EEv26Group_norm_nhwc_fwd_params,"",@"SHT_CUDA_INFO"
	.sectionflags	@""
	.align	4


	//----- nvinfo : EIATTR_CUDA_API_VERSION
	.align		4
        /*0000*/ 	.byte	0x04, 0x37
        /*0002*/ 	.short	(.L_1483 - .L_1482)
.L_1482:
        /*0004*/ 	.word	0x00000082


	//----- nvinfo : EIATTR_SW2861232_WAR
	.align		4
.L_1483:
        /*0008*/ 	.byte	0x01, 0x35
	.zero		2


	//----- nvinfo : EIATTR_PARAM_CBANK
	.align		4
        /*000c*/ 	.byte	0x04, 0x0a
        /*000e*/ 	.short	(.L_1485 - .L_1484)
	.align		4
.L_1484:
        /*0010*/ 	.word	index@(.nv.constant0._Z35group_norm_nhwc_fwd_one_pass_kernelI11Fp16IOFp16WLi256ELi12ELi384EEv26Group_norm_nhwc_fwd_params)
        /*0014*/ 	.short	0x0160
        /*0016*/ 	.short	0x00a0


	//----- nvinfo : EIATTR_CBANK_PARAM_SIZE
	.align		4
.L_1485:
        /*0018*/ 	.byte	0x03, 0x19
        /*001a*/ 	.short	0x00a0


	//----- nvinfo : EIATTR_KPARAM_INFO
	.align		4
        /*001c*/ 	.byte	0x04, 0x17
        /*001e*/ 	.short	(.L_1487 - .L_1486)
.L_1486:
        /*0020*/ 	.word	0x00000000
        /*0024*/ 	.short	0x0000
        /*0026*/ 	.short	0x0000
        /*0028*/ 	.byte	0x00, 0xf0, 0x81, 0x02


	//----- nvinfo : EIATTR_MAXREG_COUNT
	.align		4
.L_1487:
        /*002c*/ 	.byte	0x03, 0x1b
        /*002e*/ 	.short	0x00a8


	//----- nvinfo : EIATTR_NUM_BARRIERS
	.align		4
        /*0030*/ 	.byte	0x02, 0x4c
        /*0032*/ 	.byte	0x01
	.zero		1


	//----- nvinfo : EIATTR_MERCURY_ISA_VERSION
	.align		4
        /*0034*/ 	.byte	0x03, 0x5f
        /*0036*/ 	.short	0x0000


	//----- nvinfo : EIATTR_COOP_GROUP_MASK_REGIDS
	.align		4
        /*0038*/ 	.byte	0x04, 0x29
        /*003a*/ 	.short	(.L_1489 - .L_1488)


	//   ....[0]....
.L_1488:
        /*003c*/ 	.word	0xffffffff


	//   ....[1]....
        /*0040*/ 	.word	0xffffffff


	//   ....[2]....
        /*0044*/ 	.word	0xffffffff


	//   ....[3]....
        /*0048*/ 	.word	0xffffffff


	//   ....[4]....
        /*004c*/ 	.word	0xffffffff


	//   ....[5]....
        /*0050*/ 	.word	0xffffffff


	//   ....[6]....
        /*0054*/ 	.word	0xffffffff


	//   ....[7]....
        /*0058*/ 	.word	0xffffffff


	//   ....[8]....
        /*005c*/ 	.word	0xffffffff


	//   ....[9]....
        /*0060*/ 	.word	0xffffffff


	//----- nvinfo : EIATTR_COOP_GROUP_INSTR_OFFSETS
	.align		4
.L_1489:
        /*0064*/ 	.byte	0x04, 0x28
        /*0066*/ 	.short	(.L_1491 - .L_1490)


	//   ....[0]....
.L_1490:
        /*0068*/ 	.word	0x000008f0


	//   ....[1]....
        /*006c*/ 	.word	0x00000910


	//   ....[2]....
        /*0070*/ 	.word	0x00000930


	//   ....[3]....
        /*0074*/ 	.word	0x00000960


	//   ....[4]....
        /*0078*/ 	.word	0x00000980


	//   ....[5]....
        /*007c*/ 	.word	0x000009b0


	//   ....[6]....
        /*0080*/ 	.word	0x000009d0


	//   ....[7]....
        /*0084*/ 	.word	0x00000a00


	//   ....[8]....
        /*0088*/ 	.word	0x00000a20


	//   ....[9]....
        /*008c*/ 	.word	0x00000a50


	//----- nvinfo : EIATTR_EXIT_INSTR_OFFSETS
	.align		4
.L_1491:
        /*0090*/ 	.byte	0x04, 0x1c
        /*0092*/ 	.short	(.L_1493 - .L_1492)


	//   ....[0]....
.L_1492:
        /*0094*/ 	.word	0x00000060


	//   ....[1]....
        /*0098*/ 	.word	0x000020c0


	//----- nvinfo : EIATTR_MAX_THREADS
	.align		4
.L_1493:
        /*009c*/ 	.byte	0x04, 0x05
        /*009e*/ 	.short	(.L_1495 - .L_1494)
.L_1494:
        /*00a0*/ 	.word	0x00000180
        /*00a4*/ 	.word	0x00000001
        /*00a8*/ 	.word	0x00000001


	//----- nvinfo : EIATTR_CRS_STACK_SIZE
	.align		4
.L_1495:
        /*00ac*/ 	.byte	0x04, 0x1e
        /*00ae*/ 	.short	(.L_1497 - .L_1496)
.L_1496:
        /*00b0*/ 	.word	0x00000000
.L_1497:


//--------------------- .nv.info._Z35group_norm_nhwc_fwd_one_pass_kernelI11Fp16IOFp16WLi512ELi12ELi384EEv26Group_norm_nhwc_fwd_params --------------------------
	.section	.nv.info._Z35group_norm_nhwc_fwd_one_pass_kernelI11Fp16IOFp16WLi512ELi12ELi384EEv26Group_norm_nhwc_fwd_params,"",@"SHT_CUDA_INFO"
	.sectionflags	@""
	.align	4


	//----- nvinfo : EIATTR_CUDA_API_VERSION
	.align		4
        /*0000*/ 	.byte	0x04, 0x37
        /*0002*/ 	.short	(.L_1499 - .L_1498)
.L_1498:
        /*0004*/ 	.word	0x00000082


	//----- nvinfo : EIATTR_SW2861232_WAR
	.align		4
.L_1499:
        /*0008*/ 	.byte	0x01, 0x35
	.zero		2


	//----- nvinfo : EIATTR_PARAM_CBANK
	.align		4
        /*000c*/ 	.byte	0x04, 0x0a
        /*000e*/ 	.short	(.L_1501 - .L_1500)
	.align		4
.L_1500:
        /*0010*/ 	.word	index@(.nv.constant0._Z35group_norm_nhwc_fwd_one_pass_kernelI11Fp16IOFp16WLi512ELi12ELi384EEv26Group_norm_nhwc_fwd_params)
        /*0014*/ 	.short	0x0160
        /*0016*/ 	.short	0x00a0


	//----- nvinfo : EIATTR_CBANK_PARAM_SIZE
	.align		4
.L_1501:
        /*0018*/ 	.byte	0x03, 0x19
        /*001a*/ 	.short	0x00a0


	//----- nvinfo : EIATTR_KPARAM_INFO
	.align		4
        /*001c*/ 	.byte	0x04, 0x17
        /*001e*/ 	.short	(.L_1503 - .L_1502)
.L_1502:
        /*0020*/ 	.word	0x00000000
        /*0024*/ 	.short	0x0000
        /*0026*/ 	.short	0x0000
        /*0028*/ 	.byte	0x00, 0xf0, 0x81, 0x02


	//----- nvinfo : EIATTR_MAXREG_COUNT
	.align		4
.L_1503:
        /*002c*/ 	.byte	0x03, 0x1b
        /*002e*/ 	.short	0x00a8


	//----- nvinfo : EIATTR_NUM_BARRIERS
	.align		4
        /*0030*/ 	.byte	0x02, 0x4c
        /*0032*/ 	.byte	0x01
	.zero		1


	//----- nvinfo : EIATTR_MERCURY_ISA_VERSION
	.align		4
        /*0034*/ 	.byte	0x03, 0x5f
        /*0036*/ 	.short	0x0000


	//----- nvinfo : EIATTR_COOP_GROUP_MASK_REGIDS
	.align		4
        /*0038*/ 	.byte	0x04, 0x29
        /*003a*/ 	.short	(.L_1505 - .L_1504)


	//   ....[0]....
.L_1504:
        /*003c*/ 	.word	0xffffffff


	//   ....[1]....
        /*0040*/ 	.word	0xffffffff


	//   ....[2]....
        /*0044*/ 	.word	0xffffffff


	//   ....[3]....
        /*0048*/ 	.word	0xffffffff


	//   ....[4]....
        /*004c*/ 	.word	0xffffffff


	//   ....[5]....
        /*0050*/ 	.word	0xffffffff


	//   ....[6]....
        /*0054*/ 	.word	0xffffffff


	//   ....[7]....
        /*0058*/ 	.word	0xffffffff


	//   ....[8]....
        /*005c*/ 	.word	0xffffffff


	//   ....[9]....
        /*0060*/ 	.word	0xffffffff


	//----- nvinfo : EIATTR_COOP_GROUP_INSTR_OFFSETS
	.align		4
.L_1505:
        /*0064*/ 	.byte	0x04, 0x28
        /*0066*/ 	.short	(.L_1507 - .L_1506)


	//   ....[0]....
.L_1506:
        /*0068*/ 	.word	0x00000e60


	//   ....[1]....
        /*006c*/ 	.word	0x00000e70


	//   ....[2]....
        /*0070*/ 	.word	0x00000ea0


	//   ....[3]....
        /*0074*/ 	.word	0x00000eb0


	//   ....[4]....
        /*0078*/ 	.word	0x00000ef0


	//   ....[5]....
        /*007c*/ 	.word	0x00000f00


	//   ....[6]....
        /*0080*/ 	.word	0x00000f40


	//   ....[7]....
        /*0084*/ 	.word	0x00000f50


	//   ....[8]....
        /*0088*/ 	.word	0x00000f90


	//   ....[9]....
        /*008c*/ 	.word	0x00000fa0


	//----- nvinfo : EIATTR_EXIT_INSTR_OFFSETS
	.align		4
.L_1507:
        /*0090*/ 	.byte	0x04, 0x1c
        /*0092*/ 	.short	(.L_1509 - .L_1508)


	//   ....[0]....
.L_1508:
        /*0094*/ 	.word	0x00000060


	//   ....[1]....
        /*0098*/ 	.word	0x00002f00


	//----- nvinfo : EIATTR_MAX_THREADS
	.align		4
.L_1509:
        /*009c*/ 	.byte	0x04, 0x05
        /*009e*/ 	.short	(.L_1511 - .L_1510)
.L_1510:
        /*00a0*/ 	.word	0x00000180
        /*00a4*/ 	.word	0x00000001
        /*00a8*/ 	.word	0x00000001


	//----- nvinfo : EIATTR_CRS_STACK_SIZE
	.align		4
.L_1511:
        /*00ac*/ 	.byte	0x04, 0x1e
        /*00ae*/ 	.short	(.L_1513 - .L_1512)
.L_1512:
        /*00b0*/ 	.word	0x00000000
.L_1513:


//--------------------- .nv.info._Z35group_norm_nhwc_fwd_one_pass_kernelI11Fp32IOFp32WLi64ELi12ELi384EEv26Group_norm_nhwc_fwd_params --------------------------
	.section	.nv.info._Z35group_norm_nhwc_fwd_one_pass_kernelI11Fp32IOFp32WLi64ELi12ELi384EEv26Group_norm_nhwc_fwd_params,"",@"SHT_CUDA_INFO"
	.sectionflags	@""
	.align	4


	//----- nvinfo : EIATTR_CUDA_API_VERSION
	.align		4
        /*0000*/ 	.byte	0x04, 0x37
        /*0002*/ 	.short	(.L_1515 - .L_1514)
.L_1514:
        /*0004*/ 	.word	0x00000082


	//----- nvinfo : EIATTR_SW2861232_WAR
	.align		4
.L_1515:
        /*0008*/ 	.byte	0x01, 0x35
	.zero		2


	//----- nvinfo : EIATTR_PARAM_CBANK
	.align		4
        /*000c*/ 	.byte	0x04, 0x0a
        /*000e*/ 	.short	(.L_1517 - .L_1516)
	.align		4
.L_1516:
        /*0010*/ 	.word	index@(.nv.constant0._Z35group_norm_nhwc_fwd_one_pass_kernelI11Fp32IOFp32WLi64ELi12ELi384EEv26Group_norm_nhwc_fwd_params)
        /*0014*/ 	.short	0x0160
        /*0016*/ 	.short	0x00a0


	//----- nvinfo : EIATTR_CBANK_PARAM_SIZE
	.align		4
.L_1517:
        /*0018*/ 	.byte	0x03, 0x19
        /*001a*/ 	.short	0x00a0


	//----- nvinfo : EIATTR_KPARAM_INFO
	.align		4
        /*001c*/ 	.byte	0x04, 0x17
        /*001e*/ 	.short	(.L_1519 - .L_1518)
.L_1518:
        /*0020*/ 	.word	0x00000000
        /*0024*/ 	.short	0x0000
        /*0026*/ 	.short	0x0000
        /*0028*/ 	.byte	0x00, 0xf0, 0x81, 0x02


	//----- nvinfo : EIATTR_MAXREG_COUNT
	.align		4
.L_1519:
        /*002c*/ 	.byte	0x03, 0x1b
        /*002e*/ 	.short	0x00a8


	//----- nvinfo : EIATTR_NUM_BARRIERS
	.align		4
        /*0030*/ 	.byte	0x02, 0x4c
        /*0032*/ 	.byte	0x01
	.zero		1


	//----- nvinfo : EIATTR_MERCURY_ISA_VERSION
	.align		4
        /*0034*/ 	.byte	0x03, 0x5f
        /*0036*/ 	.short	0x0000


	//----- nvinfo : EIATTR_COOP_GROUP_MASK_REGIDS
	.align		4
        /*0038*/ 	.byte	0x04, 0x29
        /*003a*/ 	.short	(.L_1521 - .L_1520)


	//   ....[0]....
.L_1520:
        /*003c*/ 	.word	0xffffffff


	//   ....[1]....
        /*0040*/ 	.word	0xffffffff


	//   ....[2]....
        /*0044*/ 	.word	0xffffffff


	//   ....[3]....
        /*0048*/ 	.word	0xffffffff


	//   ....[4]....
        /*004c*/ 	.word	0xffffffff


	//   ....[5]....
        /*0050*/ 	.word	0xffffffff


	//   ....[6]....
        /*0054*/ 	.word	0xffffffff


	//   ....[7]....
        /*0058*/ 	.word	0xffffffff


	//   ....[8]....
        /*005c*/ 	.word	0xffffffff


	//   ....[9]....
        /*0060*/ 	.word	0xffffffff


	//----- nvinfo : EIATTR_COOP_GROUP_INSTR_OFFSETS
	.align		4
.L_1521:
        /*0064*/ 	.byte	0x04, 0x28
        /*0066*/ 	.short	(.L_1523 - .L_1522)


	//   ....[0]....
.L_1522:
        /*0068*/ 	.word	0x000004d0


	//   ....[1]....
        /*006c*/ 	.word	0x000004e0


	//   ....[2]....
        /*0070*/ 	.word	0x00000510


	//   ....[3]....
        /*0074*/ 	.word	0x00000530


	//   ....[4]....
        /*0078*/ 	.word	0x00000560


	//   ....[5]....
        /*007c*/ 	.word	0x00000580


	//   ....[6]....
        /*0080*/ 	.word	0x000005b0


	//   ....[7]....
        /*0084*/ 	.word	0x000005d0


	//   ....[8]....
        /*0088*/ 	.word	0x00000600


	//   ....[9]....
        /*008c*/ 	.word	0x00000620


	//----- nvinfo : EIATTR_EXIT_INSTR_OFFSETS
	.align		4
.L_1523:
        /*0090*/ 	.byte	0x04, 0x1c
        /*0092*/ 	.short	(.L_1525 - .L_1524)


	//   ....[0]....
.L_1524:
        /*0094*/ 	.word	0x00000060


	//   ....[1]....
        /*0098*/ 	.word	0x00001580


	//----- nvinfo : EIATTR_MAX_THREADS
	.align		4
.L_1525:
        /*009c*/ 	.byte	0x04, 0x05
        /*009e*/ 	.short	(.L_1527 - .L_1526)
.L_1526:
        /*00a0*/ 	.word	0x00000180
        /*00a4*/ 	.word	0x00000001
        /*00a8*/ 	.word	0x00000001


	//----- nvinfo : EIATTR_CRS_STACK_SIZE
	.align		4
.L_1527:
        /*00ac*/ 	.byte	0x04, 0x1e
        /*00ae*/ 	.short	(.L_1529 - .L_1528)
.L_1528:
        /*00b0*/ 	.word	0x00000000
.L_1529:


//--------------------- .nv.info._Z35group_norm_nhwc_fwd_one_pass_kernelI11Fp32IOFp32WLi128ELi12ELi384EEv26Group_norm_nhwc_fwd_params --------------------------
	.section	.nv.info._Z35group_norm_nhwc_fwd_one_pass_kernelI11Fp32IOFp32WLi128ELi12ELi384EEv26Group_norm_nhwc_fwd_params,"",@"SHT_CUDA_INFO"
	.sectionflags	@""
	.align	4


	//----- nvinfo : EIATTR_CUDA_API_VERSION
	.align		4
        /*0000*/ 	.byte	0x04, 0x37
        /*0002*/ 	.short	(.L_1531 - .L_1530)
.L_1530:
        /*0004*/ 	.word	0x00000082


	//----- nvinfo : EIATTR_SW2861232_WAR
	.align		4
.L_1531:
        /*0008*/ 	.byte	0x01, 0x35
	.zero		2


	//----- nvinfo : EIATTR_PARAM_CBANK
	.align		4
        /*000c*/ 	.byte	0x04, 0x0a
        /*000e*/ 	.short	(.L_1533 - .L_1532)
	.align		4
.L_1532:
        /*0010*/ 	.word	index@(.nv.constant0._Z35group_norm_nhwc_fwd_one_pass_kernelI11Fp32IOFp32WLi128ELi12ELi384EEv26Group_norm_nhwc_fwd_params)
        /*0014*/ 	.short	0x0160
        /*0016*/ 	.short	0x00a0


	//----- nvinfo : EIATTR_CBANK_PARAM_SIZE
	.align		4
.L_1533:
        /*0018*/ 	.byte	0x03, 0x19
        /*001a*/ 	.short	0x00a0


	//----- nvinfo : EIATTR_KPARAM_INFO
	.align		4
        /*001c*/ 	.byte	0x04, 0x17
        /*001e*/ 	.short	(.L_1535 - .L_1534)
.L_1534:
        /*0020*/ 	.word	0x00000000
        /*0024*/ 	.short	0x0000
        /*0026*/ 	.short	0x0000
        /*0028*/ 	.byte	0x00, 0xf0, 0x81, 0x02


	//----- nvinfo : EIATTR_MAXREG_COUNT
	.align		4
.L_1535:
        /*002c*/ 	.byte	0x03, 0x1b
        /*002e*/ 	.short	0x00a8


	//----- nvinfo : EIATTR_NUM_BARRIERS
	.align		4
        /*0030*/ 	.byte	0x02, 0x4c
        /*0032*/ 	.byte	0x01
	.zero		1


	//----- nvinfo : EIATTR_MERCURY_ISA_VERSION
	.align		4
        /*0034*/ 	.byte	0x03, 0x5f
        /*0036*/ 	.short	0x0000


	//----- nvinfo : EIATTR_COOP_GROUP_MASK_REGIDS
	.align		4
        /*0038*/ 	.byte	0x04, 0x29
        /*003a*/ 	.short	(.L_1537 - .L_1536)


	//   ....[0]....
.L_1536:
        /*003c*/ 	.word	0xffffffff


	//   ....[1]....
        /*0040*/ 	.word	0xffffffff


	//   ....[2]....
        /*0044*/ 	.word	0xffffffff


	//   ....[3]....
        /*0048*/ 	.word	0xffffffff


	//   ....[4]....
        /*004c*/ 	.word	0xffffffff


	//   ....[5]....
        /*0050*/ 	.word	0xffffffff


	//   ....[6]....
        /*0054*/ 	.word	0xffffffff


	//   ....[7]....
        /*0058*/ 	.word	0xffffffff


	//   ....[8]....
        /*005c*/ 	.word	0xffffffff


	//   ....[9]....
        /*0060*/ 	.word	0xffffffff


	//----- nvinfo : EIATTR_COOP_GROUP_INSTR_OFFSETS
	.align		4
.L_1537:
        /*0064*/ 	.byte	0x04, 0x28
        /*0066*/ 	.short	(.L_1539 - .L_1538)


	//   ....[0]....
.L_1538:
        /*0068*/ 	.word	0x00000610


	//   ....[1]....
        /*006c*/ 	.word	0x00000620


	//   ....[2]....
        /*0070*/ 	.word	0x00000650


	//   ....[3]....
        /*0074*/ 	.word	0x00000670


	//   ....[4]....
        /*0078*/ 	.word	0x000006a0


	//   ....[5]....
        /*007c*/ 	.word	0x000006c0


	//   ....[6]....
        /*0080*/ 	.word	0x000006f0


	//   ....[7]....
        /*0084*/ 	.word	0x00000710


	//   ....[8]....
        /*0088*/ 	.word	0x00000740


	//   ....[9]....
        /*008c*/ 	.word	0x00000760


	//----- nvinfo : EIATTR_EXIT_INSTR_OFFSETS
	.align		4
.L_1539:
        /*0090*/ 	.byte	0x04, 0x1c
        /*0092*/ 	.short	(.L_1541 - .L_1540)


	//   ....[0]....
.L_1540:
        /*0094*/ 	.word	0x00000060


	//   ....[1]....
        /*0098*/ 	.word	0x000018d0


	//----- nvinfo : EIATTR_MAX_THREADS
	.align		4
.L_1541:
        /*009c*/ 	.byte	0x04, 0x05
        /*009e*/ 	.short	(.L_1543 - .L_1542)
.L_1542:
        /*00a0*/ 	.word	0x00000180
        /*00a4*/ 	.word	0x00000001
        /*00a8*/ 	.word	0x00000001


	//----- nvinfo : EIATTR_CRS_STACK_SIZE
	.align		4
.L_1543:
        /*00ac*/ 	.byte	0x04, 0x1e
        /*00ae*/ 	.short	(.L_1545 - .L_1544)
.L_1544:
        /*00b0*/ 	.word	0x00000000
.L_1545:


//--------------------- .nv.info._Z35group_norm_nhwc_fwd_one_pass_kernelI11Fp32IOFp32WLi256ELi12ELi384EEv26Group_norm_nhwc_fwd_params --------------------------
	.section	.nv.info._Z35group_norm_nhwc_fwd_one_pass_kernelI11Fp32IOFp32WLi256ELi12ELi384EEv26Group_norm_nhwc_fwd_params,"",@"SHT_CUDA_INFO"
	.sectionflags	@""
	.align	4


	//----- nvinfo : EIATTR_CUDA_API_VERSION
	.align		4
        /*0000*/ 	.byte	0x04, 0x37
        /*0002*/ 	.short	(.L_1547 - .L_1546)
.L_1546:
        /*0004*/ 	.word	0x00000082


	//----- nvinfo : EIATTR_SW2861232_WAR
	.align		4
.L_1547:
        /*0008*/ 	.byte	0x01, 0x35
	.zero		2


	//----- nvinfo : EIATTR_PARAM_CBANK
	.align		4
        /*000c*/ 	.byte	0x04, 0x0a
        /*000e*/ 	.short	(.L_1549 - .L_1548)
	.align		4
.L_1548:
        /*0010*/ 	.word	index@(.nv.constant0._Z35group_norm_nhwc_fwd_one_pass_kernelI11Fp32IOFp32WLi256ELi12ELi384EEv26Group_norm_nhwc_fwd_params)
        /*0014*/ 	.short	0x0160
        /*0016*/ 	.short	0x00a0


	//----- nvinfo : EIATTR_CBANK_PARAM_SIZE
	.align		4
.L_1549:
        /*0018*/ 	.byte	0x03, 0x19
        /*001a*/ 	.short	0x00a0


	//----- nvinfo : EIATTR_KPARAM_INFO
	.align		4
        /*001c*/ 	.byte	0x04, 0x17
        /*001e*/ 	.short	(.L_1551 - .L_1550)
.L_1550:
        /*0020*/ 	.word	0x00000000
        /*0024*/ 	.short	0x0000
        /*0026*/ 	.short	0x0000
        /*0028*/ 	.byte	0x00, 0xf0, 0x81, 0x02


	//----- nvinfo : EIATTR_MAXREG_COUNT
	.align		4
.L_1551:
        /*002c*/ 	.byte	0x03, 0x1b
        /*002e*/ 	.short	0x00a8


	//----- nvinfo : EIATTR_NUM_BARRIERS
	.align		4
        /*0030*/ 	.byte	0x02, 0x4c
        /*0032*/ 	.byte	0x01
	.zero		1


	//----- nvinfo : EIATTR_MERCURY_ISA_VERSION
	.align		4
        /*0034*/ 	.byte	0x03, 0x5f
        /*0036*/ 	.short	0x0000


	//----- nvinfo : EIATTR_COOP_GROUP_MASK_REGIDS
	.align		4
        /*0038*/ 	.byte	0x04, 0x29
        /*003a*/ 	.short	(.L_1553 - .L_1552)


	//   ....[0]....
.L_1552:
        /*003c*/ 	.word	0xffffffff


	//   ....[1]....
        /*0040*/ 	.word	0xffffffff


	//   ....[2]....
        /*0044*/ 	.word	0xffffffff


	//   ....[3]....
        /*0048*/ 	.word	0xffffffff


	//   ....[4]....
        /*004c*/ 	.word	0xffffffff


	//   ....[5]....
        /*0050*/ 	.word	0xffffffff


	//   ....[6]....
        /*0054*/ 	.word	0xffffffff


	//   ....[7]....
        /*0058*/ 	.word	0xffffffff


	//   ....[8]....
        /*005c*/ 	.word	0xffffffff


	//   ....[9]....
        /*0060*/ 	.word	0xffffffff


	//----- nvinfo : EIATTR_COOP_GROUP_INSTR_OFFSETS
	.align		4
.L_1553:
        /*0064*/ 	.byte	0x04, 0x28
        /*0066*/ 	.short	(.L_1555 - .L_1554)


	//   ....[0]....
.L_1554:
        /*0068*/ 	.word	0x00000890


	//   ....[1]....
        /*006c*/ 	.word	0x000008a0


	//   ....[2]....
        /*0070*/ 	.word	0x000008d0


	//   ....[3]....
        /*0074*/ 	.word	0x000008e0


	//   ....[4]....
        /*0078*/ 	.word	0x00000920


	//   ....[5]....
        /*007c*/ 	.word	0x00000930


	//   ....[6]....
        /*0080*/ 	.word	0x00000970


	//   ....[7]....
        /*0084*/ 	.word	0x00000980


	//   ....[8]....
        /*0088*/ 	.word	0x000009c0


	//   ....[9]....
        /*008c*/ 	.word	0x000009d0


	//----- nvinfo : EIATTR_EXIT_INSTR_OFFSETS
	.align		4
.L_1555:
        /*0090*/ 	.byte	0x04, 0x1c
        /*0092*/ 	.short	(.L_1557 - .L_1556)


	//   ....[0]....
.L_1556:
        /*0094*/ 	.word	0x00000060


	//   ....[1]....
        /*0098*/ 	.word	0x00001f50


	//----- nvinfo : EIATTR_MAX_THREADS
	.align		4
.L_1557:
        /*009c*/ 	.byte	0x04, 0x05
        /*009e*/ 	.short	(.L_1559 - .L_1558)
.L_1558:
        /*00a0*/ 	.word	0x00000180
        /*00a4*/ 	.word	0x00000001
        /*00a8*/ 	.word	0x00000001


	//----- nvinfo : EIATTR_CRS_STACK_SIZE
	.align		4
.L_1559:
        /*00ac*/ 	.byte	0x04, 0x1e
        /*00ae*/ 	.short	(.L_1561 - .L_1560)
.L_1560:
        /*00b0*/ 	.word	0x00000000
.L_1561:


//--------------------- .nv.info._Z35group_norm_nhwc_fwd_one_pass_kernelI11Fp32IOFp32WLi512ELi12ELi384EEv26Group_norm_nhwc_fwd_params --------------------------
	.section	.nv.info._Z35group_norm_nhwc_fwd_one_pass_kernelI11Fp32IOFp32WLi512ELi12ELi384EEv26Group_norm_nhwc_fwd_params,"",@"SHT_CUDA_INFO"
	.sectionflags	@""
	.align	4


	//----- nvinfo : EIATTR_CUDA_API_VERSION
	.align		4
        /*0000*/ 	.byte	0x04, 0x37
        /*0002*/ 	.short	(.L_1563 - .L_1562)
.L_1562:
        /*0004*/ 	.word	0x00000082


	//----- nvinfo : EIATTR_SW2861232_WAR
	.align		4
.L_1563:
        /*0008*/ 	.byte	0x01, 0x35
	.zero		2


	//----- nvinfo : EIATTR_PARAM_CBANK
	.align		4
        /*000c*/ 	.byte	0x04, 0x0a
        /*000e*/ 	.short	(.L_1565 - .L_1564)
	.align		4
.L_1564:
        /*0010*/ 	.word	index@(.nv.constant0._Z35group_norm_nhwc_fwd_one_pass_kernelI11Fp32IOFp32WLi512ELi12ELi384EEv26Group_norm_nhwc_fwd_params)
        /*0014*/ 	.short	0x0160
        /*0016*/ 	.short	0x00a0


	//----- nvinfo : EIATTR_CBANK_PARAM_SIZE
	.align		4
.L_1565:
        /*0018*/ 	.byte	0x03, 0x19
        /*001a*/ 	.short	0x00a0


	//----- nvinfo : EIATTR_KPARAM_INFO
	.align		4
        /*001c*/ 	.byte	0x04, 0x17
        /*001e*/ 	.short	(.L_1567 - .L_1566)
.L_1566:
        /*0020*/ 	.word	0x00000000
        /*0024*/ 	.short	0x0000
        /*0026*/ 	.short	0x0000
        /*0028*/ 	.byte	0x00, 0xf0, 0x81, 0x02


	//----- nvinfo : EIATTR_MAXREG_COUNT
	.align		4
.L_1567:
        /*002c*/ 	.byte	0x03, 0x1b
        /*002e*/ 	.short	0x00a8


	//----- nvinfo : EIATTR_NUM_BARRIERS
	.align		4
        /*0030*/ 	.byte	0x02, 0x4c
        /*0032*/ 	.byte	0x01
	.zero		1


	//----- nvinfo : EIATTR_MERCURY_ISA_VERSION
	.align		4
        /*0034*/ 	.byte	0x03, 0x5f
        /*0036*/ 	.short	0x0000


	//----- nvinfo : EIATTR_COOP_GROUP_MASK_REGIDS
	.align		4
        /*0038*/ 	.byte	0x04, 0x29
        /*003a*/ 	.short	(.L_1569 - .L_1568)


	//   ....[0]....
.L_1568:
        /*003c*/ 	.word	0xffffffff


	//   ....[1]....
        /*0040*/ 	.word	0xffffffff


	//   ....[2]....
        /*0044*/ 	.word	0xffffffff


	//   ....[3]....
        /*0048*/ 	.word	0xffffffff


	//   ....[4]....
        /*004c*/ 	.word	0xffffffff


	//   ....[5]....
        /*0050*/ 	.word	0xffffffff


	//   ....[6]....
        /*0054*/ 	.word	0xffffffff


	//   ....[7]....
        /*0058*/ 	.word	0xffffffff


	//   ....[8]....
        /*005c*/ 	.word	0xffffffff


	//   ....[9]....
        /*0060*/ 	.word	0xffffffff


	//----- nvinfo : EIATTR_COOP_GROUP_INSTR_OFFSETS
	.align		4
.L_1569:
        /*0064*/ 	.byte	0x04, 0x28
        /*0066*/ 	.short	(.L_1571 - .L_1570)


	//   ....[0]....
.L_1570:
        /*0068*/ 	.word	0x00000d80


	//   ....[1]....
        /*006c*/ 	.word	0x00000d90


	//   ....[2]....
        /*0070*/ 	.word	0x00000dc0


	//   ....[3]....
        /*0074*/ 	.word	0x00000dd0


	//   ....[4]....
        /*0078*/ 	.word	0x00000e10


	//   ....[5]....
        /*007c*/ 	.word	0x00000e20


	//   ....[6]....
        /*0080*/ 	.word	0x00000e60


	//   ....[7]....
        /*0084*/ 	.word	0x00000e70


	//   ....[8]....
        /*0088*/ 	.word	0x00000eb0


	//   ....[9]....
        /*008c*/ 	.word	0x00000ec0


	//----- nvinfo : EIATTR_EXIT_INSTR_OFFSETS
	.align		4
.L_1571:
        /*0090*/ 	.byte	0x04, 0x1c
        /*0092*/ 	.short	(.L_1573 - .L_1572)


	//   ....[0]....
.L_1572:
        /*0094*/ 	.word	0x00000060


	//   ....[1]....
        /*0098*/ 	.word	0x00002c60


	//----- nvinfo : EIATTR_MAX_THREADS
	.align		4
.L_1573:
        /*009c*/ 	.byte	0x04, 0x05
        /*009e*/ 	.short	(.L_1575 - .L_1574)
.L_1574:
        /*00a0*/ 	.word	0x00000180
        /*00a4*/ 	.word	0x00000001
        /*00a8*/ 	.word	0x00000001


	//----- nvinfo : EIATTR_CRS_STACK_SIZE
	.align		4
.L_1575:
        /*00ac*/ 	.byte	0x04, 0x1e
        /*00ae*/ 	.short	(.L_1577 - .L_1576)
.L_1576:
        /*00b0*/ 	.word	0x00000000
.L_1577:


//--------------------- .nv.info._Z35group_norm_nhwc_fwd_one_pass_kernelI11Fp32IOBf16WLi64ELi12ELi384EEv26Group_norm_nhwc_fwd_params --------------------------
	.section	.nv.info._Z35group_norm_nhwc_fwd_one_pass_kernelI11Fp32IOBf16WLi64ELi12ELi384EEv26Group_norm_nhwc_fwd_params,"",@"SHT_CUDA_INFO"
	.sectionflags	@""
	.align	4


	//----- nvinfo : EIATTR_CUDA_API_VERSION
	.align		4
        /*0000*/ 	.byte	0x04, 0x37
        /*0002*/ 	.short	(.L_1579 - .L_1578)
.L_1578:
        /*0004*/ 	.word	0x00000082


	//----- nvinfo : EIATTR_SW2861232_WAR
	.align		4
.L_1579:
        /*0008*/ 	.byte	0x01, 0x35
	.zero		2


	//----- nvinfo : EIATTR_PARAM_CBANK
	.align		4
        /*000c*/ 	.byte	0x04, 0x0a
        /*000e*/ 	.short	(.L_1581 - .L_1580)
	.align		4
.L_1580:
        /*0010*/ 	.word	index@(.nv.constant0._Z35group_norm_nhwc_fwd_one_pass_kernelI11Fp32IOBf16WLi64ELi12ELi384EEv26Group_norm_nhwc_fwd_params)
        /*0014*/ 	.short	0x0160
        /*0016*/ 	.short	0x00a0


	//----- nvinfo : EIATTR_CBANK_PARAM_SIZE
	.align		4
.L_1581:
        /*0018*/ 	.byte	0x03, 0x19
        /*001a*/ 	.short	0x00a0


	//----- nvinfo : EIATTR_KPARAM_INFO
	.align		4
        /*001c*/ 	.byte	0x04, 0x17
        /*001e*/ 	.short	(.L_1583 - .L_1582)
.L_1582:
        /*0020*/ 	.word	0x00000000
        /*0024*/ 	.short	0x0000
        /*0026*/ 	.short	0x0000
        /*0028*/ 	.byte	0x00, 0xf0, 0x81, 0x02


	//----- nvinfo : EIATTR_MAXREG_COUNT
	.align		4
.L_1583:
        /*002c*/ 	.byte	0x03, 0x1b
        /*002e*/ 	.short	0x00a8


	//----- nvinfo : EIATTR_NUM_BARRIERS
	.align		4
        /*0030*/ 	.byte	0x02, 0x4c
        /*0032*/ 	.byte	0x01
	.zero		1


	//----- nvinfo : EIATTR_MERCURY_ISA_VERSION
	.align		4
        /*0034*/ 	.byte	0x03, 0x5f
        /*0036*/ 	.short	0x0000


	//----- nvinfo : EIATTR_COOP_GROUP_MASK_REGIDS
	.align		4
        /*0038*/ 	.byte	0x04, 0x29
        /*003a*/ 	.short	(.L_1585 - .L_1584)


	//   ....[0]....
.L_1584:
        /*003c*/ 	.word	0xffffffff


	//   ....[1]....
        /*0040*/ 	.word	0xffffffff


	//   ....[2]....
        /*0044*/ 	.word	0xffffffff


	//   ....[3]....
        /*0048*/ 	.word	0xffffffff


	//   ....[4]....
        /*004c*/ 	.word	0xffffffff


	//   ....[5]....
        /*0050*/ 	.word	0xffffffff


	//   ....[6]....
        /*0054*/ 	.word	0xffffffff


	//   ....[7]....
        /*0058*/ 	.word	0xffffffff


	//   ....[8]....
        /*005c*/ 	.word	0xffffffff


	//   ....[9]....
        /*0060*/ 	.word	0xffffffff


	//----- nvinfo : EIATTR_COOP_GROUP_INSTR_OFFSETS
	.align		4
.L_1585:
        /*0064*/ 	.byte	0x04, 0x28
        /*0066*/ 	.short	(.L_1587 - .L_1586)


	//   ....[0]....
.L_1586:
        /*0068*/ 	.word	0x000004d0


	//   ....[1]....
        /*006c*/ 	.word	0x000004e0


	//   ....[2]....
        /*0070*/ 	.word	0x00000510


	//   ....[3]....
        /*0074*/ 	.word	0x00000530


	//   ....[4]....
        /*0078*/ 	.word	0x00000560


	//   ....[5]....
        /*007c*/ 	.word	0x00000580


	//   ....[6]....
        /*0080*/ 	.word	0x000005b0


	//   ....[7]....
        /*0084*/ 	.word	0x000005d0


	//   ....[8]....
        /*0088*/ 	.word	0x00000600


	//   ....[9]....
        /*008c*/ 	.word	0x00000620


	//----- nvinfo : EIATTR_EXIT_INSTR_OFFSETS
	.align		4
.L_1587:
        /*0090*/ 	.byte	0x04, 0x1c
        /*0092*/ 	.short	(.L_1589 - .L_1588)


	//   ....[0]....
.L_1588:
        /*0094*/ 	.word	0x00000060


	//   ....[1]....
        /*0098*/ 	.word	0x000015e0


	//----- nvinfo : EIATTR_MAX_THREADS
	.align		4
.L_1589:
        /*009c*/ 	.byte	0x04, 0x05
        /*009e*/ 	.short	(.L_1591 - .L_1590)
.L_1590:
        /*00a0*/ 	.word	0x00000180
        /*00a4*/ 	.word	0x00000001
        /*00a8*/ 	.word	0x00000001


	//----- nvinfo : EIATTR_CRS_STACK_SIZE
	.align		4
.L_1591:
        /*00ac*/ 	.byte	0x04, 0x1e
        /*00ae*/ 	.short	(.L_1593 - .L_1592)
.L_1592:
        /*00b0*/ 	.word	0x00000000
.L_1593:


//--------------------- .nv.info._Z35group_norm_nhwc_fwd_one_pass_kernelI11Fp32IOBf16WLi128ELi12ELi384EEv26Group_norm_nhwc_fwd_params --------------------------
	.section	.nv.info._Z35group_norm_nhwc_fwd_one_pass_kernelI11Fp32IOBf16WLi128ELi12ELi384EEv26Group_norm_nhwc_fwd_params,"",@"SHT_CUDA_INFO"
	.sectionflags	@""
	.align	4


	//----- nvinfo : EIATTR_CUDA_API_VERSION
	.align		4
        /*0000*/ 	.byte	0x04, 0x37
        /*0002*/ 	.short	(.L_1595 - .L_1594)
.L_1594:
        /*0004*/ 	.word	0x00000082


	//----- nvinfo : EIATTR_SW2861232_WAR
	.align		4
.L_1595:
        /*0008*/ 	.byte	0x01, 0x35
	.zero		2


	//----- nvinfo : EIATTR_PARAM_CBANK
	.align		4
        /*000c*/ 	.byte	0x04, 0x0a
        /*000e*/ 	.short	(.L_1597 - .L_1596)
	.align		4
.L_1596:
        /*0010*/ 	.word	index@(.nv.constant0._Z35group_norm_nhwc_fwd_one_pass_kernelI11Fp32IOBf16WLi128ELi12ELi384EEv26Group_norm_nhwc_fwd_params)
        /*0014*/ 	.short	0x0160
        /*0016*/ 	.short	0x00a0


	//----- nvinfo : EIATTR_CBANK_PARAM_SIZE
	.align		4
.L_1597:
        /*0018*/ 	.byte	0x03, 0x19
        /*001a*/ 	.short	0x00a0


	//----- nvinfo : EIATTR_KPARAM_INFO
	.align		4
        /*001c*/ 	.byte	0x04, 0x17
        /*001e*/ 	.short	(.L_1599 - .L_1598)
.L_1598:
        /*0020*/ 	.word	0x00000000
        /*0024*/ 	.short	0x0000
        /*0026*/ 	.short	0x0000
        /*0028*/ 	.byte	0x00, 0xf0, 0x81, 0x02


	//----- nvinfo : EIATTR_MAXREG_COUNT
	.align		4
.L_1599:
        /*002c*/ 	.byte	0x03, 0x1b
        /*002e*/ 	.short	0x00a8


	//----- nvinfo : EIATTR_NUM_BARRIERS
	.align		4
        /*0030*/ 	.byte	0x02, 0x4c
        /*0032*/ 	.byte	0x01
	.zero		1


	//----- nvinfo : EIATTR_MERCURY_ISA_VERSION
	.align		4
        /*0034*/ 	.byte	0x03, 0x5f
        /*0036*/ 	.short	0x0000


	//----- nvinfo : EIATTR_COOP_GROUP_MASK_REGIDS
	.align		4
        /*0038*/ 	.byte	0x04, 0x29
        /*003a*/ 	.short	(.L_1601 - .L_1600)


	//   ....[0]....
.L_1600:
        /*003c*/ 	.word	0xffffffff


	//   ....[1]....
        /*0040*/ 	.word	0xffffffff


	//   ....[2]....
        /*0044*/ 	.word	0xffffffff


	//   ....[3]....
        /*0048*/ 	.word	0xffffffff


	//   ....[4]....
        /*004c*/ 	.word	0xffffffff


	//   ....[5]....
        /*0050*/ 	.word	0xffffffff


	//   ....[6]....
        /*0054*/ 	.word	0xffffffff


	//   ....[7]....
        /*0058*/ 	.word	0xffffffff


	//   ....[8]....
        /*005c*/ 	.word	0xffffffff


	//   ....[9]....
        /*0060*/ 	.word	0xffffffff


	//----- nvinfo : EIATTR_COOP_GROUP_INSTR_OFFSETS
	.align		4
.L_1601:
        /*0064*/ 	.byte	0x04, 0x28
        /*0066*/ 	.short	(.L_1603 - .L_1602)


	//   ....[0]....
.L_1602:
        /*0068*/ 	.word	0x00000620


	//   ....[1]....
        /*006c*/ 	.word	0x00000630


	//   ....[2]....
        /*0070*/ 	.word	0x00000660


	//   ....[3]....
        /*0074*/ 	.word	0x00000680


	//   ....[4]....
        /*0078*/ 	.word	0x000006b0


	//   ....[5]....
        /*007c*/ 	.word	0x000006d0


	//   ....[6]....
        /*0080*/ 	.word	0x00000700


	//   ....[7]....
        /*0084*/ 	.word	0x00000720


	//   ....[8]....
        /*0088*/ 	.word	0x00000750


	//   ....[9]....
        /*008c*/ 	.word	0x00000770


	//----- nvinfo : EIATTR_EXIT_INSTR_OFFSETS
	.align		4
.L_1603:
        /*0090*/ 	.byte	0x04, 0x1c
        /*0092*/ 	.short	(.L_1605 - .L_1604)


	//   ....[0]....
.L_1604:
        /*0094*/ 	.word	0x00000060


	//   ....[1]....
        /*0098*/ 	.word	0x00001910


	//----- nvinfo : EIATTR_MAX_THREADS
	.align		4
.L_1605:
        /*009c*/ 	.byte	0x04, 0x05
        /*009e*/ 	.short	(.L_1607 - .L_1606)
.L_1606:
        /*00a0*/ 	.word	0x00000180
        /*00a4*/ 	.word	0x00000001
        /*00a8*/ 	.word	0x00000001


	//----- nvinfo : EIATTR_CRS_STACK_SIZE
	.align		4
.L_1607:
        /*00ac*/ 	.byte	0x04, 0x1e
        /*00ae*/ 	.short	(.L_1609 - .L_1608)
.L_1608:
        /*00b0*/ 	.word	0x00000000
.L_1609:


//--------------------- .nv.info._Z35group_norm_nhwc_fwd_one_pass_kernelI11Fp32IOBf16WLi256ELi12ELi384EEv26Group_norm_nhwc_fwd_params --------------------------
	.section	.nv.info._Z35group_norm_nhwc_fwd_one_pass_kernelI11Fp32IOBf16WLi256ELi12ELi384EEv26Group_norm_nhwc_fwd_params,"",@"SHT_CUDA_INFO"
	.sectionflags	@""
	.align	4


	//----- nvinfo : EIATTR_CUDA_API_VERSION
	.align		4
        /*0000*/ 	.byte	0x04, 0x37
        /*0002*/ 	.short	(.L_1611 - .L_1610)
.L_1610:
        /*0004*/ 	.word	0x00000082


	//----- nvinfo : EIATTR_SW2861232_WAR
	.align		4
.L_1611:
        /*0008*/ 	.byte	0x01, 0x35
	.zero		2


	//----- nvinfo : EIATTR_PARAM_CBANK
	.align		4
        /*000c*/ 	.byte	0x04, 0x0a
        /*000e*/ 	.short	(.L_1613 - .L_1612)
	.align		4
.L_1612:
        /*0010*/ 	.word	index@(.nv.constant0._Z35group_norm_nhwc_fwd_one_pass_kernelI11Fp32IOBf16WLi256ELi12ELi384EEv26Group_norm_nhwc_fwd_params)
        /*0014*/ 	.short	0x0160
        /*0016*/ 	.short	0x00a0


	//----- nvinfo : EIATTR_CBANK_PARAM_SIZE
	.align		4
.L_1613:
        /*0018*/ 	.byte	0x03, 0x19
        /*001a*/ 	.short	0x00a0


	//----- nvinfo : EIATTR_KPARAM_INFO
	.align		4
        /*001c*/ 	.byte	0x04, 0x17
        /*001e*/ 	.short	(.L_1615 - .L_1614)
.L_1614:
        /*0020*/ 	.word	0x00000000
        /*0024*/ 	.short	0x0000
        /*0026*/ 	.short	0x0000
        /*0028*/ 	.byte	0x00, 0xf0, 0x81, 0x02


	//----- nvinfo : EIATTR_MAXREG_COUNT
	.align		4
.L_1615:
        /*002c*/ 	.byte	0x03, 0x1b
        /*002e*/ 	.short	0x00a8


	//----- nvinfo : EIATTR_NUM_BARRIERS
	.align		4
        /*0030*/ 	.byte	0x02, 0x4c
        /*0032*/ 	.byte	0x01
	.zero		1


	//----- nvinfo : EIATTR_MERCURY_ISA_VERSION
	.align		4
        /*0034*/ 	.byte	0x03, 0x5f
        /*0036*/ 	.short	0x0000


	//----- nvinfo : EIATTR_COOP_GROUP_MASK_REGIDS
	.align		4
        /*0038*/ 	.byte	0x04, 0x29
        /*003a*/ 	.short	(.L_1617 - .L_1616)


	//   ....[0]....
.L_1616:
        /*003c*/ 	.word	0xffffffff


	//   ....[1]....
        /*0040*/ 	.word	0xffffffff


	//   ....[2]....
        /*0044*/ 	.word	0xffffffff


	//   ....[3]....
        /*0048*/ 	.word	0xffffffff


	//   ....[4]....
        /*004c*/ 	.word	0xffffffff


	//   ....[5]....
        /*0050*/ 	.word	0xffffffff


	//   ....[6]....
        /*0054*/ 	.word	0xffffffff


	//   ....[7]....
        /*0058*/ 	.word	0xffffffff


	//   ....[8]....
        /*005c*/ 	.word	0xffffffff


	//   ....[9]....
        /*0060*/ 	.word	0xffffffff


	//----- nvinfo : EIATTR_COOP_GROUP_INSTR_OFFSETS
	.align		4
.L_1617:
        /*0064*/ 	.byte	0x04, 0x28
        /*0066*/ 	.short	(.L_1619 - .L_1618)


	//   ....[0]....
.L_1618:
        /*0068*/ 	.word	0x000008a0


	//   ....[1]....
        /*006c*/ 	.word	0x000008b0


	//   ....[2]....
        /*0070*/ 	.word	0x000008e0


	//   ....[3]....
        /*0074*/ 	.word	0x000008f0


	//   ....[4]....
        /*0078*/ 	.word	0x00000930


	//   ....[5]....
        /*007c*/ 	.word	0x00000940


	//   ....[6]....
        /*0080*/ 	.word	0x00000980


	//   ....[7]....
        /*0084*/ 	.word	0x00000990


	//   ....[8]....
        /*0088*/ 	.word	0x000009d0


	//   ....[9]....
        /*008c*/ 	.word	0x000009e0


	//----- nvinfo : EIATTR_EXIT_INSTR_OFFSETS
	.align		4
.L_1619:
        /*0090*/ 	.byte	0x04, 0x1c
        /*0092*/ 	.short	(.L_1621 - .L_1620)


	//   ....[0]....
.L_1620:
        /*0094*/ 	.word	0x00000060


	//   ....[1]....
        /*0098*/ 	.word	0x00001f80


	//----- nvinfo : EIATTR_MAX_THREADS
	.align		4
.L_1621:
        /*009c*/ 	.byte	0x04, 0x05
        /*009e*/ 	.short	(.L_1623 - .L_1622)
.L_1622:
        /*00a0*/ 	.word	0x00000180
        /*00a4*/ 	.word	0x00000001
        /*00a8*/ 	.word	0x00000001


	//----- nvinfo : EIATTR_CRS_STACK_SIZE
	.align		4
.L_1623:
        /*00ac*/ 	.byte	0x04, 0x1e
        /*00ae*/ 	.short	(.L_1625 - .L_1624)
.L_1624:
        /*00b0*/ 	.word	0x00000000
.L_1625:


//--------------------- .nv.info._Z35group_norm_nhwc_fwd_one_pass_kernelI11Fp32IOBf16WLi512ELi12ELi384EEv26Group_norm_nhwc_fwd_params --------------------------
	.section	.nv.info._Z35group_norm_nhwc_fwd_one_pass_kernelI11Fp32IOBf16WLi512ELi12ELi384EEv26Group_norm_nhwc_fwd_params,"",@"SHT_CUDA_INFO"
	.sectionflags	@""
	.align	4


	//----- nvinfo : EIATTR_CUDA_API_VERSION
	.align		4
        /*0000*/ 	.byte	0x04, 0x37
        /*0002*/ 	.short	(.L_1627 - .L_1626)
.L_1626:
        /*0004*/ 	.word	0x00000082


	//----- nvinfo : EIATTR_SW2861232_WAR
	.align		4
.L_1627:
        /*0008*/ 	.byte	0x01, 0x35
	.zero		2


	//----- nvinfo : EIATTR_PARAM_CBANK
	.align		4
        /*000c*/ 	.byte	0x04, 0x0a
        /*000e*/ 	.short	(.L_1629 - .L_1628)
	.align		4
.L_1628:
        /*0010*/ 	.word	index@(.nv.constant0._Z35group_norm_nhwc_fwd_one_pass_kernelI11Fp32IOBf16WLi512ELi12ELi384EEv26Group_norm_nhwc_fwd_params)
        /*0014*/ 	.short	0x0160
        /*0016*/ 	.short	0x00a0


	//----- nvinfo : EIATTR_CBANK_PARAM_SIZE
	.align		4
.L_1629:
        /*0018*/ 	.byte	0x03, 0x19
        /*001a*/ 	.short	0x00a0


	//----- nvinfo : EIATTR_KPARAM_INFO
	.align		4
        /*001c*/ 	.byte	0x04, 0x17
        /*001e*/ 	.short	(.L_1631 - .L_1630)
.L_1630:
        /*0020*/ 	.word	0x00000000
        /*0024*/ 	.short	0x0000
        /*0026*/ 	.short	0x0000
        /*0028*/ 	.byte	0x00, 0xf0, 0x81, 0x02


	//----- nvinfo : EIATTR_MAXREG_COUNT
	.align		4
.L_1631:
        /*002c*/ 	.byte	0x03, 0x1b
        /*002e*/ 	.short	0x00a8


	//----- nvinfo : EIATTR_NUM_BARRIERS
	.align		4
        /*0030*/ 	.byte	0x02, 0x4c
        /*0032*/ 	.byte	0x01
	.zero		1


	//----- nvinfo : EIATTR_MERCURY_ISA_VERSION
	.align		4
        /*0034*/ 	.byte	0x03, 0x5f
        /*0036*/ 	.short	0x0000


	//----- nvinfo : EIATTR_COOP_GROUP_MASK_REGIDS
	.align		4
        /*0038*/ 	.byte	0x04, 0x29
        /*003a*/ 	.short	(.L_1633 - .L_1632)


	//   ....[0]....
.L_1632:
        /*003c*/ 	.word	0xffffffff


	//   ....[1]....
        /*0040*/ 	.word	0xffffffff


	//   ....[2]....
        /*0044*/ 	.word	0xffffffff


	//   ....[3]....
        /*0048*/ 	.word	0xffffffff


	//   ....[4]....
        /*004c*/ 	.word	0xffffffff


	//   ....[5]....
        /*0050*/ 	.word	0xffffffff


	//   ....[6]....
        /*0054*/ 	.word	0xffffffff


	//   ....[7]....
        /*0058*/ 	.word	0xffffffff


	//   ....[8]....
        /*005c*/ 	.word	0xffffffff


	//   ....[9]....
        /*0060*/ 	.word	0xffffffff


	//----- nvinfo : EIATTR_COOP_GROUP_INSTR_OFFSETS
	.align		4
.L_1633:
        /*0064*/ 	.byte	0x04, 0x28
        /*0066*/ 	.short	(.L_1635 - .L_1634)


	//   ....[0]....
.L_1634:
        /*0068*/ 	.word	0x00000d80


	//   ....[1]....
        /*006c*/ 	.word	0x00000d90


	//   ....[2]....
        /*0070*/ 	.word	0x00000dc0


	//   ....[3]....
        /*0074*/ 	.word	0x00000dd0


	//   ....[4]....
        /*0078*/ 	.word	0x00000e10


	//   ....[5]....
        /*007c*/ 	.word	0x00000e20


	//   ....[6]....
        /*0080*/ 	.word	0x00000e60


	//   ....[7]....
        /*0084*/ 	.word	0x00000e70


	//   ....[8]....
        /*0088*/ 	.word	0x00000eb0


	//   ....[9]....
        /*008c*/ 	.word	0x00000ec0


	//----- nvinfo : EIATTR_EXIT_INSTR_OFFSETS
	.align		4
.L_1635:
        /*0090*/ 	.byte	0x04, 0x1c
        /*0092*/ 	.short	(.L_1637 - .L_1636)


	//   ....[0]....
.L_1636:
        /*0094*/ 	.word	0x00000060


	//   ....[1]....
        /*0098*/ 	.word	0x00002c80


	//----- nvinfo : EIATTR_MAX_THREADS
	.align		4
.L_1637:
        /*009c*/ 	.byte	0x04, 0x05
        /*009e*/ 	.short	(.L_1639 - .L_1638)
.L_1638:
        /*00a0*/ 	.word	0x00000180
        /*00a4*/ 	.word	0x00000001
        /*00a8*/ 	.word	0x00000001


	//----- nvinfo : EIATTR_CRS_STACK_SIZE
	.align		4
.L_1639:
        /*00ac*/ 	.byte	0x04, 0x1e
        /*00ae*/ 	.short	(.L_1641 - .L_1640)
.L_1640:
        /*00b0*/ 	.word	0x00000000
.L_1641:


//--------------------- .nv.info._Z35group_norm_nhwc_fwd_one_pass_kernelI11Fp32IOFp16WLi64ELi12ELi384EEv26Group_norm_nhwc_fwd_params --------------------------
	.section	.nv.info._Z35group_norm_nhwc_fwd_one_pass_kernelI11Fp32IOFp16WLi64ELi12ELi384EEv26Group_norm_nhwc_fwd_params,"",@"SHT_CUDA_INFO"
	.sectionflags	@""
	.align	4


	//----- nvinfo : EIATTR_CUDA_API_VERSION
	.align		4
        /*0000*/ 	.byte	0x04, 0x37
        /*0002*/ 	.short	(.L_1643 - .L_1642)
.L_1642:
        /*0004*/ 	.word	0x00000082


	//----- nvinfo : EIATTR_SW2861232_WAR
	.align		4
.L_1643:
        /*0008*/ 	.byte	0x01, 0x35
	.zero		2


	//----- nvinfo : EIATTR_PARAM_CBANK
	.align		4
        /*000c*/ 	.byte	0x04, 0x0a
        /*000e*/ 	.short	(.L_1645 - .L_1644)
	.align		4
.L_1644:
        /*0010*/ 	.word	index@(.nv.constant0._Z35group_norm_nhwc_fwd_one_pass_kernelI11Fp32IOFp16WLi64ELi12ELi384EEv26Group_norm_nhwc_fwd_params)
        /*0014*/ 	.short	0x0160
        /*0016*/ 	.short	0x00a0


	//----- nvinfo : EIATTR_CBANK_PARAM_SIZE
	.align		4
.L_1645:
        /*0018*/ 	.byte	0x03, 0x19
        /*001a*/ 	.short	0x00a0


	//----- nvinfo : EIATTR_KPARAM_INFO
	.align		4
        /*001c*/ 	.byte	0x04, 0x17
        /*001e*/ 	.short	(.L_1647 - .L_1646)
.L_1646:
        /*0020*/ 	.word	0x00000000
        /*0024*/ 	.short	0x0000
        /*0026*/ 	.short	0x0000
        /*0028*/ 	.byte	0x00, 0xf0, 0x81, 0x02


	//----- nvinfo : EIATTR_MAXREG_COUNT
	.align		4
.L_1647:
        /*002c*/ 	.byte	0x03, 0x1b
        /*002e*/ 	.short	0x00a8


	//----- nvinfo : EIATTR_NUM_BARRIERS
	.align		4
        /*0030*/ 	.byte	0x02, 0x4c
        /*0032*/ 	.byte	0x01
	.zero		1


	//----- nvinfo : EIATTR_MERCURY_ISA_VERSION
	.align		4
        /*0034*/ 	.byte	0x03, 0x5f
        /*0036*/ 	.short	0x0000


	//----- nvinfo : EIATTR_COOP_GROUP_MASK_REGIDS
	.align		4
        /*0038*/ 	.byte	0x04, 0x29
        /*003a*/ 	.short	(.L_1649 - .L_1648)


	//   ....[0]....
.L_1648:
        /*003c*/ 	.word	0xffffffff


	//   ....[1]....
        /*0040*/ 	.word	0xffffffff


	//   ....[2]....
        /*0044*/ 	.word	0xffffffff


	//   ....[3]....
        /*0048*/ 	.word	0xffffffff


	//   ....[4]....
        /*004c*/ 	.word	0xffffffff


	//   ....[5]....
        /*0050*/ 	.word	0xffffffff


	//   ....[6]....
        /*0054*/ 	.word	0xffffffff


	//   ....[7]....
        /*0058*/ 	.word	0xffffffff


	//   ....[8]....
        /*005c*/ 	.word	0xffffffff


	//   ....[9]....
        /*0060*/ 	.word	0xffffffff


	//----- nvinfo : EIATTR_COOP_GROUP_INSTR_OFFSETS
	.align		4
.L_1649:
        /*0064*/ 	.byte	0x04, 0x28
        /*0066*/ 	.short	(.L_1651 - .L_1650)


	//   ....[0]....
.L_1650:
        /*0068*/ 	.word	0x000004d0


	//   ....[1]....
        /*006c*/ 	.word	0x000004e0


	//   ....[2]....
        /*0070*/ 	.word	0x00000510


	//   ....[3]....
        /*0074*/ 	.word	0x00000530


	//   ....[4]....
        /*0078*/ 	.word	0x00000560


	//   ....[5]....
        /*007c*/ 	.word	0x00000580


	//   ....[6]....
        /*0080*/ 	.word	0x000005b0


	//   ....[7]....
        /*0084*/ 	.word	0x000005d0


	//   ....[8]....
        /*0088*/ 	.word	0x00000600


	//   ....[9]....
        /*008c*/ 	.word	0x00000620


	//----- nvinfo : EIATTR_EXIT_INSTR_OFFSETS
	.align		4
.L_1651:
        /*0090*/ 	.byte	0x04, 0x1c
        /*0092*/ 	.short	(.L_1653 - .L_1652)


	//   ....[0]....
.L_1652:
        /*0094*/ 	.word	0x00000060


	//   ....[1]....
        /*0098*/ 	.word	0x000015e0


	//----- nvinfo : EIATTR_MAX_THREADS
	.align		4
.L_1653:
        /*009c*/ 	.byte	0x04, 0x05
        /*009e*/ 	.short	(.L_1655 - .L_1654)
.L_1654:
        /*00a0*/ 	.word	0x00000180
        /*00a4*/ 	.word	0x00000001
        /*00a8*/ 	.word	0x00000001


	//----- nvinfo : EIATTR_CRS_STACK_SIZE
	.align		4
.L_1655:
        /*00ac*/ 	.byte	0x04, 0x1e
        /*00ae*/ 	.short	(.L_1657 - .L_1656)
.L_1656:
        /*00b0*/ 	.word	0x00000000
.L_1657:


//--------------------- .nv.info._Z35group_norm_nhwc_fwd_one_pass_kernelI11Fp32IOFp16WLi128ELi12ELi384EEv26Group_norm_nhwc_fwd_params --------------------------
	.section	.nv.info._Z35group_norm_nhwc_fwd_one_pass_kernelI11Fp32IOFp16WLi128ELi12ELi384EEv26Group_norm_nhwc_fwd_params,"",@"SHT_CUDA_INFO"
	.sectionflags	@""
	.align	4


	//----- nvinfo : EIATTR_CUDA_API_VERSION
	.align		4
        /*0000*/ 	.byte	0x04, 0x37
        /*0002*/ 	.short	(.L_1659 - .L_1658)
.L_1658:
        /*0004*/ 	.word	0x00000082


	//----- nvinfo : EIATTR_SW2861232_WAR
	.align		4
.L_1659:
        /*0008*/ 	.byte	0x01, 0x35
	.zero		2


	//----- nvinfo : EIATTR_PARAM_CBANK
	.align		4
        /*000c*/ 	.byte	0x04, 0x0a
        /*000e*/ 	.short	(.L_1661 - .L_1660)
	.align		4
.L_1660:
        /*0010*/ 	.word	index@(.nv.constant0._Z35group_norm_nhwc_fwd_one_pass_kernelI11Fp32IOFp16WLi128ELi12ELi384EEv26Group_norm_nhwc_fwd_params)
        /*0014*/ 	.short	0x0160
        /*0016*/ 	.short	0x00a0


	//----- nvinfo : EIATTR_CBANK_PARAM_SIZE
	.align		4
.L_1661:
        /*0018*/ 	.byte	0x03, 0x19
        /*001a*/ 	.short	0x00a0


	//----- nvinfo : EIATTR_KPARAM_INFO
	.align		4
        /*001c*/ 	.byte	0x04, 0x17
        /*001e*/ 	.short	(.L_1663 - .L_1662)
.L_1662:
        /*0020*/ 	.word	0x00000000
        /*0024*/ 	.short	0x0000
        /*0026*/ 	.short	0x0000
        /*0028*/ 	.byte	0x00, 0xf0, 0x81, 0x02


	//----- nvinfo : EIATTR_MAXREG_COUNT
	.align		4
.L_1663:
        /*002c*/ 	.byte	0x03, 0x1b
        /*002e*/ 	.short	0x00a8


	//----- nvinfo : EIATTR_NUM_BARRIERS
	.align		4
        /*0030*/ 	.byte	0x02, 0x4c
        /*0032*/ 	.byte	0x01
	.zero		1


	//----- nvinfo : EIATTR_MERCURY_ISA_VERSION
	.align		4
        /*0034*/ 	.byte	0x03, 0x5f
        /*0036*/ 	.short	0x0000


	//----- nvinfo : EIATTR_COOP_GROUP_MASK_REGIDS
	.align		4
        /*0038*/ 	.byte	0x04, 0x29
        /*003a*/ 	.short	(.L_1665 - .L_1664)


	//   ....[0]....
.L_1664:
        /*003c*/ 	.word	0xffffffff


	//   ....[1]....
        /*0040*/ 	.word	0xffffffff


	//   ....[2]....
        /*0044*/ 	.word	0xffffffff


	//   ....[3]....
        /*0048*/ 	.word	0xffffffff


	//   ....[4]....
        /*004c*/ 	.word	0xffffffff


	//   ....[5]....
        /*0050*/ 	.word	0xffffffff


	//   ....[6]....
        /*0054*/ 	.word	0xffffffff


	//   ....[7]....
        /*0058*/ 	.word	0xffffffff


	//   ....[8]....
        /*005c*/ 	.word	0xffffffff


	//   ....[9]....
        /*0060*/ 	.word	0xffffffff


	//----- nvinfo : EIATTR_COOP_GROUP_INSTR_OFFSETS
	.align		4
.L_1665:
        /*0064*/ 	.byte	0x04, 0x28
        /*0066*/ 	.short	(.L_1667 - .L_1666)


	//   ....[0]....
.L_1666:
        /*0068*/ 	.word	0x00000620


	//   ....[1]....
        /*006c*/ 	.word	0x00000630


	//   ....[2]....
        /*0070*/ 	.word	0x00000660


	//   ....[3]....
        /*0074*/ 	.word	0x00000680


	//   ....[4]....
        /*0078*/ 	.word	0x000006b0


	//   ....[5]....
        /*007c*/ 	.word	0x000006d0


	//   ....[6]....
        /*0080*/ 	.word	0x00000700


	//   ....[7]....
        /*0084*/ 	.word	0x00000720


	//   ....[8]....
        /*0088*/ 	.word	0x00000750


	//   ....[9]....
        /*008c*/ 	.word	0x00000770


	//----- nvinfo : EIATTR_EXIT_INSTR_OFFSETS
	.align		4
.L_1667:
        /*0090*/ 	.byte	0x04, 0x1c
        /*0092*/ 	.short	(.L_1669 - .L_1668)


	//   ....[0]....
.L_1668:
        /*0094*/ 	.word	0x00000060


	//   ....[1]....
        /*0098*/ 	.word	0x00001910


	//----- nvinfo : EIATTR_MAX_THREADS
	.align		4
.L_1669:
        /*009c*/ 	.byte	0x04, 0x05
        /*009e*/ 	.short	(.L_1671 - .L_1670)
.L_1670:
        /*00a0*/ 	.word	0x00000180
        /*00a4*/ 	.word	0x00000001
        /*00a8*/ 	.word	0x00000001


	//----- nvinfo : EIATTR_CRS_STACK_SIZE
	.align		4
.L_1671:
        /*00ac*/ 	.byte	0x04, 0x1e
        /*00ae*/ 	.short	(.L_1673 - .L_1672)
.L_1672:
        /*00b0*/ 	.word	0x00000000
.L_1673:


//--------------------- .nv.info._Z35group_norm_nhwc_fwd_one_pass_kernelI11Fp32IOFp16WLi256ELi12ELi384EEv26Group_norm_nhwc_fwd_params --------------------------
	.section	.nv.info._Z35group_norm_nhwc_fwd_one_pass_kernelI11Fp32IOFp16WLi256ELi12ELi384EEv26Group_norm_nhwc_fwd_params,"",@"SHT_CUDA_INFO"
	.sectionflags	@""
	.align	4


	//----- nvinfo : EIATTR_CUDA_API_VERSION
	.align		4
        /*0000*/ 	.byte	0x04, 0x37
        /*0002*/ 	.short	(.L_1675 - .L_1674)
.L_1674:
        /*0004*/ 	.word	0x00000082


	//----- nvinfo : EIATTR_SW2861232_WAR
	.align		4
.L_1675:
        /*0008*/ 	.byte	0x01, 0x35
	.zero		2


	//----- nvinfo : EIATTR_PARAM_CBANK
	.align		4
        /*000c*/ 	.byte	0x04, 0x0a
        /*000e*/ 	.short	(.L_1677 - .L_1676)
	.align		4
.L_1676:
        /*0010*/ 	.word	index@(.nv.constant0._Z35group_norm_nhwc_fwd_one_pass_kernelI11Fp32IOFp16WLi256ELi12ELi384EEv26Group_norm_nhwc_fwd_params)
        /*0014*/ 	.short	0x0160
        /*0016*/ 	.short	0x00a0


	//----- nvinfo : EIATTR_CBANK_PARAM_SIZE
	.align		4
.L_1677:
        /*0018*/ 	.byte	0x03, 0x19
        /*001a*/ 	.short	0x00a0


	//----- nvinfo : EIATTR_KPARAM_INFO
	.align		4
        /*001c*/ 	.byte	0x04, 0x17
        /*001e*/ 	.short	(.L_1679 - .L_1678)
.L_1678:
        /*0020*/ 	.word	0x00000000
        /*0024*/ 	.short	0x0000
        /*0026*/ 	.short	0x0000
        /*0028*/ 	.byte	0x00, 0xf0, 0x81, 0x02


	//----- nvinfo : EIATTR_MAXREG_COUNT
	.align		4
.L_1679:
        /*002c*/ 	.byte	0x03, 0x1b
        /*002e*/ 	.short	0x00a8


	//----- nvinfo : EIATTR_NUM_BARRIERS
	.align		4
        /*0030*/ 	.byte	0x02, 0x4c
        /*0032*/ 	.byte	0x01
	.zero		1


	//----- nvinfo : EIATTR_MERCURY_ISA_VERSION
	.align		4
        /*0034*/ 	.byte	0x03, 0x5f
        /*0036*/ 	.short	0x0000


	//----- nvinfo : EIATTR_COOP_GROUP_MASK_REGIDS
	.align		4
        /*0038*/ 	.byte	0x04, 0x29
        /*003a*/ 	.short	(.L_1681 - .L_1680)


	//   ....[0]....
.L_1680:
        /*003c*/ 	.word	0xffffffff


	//   ....[1]....
        /*0040*/ 	.word	0xffffffff


	//   ....[2]....
        /*0044*/ 	.word	0xffffffff


	//   ....[3]....
        /*0048*/ 	.word	0xffffffff


	//   ....[4]....
        /*004c*/ 	.word	0xffffffff


	//   ....[5]....
        /*0050*/ 	.word	0xffffffff


	//   ....[6]....
        /*0054*/ 	.word	0xffffffff


	//   ....[7]....
        /*0058*/ 	.word	0xffffffff


	//   ....[8]....
        /*005c*/ 	.word	0xffffffff


	//   ....[9]....
        /*0060*/ 	.word	0xffffffff


	//----- nvinfo : EIATTR_COOP_GROUP_INSTR_OFFSETS
	.align		4
.L_1681:
        /*0064*/ 	.byte	0x04, 0x28
        /*0066*/ 	.short	(.L_1683 - .L_1682)


	//   ....[0]....
.L_1682:
        /*0068*/ 	.word	0x000008a0


	//   ....[1]....
        /*006c*/ 	.word	0x000008b0


	//   ....[2]....
        /*0070*/ 	.word	0x000008e0


	//   ....[3]....
        /*0074*/ 	.word	0x000008f0


	//   ....[4]....
        /*0078*/ 	.word	0x00000930


	//   ....[5]....
        /*007c*/ 	.word	0x00000940


	//   ....[6]....
        /*0080*/ 	.word	0x00000980


	//   ....[7]....
        /*0084*/ 	.word	0x00000990


	//   ....[8]....
        /*0088*/ 	.word	0x000009d0


	//   ....[9]....
        /*008c*/ 	.word	0x000009e0


	//----- nvinfo : EIATTR_EXIT_INSTR_OFFSETS
	.align		4
.L_1683:
        /*0090*/ 	.byte	0x04, 0x1c
        /*0092*/ 	.short	(.L_1685 - .L_1684)


	//   ....[0]....
.L_1684:
        /*0094*/ 	.word	0x00000060


	//   ....[1]....
        /*0098*/ 	.word	0x00001f80


	//----- nvinfo : EIATTR_MAX_THREADS
	.align		4
.L_1685:
        /*009c*/ 	.byte	0x04, 0x05
        /*009e*/ 	.short	(.L_1687 - .L_1686)
.L_1686:
        /*00a0*/ 	.word	0x00000180
        /*00a4*/ 	.word	0x00000001
        /*00a8*/ 	.word	0x00000001


	//----- nvinfo : EIATTR_CRS_STACK_SIZE
	.align		4
.L_1687:
        /*00ac*/ 	.byte	0x04, 0x1e
        /*00ae*/ 	.short	(.L_1689 - .L_1688)
.L_1688:
        /*00b0*/ 	.word	0x00000000
.L_1689:


//--------------------- .nv.info._Z35group_norm_nhwc_fwd_one_pass_kernelI11Fp32IOFp16WLi512ELi12ELi384EEv26Group_norm_nhwc_fwd_params --------------------------
	.section	.nv.info._Z35group_norm_nhwc_fwd_one_pass_kernelI11Fp32IOFp16WLi512ELi12ELi384EEv26Group_norm_nhwc_fwd_params,"",@"SHT_CUDA_INFO"
	.sectionflags	@""
	.align	4


	//----- nvinfo : EIATTR_CUDA_API_VERSION
	.align		4
        /*0000*/ 	.byte	0x04, 0x37
        /*0002*/ 	.short	(.L_1691 - .L_1690)
.L_1690:
        /*0004*/ 	.word	0x00000082


	//----- nvinfo : EIATTR_SW2861232_WAR
	.align		4
.L_1691:
        /*0008*/ 	.byte	0x01, 0x35
	.zero		2


	//----- nvinfo : EIATTR_PARAM_CBANK
	.align		4
        /*000c*/ 	.byte	0x04, 0x0a
        /*000e*/ 	.short	(.L_1693 - .L_1692)
	.align		4
.L_1692:
        /*0010*/ 	.word	index@(.nv.constant0._Z35group_norm_nhwc_fwd_one_pass_kernelI11Fp32IOFp16WLi512ELi12ELi384EEv26Group_norm_nhwc_fwd_params)
        /*0014*/ 	.short	0x0160
        /*0016*/ 	.short	0x00a0


	//----- nvinfo : EIATTR_CBANK_PARAM_SIZE
	.align		4
.L_1693:
        /*0018*/ 	.byte	0x03, 0x19
        /*001a*/ 	.short	0x00a0


	//----- nvinfo : EIATTR_KPARAM_INFO
	.align		4
        /*001c*/ 	.byte	0x04, 0x17
        /*001e*/ 	.short	(.L_1695 - .L_1694)
.L_1694:
        /*0020*/ 	.word	0x00000000
        /*0024*/ 	.short	0x0000
        /*0026*/ 	.short	0x0000
        /*0028*/ 	.byte	0x00, 0xf0, 0x81, 0x02


	//----- nvinfo : EIATTR_MAXREG_COUNT
	.align		4
.L_1695:
        /*002c*/ 	.byte	0x03, 0x1b
        /*002e*/ 	.short	0x00a8


	//----- nvinfo : EIATTR_NUM_BARRIERS
	.align		4
        /*0030*/ 	.byte	0x02, 0x4c
        /*0032*/ 	.byte	0x01
	.zero		1


	//----- nvinfo : EIATTR_MERCURY_ISA_VERSION
	.align		4
        /*0034*/ 	.byte	0x03, 0x5f
        /*0036*/ 	.short	0x0000


	//----- nvinfo : EIATTR_COOP_GROUP_MASK_REGIDS
	.align		4
        /*0038*/ 	.byte	0x04, 0x29
        /*003a*/ 	.short	(.L_1697 - .L_1696)


	//   ....[0]....
.L_1696:
        /*003c*/ 	.word	0xffffffff


	//   ....[1]....
        /*0040*/ 	.word	0xffffffff


	//   ....[2]....
        /*0044*/ 	.word	0xffffffff


	//   ....[3]....
        /*0048*/ 	.word	0xffffffff


	//   ....[4]....
        /*004c*/ 	.word	0xffffffff


	//   ....[5]....
        /*0050*/ 	.word	0xffffffff


	//   ....[6]....
        /*0054*/ 	.word	0xffffffff


	//   ....[7]....
        /*0058*/ 	.word	0xffffffff


	//   ....[8]....
        /*005c*/ 	.word	0xffffffff


	//   ....[9]....
        /*0060*/ 	.word	0xffffffff


	//----- nvinfo : EIATTR_COOP_GROUP_INSTR_OFFSETS
	.align		4
.L_1697:
        /*0064*/ 	.byte	0x04, 0x28
        /*0066*/ 	.short	(.L_1699 - .L_1698)


	//   ....[0]....
.L_1698:
        /*0068*/ 	.word	0x00000d80


	//   ....[1]....
        /*006c*/ 	.word	0x00000d90


	//   ....[2]....
        /*0070*/ 	.word	0x00000dc0


	//   ....[3]....
        /*0074*/ 	.word	0x00000dd0


	//   ....[4]....
        /*0078*/ 	.word	0x00000e10


	//   ....[5]....
        /*007c*/ 	.word	0x00000e20


	//   ....[6]....
        /*0080*/ 	.word	0x00000e60


	//   ....[7]....
        /*0084*/ 	.word	0x00000e70


	//   ....[8]....
        /*0088*/ 	.word	0x00000eb0


	//   ....[9]....
        /*008c*/ 	.word	0x00000ec0


	//----- nvinfo : EIATTR_EXIT_INSTR_OFFSETS
	.align		4
.L_1699:
        /*0090*/ 	.byte	0x04, 0x1c
        /*0092*/ 	.short	(.L_1701 - .L_1700)


	//   ....[0]....
.L_1700:
        /*0094*/ 	.word	0x00000060


	//   ....[1]....
        /*0098*/ 	.word	0x00002c80


	//----- nvinfo : EIATTR_MAX_THREADS
	.align		4
.L_1701:
        /*009c*/ 	.byte	0x04, 0x05
        /*009e*/ 	.short	(.L_1703 - .L_1702)
.L_1702:
        /*00a0*/ 	.word	0x00000180
        /*00a4*/ 	.word	0x00000001
        /*00a8*/ 	.word	0x00000001


	//----- nvinfo : EIATTR_CRS_STACK_SIZE
	.align		4
.L_1703:
        /*00ac*/ 	.byte	0x04, 0x1e
        /*00ae*/ 	.short	(.L_1705 - .L_1704)
.L_1704:
        /*00b0*/ 	.word	0x00000000
.L_1705:


//--------------------- .nv.callgraph             --------------------------
	.section	.nv.callgraph,"",@"SHT_CUDA_CALLGRAPH"
	.align	4
	.sectionentsize	8
	.align		4
        /*0000*/ 	.word	0x00000000
	.align		4
        /*0004*/ 	.word	0xffffffff
	.align		4
        /*0008*/ 	.word	0x00000000
	.align		4
        /*000c*/ 	.word	0xfffffffe
	.align		4
        /*0010*/ 	.word	0x00000000
	.align		4
        /*0014*/ 	.word	0xfffffffd
	.align		4
        /*0018*/ 	.word	0x00000000
	.align		4
        /*001c*/ 	.word	0xfffffffc


//--------------------- .nv.rel.action            --------------------------
	.section	.nv.rel.action,"",@"SHT_CUDA_RELOCINFO"
	.align	8
	.sectionentsize	8
        /*0000*/ 	.byte	0x73, 0x00, 0x00, 0x00, 0x00, 0x00, 0x00, 0x00, 0x00, 0x00, 0x00, 0x11, 0x25, 0x00, 0x05, 0x36


//--------------------- .nv.constant4             --------------------------
	.section	.nv.constant4,"a",@progbits
	.align	8
	.align		8
.nv.constant4:
        /*0000*/ 	.dword	_ZN61_INTERNAL_6b3be3ff_30_group_norm_nhwc_one_pass_12_cu_dad538914cuda3std3__45__cpo5beginE
	.align		8
        /*0008*/ 	.dword	_ZN61_INTERNAL_6b3be3ff_30_group_norm_nhwc_one_pass_12_cu_dad538914cuda3std3__45__cpo3endE
	.align		8
        /*0010*/ 	.dword	_ZN61_INTERNAL_6b3be3ff_30_group_norm_nhwc_one_pass_12_cu_dad538914cuda3std3__45__cpo6cbeginE
	.align		8
        /*0018*/ 	.dword	_ZN61_INTERNAL_6b3be3ff_30_group_norm_nhwc_one_pass_12_cu_dad538914cuda3std3__45__cpo4cendE
	.align		8
        /*0020*/ 	.dword	_ZN61_INTERNAL_6b3be3ff_30_group_norm_nhwc_one_pass_12_cu_dad538914cuda3std3__45__cpo6rbeginE
	.align		8
        /*0028*/ 	.dword	_ZN61_INTERNAL_6b3be3ff_30_group_norm_nhwc_one_pass_12_cu_dad538914cuda3std3__45__cpo4rendE
	.align		8
        /*0030*/ 	.dword	_ZN61_INTERNAL_6b3be3ff_30_group_norm_nhwc_one_pass_12_cu_dad538914cuda3std3__45__cpo7crbeginE
	.align		8
        /*0038*/ 	.dword	_ZN61_INTERNAL_6b3be3ff_30_group_norm_nhwc_one_pass_12_cu_dad538914cuda3std3__45__cpo5crendE
	.align		8
        /*0040*/ 	.dword	_ZN61_INTERNAL_6b3be3ff_30_group_norm_nhwc_one_pass_12_cu_dad538914cuda3std3__463_GLOBAL__N__6b3be3ff_30_group_norm_nhwc_one_pass_12_cu_dad538916ignoreE
	.align		8
        /*0048*/ 	.dword	_ZN61_INTERNAL_6b3be3ff_30_group_norm_nhwc_one_pass_12_cu_dad538914cuda3std3__419piecewise_constructE
	.align		8
        /*0050*/ 	.dword	_ZN61_INTERNAL_6b3be3ff_30_group_norm_nhwc_one_pass_12_cu_dad538914cuda3std3__48in_placeE
	.align		8
        /*0058*/ 	.dword	_ZN61_INTERNAL_6b3be3ff_30_group_norm_nhwc_one_pass_12_cu_dad538914cuda3std3__420unreachable_sentinelE
	.align		8
        /*0060*/ 	.dword	_ZN61_INTERNAL_6b3be3ff_30_group_norm_nhwc_one_pass_12_cu_dad538914cuda3std3__47nulloptE
	.align		8
        /*0068*/ 	.dword	_ZN61_INTERNAL_6b3be3ff_30_group_norm_nhwc_one_pass_12_cu_dad538914cuda3std3__48unexpectE
	.align		8
        /*0070*/ 	.dword	_ZN61_INTERNAL_6b3be3ff_30_group_norm_nhwc_one_pass_12_cu_dad538914cuda3std6ranges3__45__cpo4swapE
	.align		8
        /*0078*/ 	.dword	_ZN61_INTERNAL_6b3be3ff_30_group_norm_nhwc_one_pass_12_cu_dad538914cuda3std6ranges3__45__cpo9iter_moveE
	.align		8
        /*0080*/ 	.dword	_ZN61_INTERNAL_6b3be3ff_30_group_norm_nhwc_one_pass_12_cu_dad538914cuda3std6ranges3__45__cpo5beginE
	.align		8
        /*0088*/ 	.dword	_ZN61_INTERNAL_6b3be3ff_30_group_norm_nhwc_one_pass_12_cu_dad538914cuda3std6ranges3__45__cpo3endE
	.align		8
        /*0090*/ 	.dword	_ZN61_INTERNAL_6b3be3ff_30_group_norm_nhwc_one_pass_12_cu_dad538914cuda3std6ranges3__45__cpo6cbeginE
	.align		8
        /*0098*/ 	.dword	_ZN61_INTERNAL_6b3be3ff_30_group_norm_nhwc_one_pass_12_cu_dad538914cuda3std6ranges3__45__cpo4cendE
	.align		8
        /*00a0*/ 	.dword	_ZN61_INTERNAL_6b3be3ff_30_group_norm_nhwc_one_pass_12_cu_dad538914cuda3std6ranges3__45__cpo7advanceE
	.align		8
        /*00a8*/ 	.dword	_ZN61_INTERNAL_6b3be3ff_30_group_norm_nhwc_one_pass_12_cu_dad538914cuda3std6ranges3__45__cpo9iter_swapE
	.align		8
        /*00b0*/ 	.dword	_ZN61_INTERNAL_6b3be3ff_30_group_norm_nhwc_one_pass_12_cu_dad538914cuda3std6ranges3__45__cpo4nextE
	.align		8
        /*00b8*/ 	.dword	_ZN61_INTERNAL_6b3be3ff_30_group_norm_nhwc_one_pass_12_cu_dad538914cuda3std6ranges3__45__cpo4prevE
	.align		8
        /*00c0*/ 	.dword	_ZN61_INTERNAL_6b3be3ff_30_group_norm_nhwc_one_pass_12_cu_dad538914cuda3std6ranges3__45__cpo4dataE
	.align		8
        /*00c8*/ 	.dword	_ZN61_INTERNAL_6b3be3ff_30_group_norm_nhwc_one_pass_12_cu_dad538914cuda3std6ranges3__45__cpo5cdataE
	.align		8
        /*00d0*/ 	.dword	_ZN61_INTERNAL_6b3be3ff_30_group_norm_nhwc_one_pass_12_cu_dad538914cuda3std6ranges3__45__cpo4sizeE
	.align		8
        /*00d8*/ 	.dword	_ZN61_INTERNAL_6b3be3ff_30_group_norm_nhwc_one_pass_12_cu_dad538914cuda3std6ranges3__45__cpo5ssizeE
	.align		8
        /*00e0*/ 	.dword	_ZN61_INTERNAL_6b3be3ff_30_group_norm_nhwc_one_pass_12_cu_dad538914cuda3std6ranges3__45__cpo8distanceE
	.align		8
        /*00e8*/ 	.dword	_ZN61_INTERNAL_6b3be3ff_30_group_norm_nhwc_one_pass_12_cu_dad538916thrust23THRUST_300001_SM_800_NS6system6detail10sequential3seqE
	.align		8
        /*00f0*/ 	.dword	_ZN61_INTERNAL_6b3be3ff_30_group_norm_nhwc_one_pass_12_cu_dad538916thrust23THRUST_300001_SM_800_NS12placeholders2_1E
	.align		8
        /*00f8*/ 	.dword	_ZN61_INTERNAL_6b3be3ff_30_group_norm_nhwc_one_pass_12_cu_dad538916thrust23THRUST_300001_SM_800_NS12placeholders2_2E
	.align		8
        /*0100*/ 	.dword	_ZN61_INTERNAL_6b3be3ff_30_group_norm_nhwc_one_pass_12_cu_dad538916thrust23THRUST_300001_SM_800_NS12placeholders2_3E
	.align		8
        /*0108*/ 	.dword	_ZN61_INTERNAL_6b3be3ff_30_group_norm_nhwc_one_pass_12_cu_dad538916thrust23THRUST_300001_SM_800_NS12placeholders2_4E
	.align		8
        /*0110*/ 	.dword	_ZN61_INTERNAL_6b3be3ff_30_group_norm_nhwc_one_pass_12_cu_dad538916thrust23THRUST_300001_SM_800_NS12placeholders2_5E
	.align		8
        /*0118*/ 	.dword	_ZN61_INTERNAL_6b3be3ff_30_group_norm_nhwc_one_pass_12_cu_dad538916thrust23THRUST_300001_SM_800_NS12placeholders2_6E
	.align		8
        /*0120*/ 	.dword	_ZN61_INTERNAL_6b3be3ff_30_group_norm_nhwc_one_pass_12_cu_dad538916thrust23THRUST_300001_SM_800_NS12placeholders2_7E
	.align		8
        /*0128*/ 	.dword	_ZN61_INTERNAL_6b3be3ff_30_group_norm_nhwc_one_pass_12_cu_dad538916thrust23THRUST_300001_SM_800_NS12placeholders2_8E
	.align		8
        /*0130*/ 	.dword	_ZN61_INTERNAL_6b3be3ff_30_group_norm_nhwc_one_pass_12_cu_dad538916thrust23THRUST_300001_SM_800_NS12placeholders2_9E
	.align		8
        /*0138*/ 	.dword	_ZN61_INTERNAL_6b3be3ff_30_group_norm_nhwc_one_pass_12_cu_dad538916thrust23THRUST_300001_SM_800_NS12placeholders3_10E


//--------------------- .nv.constant0._ZN3cub17CUB_300001_SM_8006detail11EmptyKernelIvEEvv --------------------------
	.section	.nv.constant0._ZN3cub17CUB_300001_SM_8006detail11EmptyKernelIvEEvv,"a",@progbits
	.sectionflags	@""
	.align	4
.nv.constant0._ZN3cub17CUB_300001_SM_8006detail11EmptyKernelIvEEvv:
	.zero		352


//--------------------- .nv.constant0._Z35group_norm_nhwc_bwd_one_pass_kernelI11Bf16IOFp32WLi64ELi12ELi384EEv26Group_norm_nhwc_bwd_params --------------------------
	.section	.nv.constant0._Z35group_norm_nhwc_bwd_one_pass_kernelI11Bf16IOFp32WLi64ELi12ELi384EEv26Group_norm_nhwc_bwd_params,"a",@progbits
	.sectionflags	@""
	.align	4
.nv.constant0._Z35group_norm_nhwc_bwd_one_pass_kernelI11Bf16IOFp32WLi64ELi12ELi384EEv26Group_norm_nhwc_bwd_params:
	.zero		536


//--------------------- .nv.constant0._Z35group_norm_nhwc_bwd_one_pass_kernelI11Bf16IOFp32WLi128ELi12ELi384EEv26Group_norm_nhwc_bwd_params --------------------------
	.section	.nv.constant0._Z35group_norm_nhwc_bwd_one_pass_kernelI11Bf16IOFp32WLi128ELi12ELi384EEv26Group_norm_nhwc_bwd_params,"a",@progbits
	.sectionflags	@""
	.align	4
.nv.constant0._Z35group_norm_nhwc_bwd_one_pass_kernelI11Bf16IOFp32WLi128ELi12ELi384EEv26Group_norm_nhwc_bwd_params:
	.zero		536


//--------------------- .nv.constant0._Z35group_norm_nhwc_bwd_one_pass_kernelI11Bf16IOFp32WLi256ELi12ELi384EEv26Group_norm_nhwc_bwd_params --------------------------
	.section	.nv.constant0._Z35group_norm_nhwc_bwd_one_pass_kernelI11Bf16IOFp32WLi256ELi12ELi384EEv26Group_norm_nhwc_bwd_params,"a",@progbits
	.sectionflags	@""
	.align	4
.nv.constant0._Z35group_norm_nhwc_bwd_one_pass_kernelI11Bf16IOFp32WLi256ELi12ELi384EEv26Group_norm_nhwc_bwd_params:
	.zero		536


//--------------------- .nv.constant0._Z35group_norm_nhwc_bwd_one_pass_kernelI11Bf16IOFp32WLi512ELi12ELi384EEv26Group_norm_nhwc_bwd_params --------------------------
	.section	.nv.constant0._Z35group_norm_nhwc_bwd_one_pass_kernelI11Bf16IOFp32WLi512ELi12ELi384EEv26Group_norm_nhwc_bwd_params,"a",@progbits
	.sectionflags	@""
	.align	4
.nv.constant0._Z35group_norm_nhwc_bwd_one_pass_kernelI11Bf16IOFp32WLi512ELi12ELi384EEv26Group_norm_nhwc_bwd_params:
	.zero		536


//--------------------- .nv.constant0._Z35group_norm_nhwc_bwd_one_pass_kernelI11Bf16IOBf16WLi64ELi12ELi384EEv26Group_norm_nhwc_bwd_params --------------------------
	.section	.nv.constant0._Z35group_norm_nhwc_bwd_one_pass_kernelI11Bf16IOBf16WLi64ELi12ELi384EEv26Group_norm_nhwc_bwd_params,"a",@progbits
	.sectionflags	@""
	.align	4
.nv.constant0._Z35group_norm_nhwc_bwd_one_pass_kernelI11Bf16IOBf16WLi64ELi12ELi384EEv26Group_norm_nhwc_bwd_params:
	.zero		536


//--------------------- .nv.constant0._Z35group_norm_nhwc_bwd_one_pass_kernelI11Bf16IOBf16WLi128ELi12ELi384EEv26Group_norm_nhwc_bwd_params --------------------------
	.section	.nv.constant0._Z35group_norm_nhwc_bwd_one_pass_kernelI11Bf16IOBf16WLi128ELi12ELi384EEv26Group_norm_nhwc_bwd_params,"a",@progbits
	.sectionflags	@""
	.align	4
.nv.constant0._Z35group_norm_nhwc_bwd_one_pass_kernelI11Bf16IOBf16WLi128ELi12ELi384EEv26Group_norm_nhwc_bwd_params:
	.zero		536


//--------------------- .nv.constant0._Z35group_norm_nhwc_bwd_one_pass_kernelI11Bf16IOBf16WLi256ELi12ELi384EEv26Group_norm_nhwc_bwd_params --------------------------
	.section	.nv.constant0._Z35group_norm_nhwc_bwd_one_pass_kernelI11Bf16IOBf16WLi256ELi12ELi384EEv26Group_norm_nhwc_bwd_params,"a",@progbits
	.sectionflags	@""
	.align	4
.nv.constant0._Z35group_norm_nhwc_bwd_one_pass_kernelI11Bf16IOBf16WLi256ELi12ELi384EEv26Group_norm_nhwc_bwd_params:
	.zero		536


//--------------------- .nv.constant0._Z35group_norm_nhwc_bwd_one_pass_kernelI11Bf16IOBf16WLi512ELi12ELi384EEv26Group_norm_nhwc_bwd_params --------------------------
	.section	.nv.constant0._Z35group_norm_nhwc_bwd_one_pass_kernelI11Bf16IOBf16WLi512ELi12ELi384EEv26Group_norm_nhwc_bwd_params,"a",@progbits
	.sectionflags	@""
	.align	4
.nv.constant0._Z35group_norm_nhwc_bwd_one_pass_kernelI11Bf16IOBf16WLi512ELi12ELi384EEv26Group_norm_nhwc_bwd_params:
	.zero		536


//--------------------- .nv.constant0._Z35group_norm_nhwc_bwd_one_pass_kernelI11Bf16IOFp16WLi64ELi12ELi384EEv26Group_norm_nhwc_bwd_params --------------------------
	.section	.nv.constant0._Z35group_norm_nhwc_bwd_one_pass_kernelI11Bf16IOFp16WLi64ELi12ELi384EEv26Group_norm_nhwc_bwd_params,"a",@progbits
	.sectionflags	@""
	.align	4
.nv.constant0._Z35group_norm_nhwc_bwd_one_pass_kernelI11Bf16IOFp16WLi64ELi12ELi384EEv26Group_norm_nhwc_bwd_params:
	.zero		536


//--------------------- .nv.constant0._Z35group_norm_nhwc_bwd_one_pass_kernelI11Bf16IOFp16WLi128ELi12ELi384EEv26Group_norm_nhwc_bwd_params --------------------------
	.section	.nv.constant0._Z35group_norm_nhwc_bwd_one_pass_kernelI11Bf16IOFp16WLi128ELi12ELi384EEv26Group_norm_nhwc_bwd_params,"a",@progbits
	.sectionflags	@""
	.align	4
.nv.constant0._Z35group_norm_nhwc_bwd_one_pass_kernelI11Bf16IOFp16WLi128ELi12ELi384EEv26Group_norm_nhwc_bwd_params:
	.zero		536


//--------------------- .nv.constant0._Z35group_norm_nhwc_bwd_one_pass_kernelI11Bf16IOFp16WLi256ELi12ELi384EEv26Group_norm_nhwc_bwd_params --------------------------
	.section	.nv.constant0._Z35group_norm_nhwc_bwd_one_pass_kernelI11Bf16IOFp16WLi256ELi12ELi384EEv26Group_norm_nhwc_bwd_params,"a",@progbits
	.sectionflags	@""
	.align	4
.nv.constant0._Z35group_norm_nhwc_bwd_one_pass_kernelI11Bf16IOFp16WLi256ELi12ELi384EEv26Group_norm_nhwc_bwd_params:
	.zero		536


//--------------------- .nv.constant0._Z35group_norm_nhwc_bwd_one_pass_kernelI11Bf16IOFp16WLi512ELi12ELi384EEv26Group_norm_nhwc_bwd_params --------------------------
	.section	.nv.constant0._Z35group_norm_nhwc_bwd_one_pass_kernelI11Bf16IOFp16WLi512ELi12ELi384EEv26Group_norm_nhwc_bwd_params,"a",@progbits
	.sectionflags	@""
	.align	4
.nv.constant0._Z35group_norm_nhwc_bwd_one_pass_kernelI11Bf16IOFp16WLi512ELi12ELi384EEv26Group_norm_nhwc_bwd_params:
	.zero		536


//--------------------- .nv.constant0._Z35group_norm_nhwc_bwd_one_pass_kernelI11Fp16IOFp32WLi64ELi12ELi384EEv26Group_norm_nhwc_bwd_params --------------------------
	.section	.nv.constant0._Z35group_norm_nhwc_bwd_one_pass_kernelI11Fp16IOFp32WLi64ELi12ELi384EEv26Group_norm_nhwc_bwd_params,"a",@progbits
	.sectionflags	@""
	.align	4
.nv.constant0._Z35group_norm_nhwc_bwd_one_pass_kernelI11Fp16IOFp32WLi64ELi12ELi384EEv26Group_norm_nhwc_bwd_params:
	.zero		536


//--------------------- .nv.constant0._Z35group_norm_nhwc_bwd_one_pass_kernelI11Fp16IOFp32WLi128ELi12ELi384EEv26Group_norm_nhwc_bwd_params --------------------------
	.section	.nv.constant0._Z35group_norm_nhwc_bwd_one_pass_kernelI11Fp16IOFp32WLi128ELi12ELi384EEv26Group_norm_nhwc_bwd_params,"a",@progbits
	.sectionflags	@""
	.align	4
.nv.constant0._Z35group_norm_nhwc_bwd_one_pass_kernelI11Fp16IOFp32WLi128ELi12ELi384EEv26Group_norm_nhwc_bwd_params:
	.zero		536


//--------------------- .nv.constant0._Z35group_norm_nhwc_bwd_one_pass_kernelI11Fp16IOFp32WLi256ELi12ELi384EEv26Group_norm_nhwc_bwd_params --------------------------
	.section	.nv.constant0._Z35group_norm_nhwc_bwd_one_pass_kernelI11Fp16IOFp32WLi256ELi12ELi384EEv26Group_norm_nhwc_bwd_params,"a",@progbits
	.sectionflags	@""
	.align	4
.nv.constant0._Z35group_norm_nhwc_bwd_one_pass_kernelI11Fp16IOFp32WLi256ELi12ELi384EEv26Group_norm_nhwc_bwd_params:
	.zero		536


//--------------------- .nv.constant0._Z35group_norm_nhwc_bwd_one_pass_kernelI11Fp16IOFp32WLi512ELi12ELi384EEv26Group_norm_nhwc_bwd_params --------------------------
	.section	.nv.constant0._Z35group_norm_nhwc_bwd_one_pass_kernelI11Fp16IOFp32WLi512ELi12ELi384EEv26Group_norm_nhwc_bwd_params,"a",@progbits
	.sectionflags	@""
	.align	4
.nv.constant0._Z35group_norm_nhwc_bwd_one_pass_kernelI11Fp16IOFp32WLi512ELi12ELi384EEv26Group_norm_nhwc_bwd_params:
	.zero		536


//--------------------- .nv.constant0._Z35group_norm_nhwc_bwd_one_pass_kernelI11Fp16IOBf16WLi64ELi12ELi384EEv26Group_norm_nhwc_bwd_params --------------------------
	.section	.nv.constant0._Z35group_norm_nhwc_bwd_one_pass_kernelI11Fp16IOBf16WLi64ELi12ELi384EEv26Group_norm_nhwc_bwd_params,"a",@progbits
	.sectionflags	@""
	.align	4
.nv.constant0._Z35group_norm_nhwc_bwd_one_pass_kernelI11Fp16IOBf16WLi64ELi12ELi384EEv26Group_norm_nhwc_bwd_params:
	.zero		536


//--------------------- .nv.constant0._Z35group_norm_nhwc_bwd_one_pass_kernelI11Fp16IOBf16WLi128ELi12ELi384EEv26Group_norm_nhwc_bwd_params --------------------------
	.section	.nv.constant0._Z35group_norm_nhwc_bwd_one_pass_kernelI11Fp16IOBf16WLi128ELi12ELi384EEv26Group_norm_nhwc_bwd_params,"a",@progbits
	.sectionflags	@""
	.align	4
.nv.constant0._Z35group_norm_nhwc_bwd_one_pass_kernelI11Fp16IOBf16WLi128ELi12ELi384EEv26Group_norm_nhwc_bwd_params:
	.zero		536


//--------------------- .nv.constant0._Z35group_norm_nhwc_bwd_one_pass_kernelI11Fp16IOBf16WLi256ELi12ELi384EEv26Group_norm_nhwc_bwd_params --------------------------
	.section	.nv.constant0._Z35group_norm_nhwc_bwd_one_pass_kernelI11Fp16IOBf16WLi256ELi12ELi384EEv26Group_norm_nhwc_bwd_params,"a",@progbits
	.sectionflags	@""
	.align	4
.nv.constant0._Z35group_norm_nhwc_bwd_one_pass_kernelI11Fp16IOBf16WLi256ELi12ELi384EEv26Group_norm_nhwc_bwd_params:
	.zero		536


//--------------------- .nv.constant0._Z35group_norm_nhwc_bwd_one_pass_kernelI11Fp16IOBf16WLi512ELi12ELi384EEv26Group_norm_nhwc_bwd_params --------------------------
	.section	.nv.constant0._Z35group_norm_nhwc_bwd_one_pass_kernelI11Fp16IOBf16WLi512ELi12ELi384EEv26Group_norm_nhwc_bwd_params,"a",@progbits
	.sectionflags	@""
	.align	4
.nv.constant0._Z35group_norm_nhwc_bwd_one_pass_kernelI11Fp16IOBf16WLi512ELi12ELi384EEv26Group_norm_nhwc_bwd_params:
	.zero		536


//--------------------- .nv.constant0._Z35group_norm_nhwc_bwd_one_pass_kernelI11Fp16IOFp16WLi64ELi12ELi384EEv26Group_norm_nhwc_bwd_params --------------------------
	.section	.nv.constant0._Z35group_norm_nhwc_bwd_one_pass_kernelI11Fp16IOFp16WLi64ELi12ELi384EEv26Group_norm_nhwc_bwd_params,"a",@progbits
	.sectionflags	@""
	.align	4
.nv.constant0._Z35group_norm_nhwc_bwd_one_pass_kernelI11Fp16IOFp16WLi64ELi12ELi384EEv26Group_norm_nhwc_bwd_params:
	.zero		536


//--------------------- .nv.constant0._Z35group_norm_nhwc_bwd_one_pass_kernelI11Fp16IOFp16WLi128ELi12ELi384EEv26Group_norm_nhwc_bwd_params --------------------------
	.section	.nv.constant0._Z35group_norm_nhwc_bwd_one_pass_kernelI11Fp16IOFp16WLi128ELi12ELi384EEv26Group_norm_nhwc_bwd_params,"a",@progbits
	.sectionflags	@""
	.align	4
.nv.constant0._Z35group_norm_nhwc_bwd_one_pass_kernelI11Fp16IOFp16WLi128ELi12ELi384EEv26Group_norm_nhwc_bwd_params:
	.zero		536


//--------------------- .nv.constant0._Z35group_norm_nhwc_bwd_one_pass_kernelI11Fp16IOFp16WLi256ELi12ELi384EEv26Group_norm_nhwc_bwd_params --------------------------
	.section	.nv.constant0._Z35group_norm_nhwc_bwd_one_pass_kernelI11Fp16IOFp16WLi256ELi12ELi384EEv26Group_norm_nhwc_bwd_params,"a",@progbits
	.sectionflags	@""
	.align	4
.nv.constant0._Z35group_norm_nhwc_bwd_one_pass_kernelI11Fp16IOFp16WLi256ELi12ELi384EEv26Group_norm_nhwc_bwd_params:
	.zero		536


//--------------------- .nv.constant0._Z35group_norm_nhwc_bwd_one_pass_kernelI11Fp16IOFp16WLi512ELi12ELi384EEv26Group_norm_nhwc_bwd_params --------------------------
	.section	.nv.constant0._Z35group_norm_nhwc_bwd_one_pass_kernelI11Fp16IOFp16WLi512ELi12ELi384EEv26Group_norm_nhwc_bwd_params,"a",@progbits
	.sectionflags	@""
	.align	4
.nv.constant0._Z35group_norm_nhwc_bwd_one_pass_kernelI11Fp16IOFp16WLi512ELi12ELi384EEv26Group_norm_nhwc_bwd_params:
	.zero		536


//--------------------- .nv.constant0._Z35group_norm_nhwc_bwd_one_pass_kernelI11Fp32IOFp32WLi64ELi12ELi384EEv26Group_norm_nhwc_bwd_params --------------------------
	.section	.nv.constant0._Z35group_norm_nhwc_bwd_one_pass_kernelI11Fp32IOFp32WLi64ELi12ELi384EEv26Group_norm_nhwc_bwd_params,"a",@progbits
	.sectionflags	@""
	.align	4
.nv.constant0._Z35group_norm_nhwc_bwd_one_pass_kernelI11Fp32IOFp32WLi64ELi12ELi384EEv26Group_norm_nhwc_bwd_params:
	.zero		536


//--------------------- .nv.constant0._Z35group_norm_nhwc_bwd_one_pass_kernelI11Fp32IOFp32WLi128ELi12ELi384EEv26Group_norm_nhwc_bwd_params --------------------------
	.section	.nv.constant0._Z35group_norm_nhwc_bwd_one_pass_kernelI11Fp32IOFp32WLi128ELi12ELi384EEv26Group_norm_nhwc_bwd_params,"a",@progbits
	.sectionflags	@""
	.align	4
.nv.constant0._Z35group_norm_nhwc_bwd_one_pass_kernelI11Fp32IOFp32WLi128ELi12ELi384EEv26Group_norm_nhwc_bwd_params:
	.zero		536


//--------------------- .nv.constant0._Z35group_norm_nhwc_bwd_one_pass_kernelI11Fp32IOFp32WLi256ELi12ELi384EEv26Group_norm_nhwc_bwd_params --------------------------
	.section	.nv.constant0._Z35group_norm_nhwc_bwd_one_pass_kernelI11Fp32IOFp32WLi256ELi12ELi384EEv26Group_norm_nhwc_bwd_params,"a",@progbits
	.sectionflags	@""
	.align	4
.nv.constant0._Z35group_norm_nhwc_bwd_one_pass_kernelI11Fp32IOFp32WLi256ELi12ELi384EEv26Group_norm_nhwc_bwd_params:
	.zero		536


//--------------------- .nv.constant0._Z35group_norm_nhwc_bwd_one_pass_kernelI11Fp32IOFp32WLi512ELi12ELi384EEv26Group_norm_nhwc_bwd_params --------------------------
	.section	.nv.constant0._Z35group_norm_nhwc_bwd_one_pass_kernelI11Fp32IOFp32WLi512ELi12ELi384EEv26Group_norm_nhwc_bwd_params,"a",@progbits
	.sectionflags	@""
	.align	4
.nv.constant0._Z35group_norm_nhwc_bwd_one_pass_kernelI11Fp32IOFp32WLi512ELi12ELi384EEv26Group_norm_nhwc_bwd_params:
	.zero		536


//--------------------- .nv.constant0._Z35group_norm_nhwc_bwd_one_pass_kernelI11Fp32IOBf16WLi64ELi12ELi384EEv26Group_norm_nhwc_bwd_params --------------------------
	.section	.nv.constant0._Z35group_norm_nhwc_bwd_one_pass_kernelI11Fp32IOBf16WLi64ELi12ELi384EEv26Group_norm_nhwc_bwd_params,"a",@progbits
	.sectionflags	@""
	.align	4
.nv.constant0._Z35group_norm_nhwc_bwd_one_pass_kernelI11Fp32IOBf16WLi64ELi12ELi384EEv26Group_norm_nhwc_bwd_params:
	.zero		536


//--------------------- .nv.constant0._Z35group_norm_nhwc_bwd_one_pass_kernelI11Fp32IOBf16WLi128ELi12ELi384EEv26Group_norm_nhwc_bwd_params --------------------------
	.section	.nv.constant0._Z35group_norm_nhwc_bwd_one_pass_kernelI11Fp32IOBf16WLi128ELi12ELi384EEv26Group_norm_nhwc_bwd_params,"a",@progbits
	.sectionflags	@""
	.align	4
.nv.constant0._Z35group_norm_nhwc_bwd_one_pass_kernelI11Fp32IOBf16WLi128ELi12ELi384EEv26Group_norm_nhwc_bwd_params:
	.zero		536


//--------------------- .nv.constant0._Z35group_norm_nhwc_bwd_one_pass_kernelI11Fp32IOBf16WLi256ELi12ELi384EEv26Group_norm_nhwc_bwd_params --------------------------
	.section	.nv.constant0._Z35group_norm_nhwc_bwd_one_pass_kernelI11Fp32IOBf16WLi256ELi12ELi384EEv26Group_norm_nhwc_bwd_params,"a",@progbits
	.sectionflags	@""
	.align	4
.nv.constant0._Z35group_norm_nhwc_bwd_one_pass_kernelI11Fp32IOBf16WLi256ELi12ELi384EEv26Group_norm_nhwc_bwd_params:
	.zero		536


//--------------------- .nv.constant0._Z35group_norm_nhwc_bwd_one_pass_kernelI11Fp32IOBf16WLi512ELi12ELi384EEv26Group_norm_nhwc_bwd_params --------------------------
	.section	.nv.constant0._Z35group_norm_nhwc_bwd_one_pass_kernelI11Fp32IOBf16WLi512ELi12ELi384EEv26Group_norm_nhwc_bwd_params,"a",@progbits
	.sectionflags	@""
	.align	4
.nv.constant0._Z35group_norm_nhwc_bwd_one_pass_kernelI11Fp32IOBf16WLi512ELi12ELi384EEv26Group_norm_nhwc_bwd_params:
	.zero		536


//--------------------- .nv.constant0._Z35group_norm_nhwc_bwd_one_pass_kernelI11Fp32IOFp16WLi64ELi12ELi384EEv26Group_norm_nhwc_bwd_params --------------------------
	.section	.nv.constant0._Z35group_norm_nhwc_bwd_one_pass_kernelI11Fp32IOFp16WLi64ELi12ELi384EEv26Group_norm_nhwc_bwd_params,"a",@progbits
	.sectionflags	@""
	.align	4
.nv.constant0._Z35group_norm_nhwc_bwd_one_pass_kernelI11Fp32IOFp16WLi64ELi12ELi384EEv26Group_norm_nhwc_bwd_params:
	.zero		536


//--------------------- .nv.constant0._Z35group_norm_nhwc_bwd_one_pass_kernelI11Fp32IOFp16WLi128ELi12ELi384EEv26Group_norm_nhwc_bwd_params --------------------------
	.section	.nv.constant0._Z35group_norm_nhwc_bwd_one_pass_kernelI11Fp32IOFp16WLi128ELi12ELi384EEv26Group_norm_nhwc_bwd_params,"a",@progbits
	.sectionflags	@""
	.align	4
.nv.constant0._Z35group_norm_nhwc_bwd_one_pass_kernelI11Fp32IOFp16WLi128ELi12ELi384EEv26Group_norm_nhwc_bwd_params:
	.zero		536


//--------------------- .nv.constant0._Z35group_norm_nhwc_bwd_one_pass_kernelI11Fp32IOFp16WLi256ELi12ELi384EEv26Group_norm_nhwc_bwd_params --------------------------
	.section	.nv.constant0._Z35group_norm_nhwc_bwd_one_pass_kernelI11Fp32IOFp16WLi256ELi12ELi384EEv26Group_norm_nhwc_bwd_params,"a",@progbits
	.sectionflags	@""
	.align	4
.nv.constant0._Z35group_norm_nhwc_bwd_one_pass_kernelI11Fp32IOFp16WLi256ELi12ELi384EEv26Group_norm_nhwc_bwd_params:
	.zero		536


//--------------------- .nv.constant0._Z35group_norm_nhwc_bwd_one_pass_kernelI11Fp32IOFp16WLi512ELi12ELi384EEv26Group_norm_nhwc_bwd_params --------------------------
	.section	.nv.constant0._Z35group_norm_nhwc_bwd_one_pass_kernelI11Fp32IOFp16WLi512ELi12ELi384EEv26Group_norm_nhwc_bwd_params,"a",@progbits
	.sectionflags	@""
	.align	4
.nv.constant0._Z35group_norm_nhwc_bwd_one_pass_kernelI11Fp32IOFp16WLi512ELi12ELi384EEv26Group_norm_nhwc_bwd_params:
	.zero		536


//--------------------- .nv.constant0._Z35group_norm_nhwc_fwd_one_pass_kernelI11Bf16IOFp32WLi64ELi12ELi384EEv26Group_norm_nhwc_fwd_params --------------------------
	.section	.nv.constant0._Z35group_norm_nhwc_fwd_one_pass_kernelI11Bf16IOFp32WLi64ELi12ELi384EEv26Group_norm_nhwc_fwd_params,"a",@progbits
	.sectionflags	@""
	.align	4
.nv.constant0._Z35group_norm_nhwc_fwd_one_pass_kernelI11Bf16IOFp32WLi64ELi12ELi384EEv26Group_norm_nhwc_fwd_params:
	.zero		512


//--------------------- .nv.constant0._Z35group_norm_nhwc_fwd_one_pass_kernelI11Bf16IOFp32WLi128ELi12ELi384EEv26Group_norm_nhwc_fwd_params --------------------------
	.section	.nv.constant0._Z35group_norm_nhwc_fwd_one_pass_kernelI11Bf16IOFp32WLi128ELi12ELi384EEv26Group_norm_nhwc_fwd_params,"a",@progbits
	.sectionflags	@""
	.align	4
.nv.constant0._Z35group_norm_nhwc_fwd_one_pass_kernelI11Bf16IOFp32WLi128ELi12ELi384EEv26Group_norm_nhwc_fwd_params:
	.zero		512


//--------------------- .nv.constant0._Z35group_norm_nhwc_fwd_one_pass_kernelI11Bf16IOFp32WLi256ELi12ELi384EEv26Group_norm_nhwc_fwd_params --------------------------
	.section	.nv.constant0._Z35group_norm_nhwc_fwd_one_pass_kernelI11Bf16IOFp32WLi256ELi12ELi384EEv26Group_norm_nhwc_fwd_params,"a",@progbits
	.sectionflags	@""
	.align	4
.nv.constant0._Z35group_norm_nhwc_fwd_one_pass_kernelI11Bf16IOFp32WLi256ELi12ELi384EEv26Group_norm_nhwc_fwd_params:
	.zero		512


//--------------------- .nv.constant0._Z35group_norm_nhwc_fwd_one_pass_kernelI11Bf16IOFp32WLi512ELi12ELi384EEv26Group_norm_nhwc_fwd_params --------------------------
	.section	.nv.constant0._Z35group_norm_nhwc_fwd_one_pass_kernelI11Bf16IOFp32WLi512ELi12ELi384EEv26Group_norm_nhwc_fwd_params,"a",@progbits
	.sectionflags	@""
	.align	4
.nv.constant0._Z35group_norm_nhwc_fwd_one_pass_kernelI11Bf16IOFp32WLi512ELi12ELi384EEv26Group_norm_nhwc_fwd_params:
	.zero		512


//--------------------- .nv.constant0._Z35group_norm_nhwc_fwd_one_pass_kernelI11Bf16IOBf16WLi64ELi12ELi384EEv26Group_norm_nhwc_fwd_params --------------------------
	.section	.nv.constant0._Z35group_norm_nhwc_fwd_one_pass_kernelI11Bf16IOBf16WLi64ELi12ELi384EEv26Group_norm_nhwc_fwd_params,"a",@progbits
	.sectionflags	@""
	.align	4
.nv.constant0._Z35group_norm_nhwc_fwd_one_pass_kernelI11Bf16IOBf16WLi64ELi12ELi384EEv26Group_norm_nhwc_fwd_params:
	.zero		512


//--------------------- .nv.constant0._Z35group_norm_nhwc_fwd_one_pass_kernelI11Bf16IOBf16WLi128ELi12ELi384EEv26Group_norm_nhwc_fwd_params --------------------------
	.section	.nv.constant0._Z35group_norm_nhwc_fwd_one_pass_kernelI11Bf16IOBf16WLi128ELi12ELi384EEv26Group_norm_nhwc_fwd_params,"a",@progbits
	.sectionflags	@""
	.align	4
.nv.constant0._Z35group_norm_nhwc_fwd_one_pass_kernelI11Bf16IOBf16WLi128ELi12ELi384EEv26Group_norm_nhwc_fwd_params:
	.zero		512


//--------------------- .nv.constant0._Z35group_norm_nhwc_fwd_one_pass_kernelI11Bf16IOBf16WLi256ELi12ELi384EEv26Group_norm_nhwc_fwd_params --------------------------
	.section	.nv.constant0._Z35group_norm_nhwc_fwd_one_pass_kernelI11Bf16IOBf16WLi256ELi12ELi384EEv26Group_norm_nhwc_fwd_params,"a",@progbits
	.sectionflags	@""
	.align	4
.nv.constant0._Z35group_norm_nhwc_fwd_one_pass_kernelI11Bf16IOBf16WLi256ELi12ELi384EEv26Group_norm_nhwc_fwd_params:
	.zero		512


//--------------------- .nv.constant0._Z35group_norm_nhwc_fwd_one_pass_kernelI11Bf16IOBf16WLi512ELi12ELi384EEv26Group_norm_nhwc_fwd_params --------------------------
	.section	.nv.constant0._Z35group_norm_nhwc_fwd_one_pass_kernelI11Bf16IOBf16WLi512ELi12ELi384EEv26Group_norm_nhwc_fwd_params,"a",@progbits
	.sectionflags	@""
	.align	4
.nv.constant0._Z35group_norm_nhwc_fwd_one_pass_kernelI11Bf16IOBf16WLi512ELi12ELi384EEv26Group_norm_nhwc_fwd_params:
	.zero		512


//--------------------- .nv.constant0._Z35group_norm_nhwc_fwd_one_pass_kernelI11Bf16IOFp16WLi64ELi12ELi384EEv26Group_norm_nhwc_fwd_params --------------------------
	.section	.nv.constant0._Z35group_norm_nhwc_fwd_one_pass_kernelI11Bf16IOFp16WLi64ELi12ELi384EEv26Group_norm_nhwc_fwd_params,"a",@progbits
	.sectionflags	@""
	.align	4
.nv.constant0._Z35group_norm_nhwc_fwd_one_pass_kernelI11Bf16IOFp16WLi64ELi12ELi384EEv26Group_norm_nhwc_fwd_params:
	.zero		512


//--------------------- .nv.constant0._Z35group_norm_nhwc_fwd_one_pass_kernelI11Bf16IOFp16WLi128ELi12ELi384EEv26Group_norm_nhwc_fwd_params --------------------------
	.section	.nv.constant0._Z35group_norm_nhwc_fwd_one_pass_kernelI11Bf16IOFp16WLi128ELi12ELi384EEv26Group_norm_nhwc_fwd_params,"a",@progbits
	.sectionflags	@""
	.align	4
.nv.constant0._Z35group_norm_nhwc_fwd_one_pass_kernelI11Bf16IOFp16WLi128ELi12ELi384EEv26Group_norm_nhwc_fwd_params:
	.zero		512


//--------------------- .nv.constant0._Z35group_norm_nhwc_fwd_one_pass_kernelI11Bf16IOFp16WLi256ELi12ELi384EEv26Group_norm_nhwc_fwd_params --------------------------
	.section	.nv.constant0._Z35group_norm_nhwc_fwd_one_pass_kernelI11Bf16IOFp16WLi256ELi12ELi384EEv26Group_norm_nhwc_fwd_params,"a",@progbits
	.sectionflags	@""
	.align	4
.nv.constant0._Z35group_norm_nhwc_fwd_one_pass_kernelI11Bf16IOFp16WLi256ELi12ELi384EEv26Group_norm_nhwc_fwd_params:
	.zero		512


//--------------------- .nv.constant0._Z35group_norm_nhwc_fwd_one_pass_kernelI11Bf16IOFp16WLi512ELi12ELi384EEv26Group_norm_nhwc_fwd_params --------------------------
	.section	.nv.constant0._Z35group_norm_nhwc_fwd_one_pass_kernelI11Bf16IOFp16WLi512ELi12ELi384EEv26Group_norm_nhwc_fwd_params,"a",@progbits
	.sectionflags	@""
	.align	4
.nv.constant0._Z35group_norm_nhwc_fwd_one_pass_kernelI11Bf16IOFp16WLi512ELi12ELi384EEv26Group_norm_nhwc_fwd_params:
	.zero		512


//--------------------- .nv.constant0._Z35group_norm_nhwc_fwd_one_pass_kernelI11Fp16IOFp32WLi64ELi12ELi384EEv26Group_norm_nhwc_fwd_params --------------------------
	.section	.nv.constant0._Z35group_norm_nhwc_fwd_one_pass_kernelI11Fp16IOFp32WLi64ELi12ELi384EEv26Group_norm_nhwc_fwd_params,"a",@progbits
	.sectionflags	@""
	.align	4
.nv.constant0._Z35group_norm_nhwc_fwd_one_pass_kernelI11Fp16IOFp32WLi64ELi12ELi384EEv26Group_norm_nhwc_fwd_params:
	.zero		512


//--------------------- .nv.constant0._Z35group_norm_nhwc_fwd_one_pass_kernelI11Fp16IOFp32WLi128ELi12ELi384EEv26Group_norm_nhwc_fwd_params --------------------------
	.section	.nv.constant0._Z35group_norm_nhwc_fwd_one_pass_kernelI11Fp16IOFp32WLi128ELi12ELi384EEv26Group_norm_nhwc_fwd_params,"a",@progbits
	.sectionflags	@""
	.align	4
.nv.constant0._Z35group_norm_nhwc_fwd_one_pass_kernelI11Fp16IOFp32WLi128ELi12ELi384EEv26Group_norm_nhwc_fwd_params:
	.zero		512


//--------------------- .nv.constant0._Z35group_norm_nhwc_fwd_one_pass_kernelI11Fp16IOFp32WLi256ELi12ELi384EEv26Group_norm_nhwc_fwd_params --------------------------
	.section	.nv.constant0._Z35group_norm_nhwc_fwd_one_pass_kernelI11Fp16IOFp32WLi256ELi12ELi384EEv26Group_norm_nhwc_fwd_params,"a",@progbits
	.sectionflags	@""
	.align	4
.nv.constant0._Z35group_norm_nhwc_fwd_one_pass_kernelI11Fp16IOFp32WLi256ELi12ELi384EEv26Group_norm_nhwc_fwd_params:
	.zero		512


//--------------------- .nv.constant0._Z35group_norm_nhwc_fwd_one_pass_kernelI11Fp16IOFp32WLi512ELi12ELi384EEv26Group_norm_nhwc_fwd_params --------------------------
	.section	.nv.constant0._Z35group_norm_nhwc_fwd_one_pass_kernelI11Fp16IOFp32WLi512ELi12ELi384EEv26Group_norm_nhwc_fwd_params,"a",@progbits
	.sectionflags	@""
	.align	4
.nv.constant0._Z35group_norm_nhwc_fwd_one_pass_kernelI11Fp16IOFp32WLi512ELi12ELi384EEv26Group_norm_nhwc_fwd_params:
	.zero		512


//--------------------- .nv.constant0._Z35group_norm_nhwc_fwd_one_pass_kernelI11Fp16IOBf16WLi64ELi12ELi384EEv26Group_norm_nhwc_fwd_params --------------------------
	.section	.nv.constant0._Z35group_norm_nhwc_fwd_one_pass_kernelI11Fp16IOBf16WLi64ELi12ELi384EEv26Group_norm_nhwc_fwd_params,"a",@progbits
	.sectionflags	@""
	.align	4
.nv.constant0._Z35group_norm_nhwc_fwd_one_pass_kernelI11Fp16IOBf16WLi64ELi12ELi384EEv26Group_norm_nhwc_fwd_params:
	.zero		512


//--------------------- .nv.constant0._Z35group_norm_nhwc_fwd_one_pass_kernelI11Fp16IOBf16WLi128ELi12ELi384EEv26Group_norm_nhwc_fwd_params --------------------------
	.section	.nv.constant0._Z35group_norm_nhwc_fwd_one_pass_kernelI11Fp16IOBf16WLi128ELi12ELi384EEv26Group_norm_nhwc_fwd_params,"a",@progbits
	.sectionflags	@""
	.align	4
.nv.constant0._Z35group_norm_nhwc_fwd_one_pass_kernelI11Fp16IOBf16WLi128ELi12ELi384EEv26Group_norm_nhwc_fwd_params:
	.zero		512


//--------------------- .nv.constant0._Z35group_norm_nhwc_fwd_one_pass_kernelI11Fp16IOBf16WLi256ELi12ELi384EEv26Group_norm_nhwc_fwd_params --------------------------
	.section	.nv.constant0._Z35group_norm_nhwc_fwd_one_pass_kernelI11Fp16IOBf16WLi256ELi12ELi384EEv26Group_norm_nhwc_fwd_params,"a",@progbits
	.sectionflags	@""
	.align	4
.nv.constant0._Z35group_norm_nhwc_fwd_one_pass_kernelI11Fp16IOBf16WLi256ELi12ELi384EEv26Group_norm_nhwc_fwd_params:
	.zero		512


//--------------------- .nv.constant0._Z35group_norm_nhwc_fwd_one_pass_kernelI11Fp16IOBf16WLi512ELi12ELi384EEv26Group_norm_nhwc_fwd_params --------------------------
	.section	.nv.constant0._Z35group_norm_nhwc_fwd_one_pass_kernelI11Fp16IOBf16WLi512ELi12ELi384EEv26Group_norm_nhwc_fwd_params,"a",@progbits
	.sectionflags	@""
	.align	4
.nv.constant0._Z35group_norm_nhwc_fwd_one_pass_kernelI11Fp16IOBf16WLi512ELi12ELi384EEv26Group_norm_nhwc_fwd_params:
	.zero		512


//--------------------- .nv.constant0._Z35group_norm_nhwc_fwd_one_pass_kernelI11Fp16IOFp16WLi64ELi12ELi384EEv26Group_norm_nhwc_fwd_params --------------------------
	.section	.nv.constant0._Z35group_norm_nhwc_fwd_one_pass_kernelI11Fp16IOFp16WLi64ELi12ELi384EEv26Group_norm_nhwc_fwd_params,"a",@progbits
	.sectionflags	@""
	.align	4
.nv.constant0._Z35group_norm_nhwc_fwd_one_pass_kernelI11Fp16IOFp16WLi64ELi12ELi384EEv26Group_norm_nhwc_fwd_params:
	.zero		512


//--------------------- .nv.constant0._Z35group_norm_nhwc_fwd_one_pass_kernelI11Fp16IOFp16WLi128ELi12ELi384EEv26Group_norm_nhwc_fwd_params --------------------------
	.section	.nv.constant0._Z35group_norm_nhwc_fwd_one_pass_kernelI11Fp16IOFp16WLi128ELi12ELi384EEv26Group_norm_nhwc_fwd_params,"a",@progbits
	.sectionflags	@""
	.align	4
.nv.constant0._Z35group_norm_nhwc_fwd_one_pass_kernelI11Fp16IOFp16WLi128ELi12ELi384EEv26Group_norm_nhwc_fwd_params:
	.zero		512


//--------------------- .nv.constant0._Z35group_norm_nhwc_fwd_one_pass_kernelI11Fp16IOFp16WLi256ELi12ELi384EEv26Group_norm_nhwc_fwd_params --------------------------
	.section	.nv.constant0._Z35group_norm_nhwc_fwd_one_pass_kernelI11Fp16IOFp16WLi256ELi12ELi384EEv26Group_norm_nhwc_fwd_params,"a",@progbits
	.sectionflags	@""
	.align	4
.nv.constant0._Z35group_norm_nhwc_fwd_one_pass_kernelI11Fp16IOFp16WLi256ELi12ELi384EEv26Group_norm_nhwc_fwd_params:
	.zero		512


//--------------------- .nv.constant0._Z35group_norm_nhwc_fwd_one_pass_kernelI11Fp16IOFp16WLi512ELi12ELi384EEv26Group_norm_nhwc_fwd_params --------------------------
	.section	.nv.constant0._Z35group_norm_nhwc_fwd_one_pass_kernelI11Fp16IOFp16WLi512ELi12ELi384EEv26Group_norm_nhwc_fwd_params,"a",@progbits
	.sectionflags	@""
	.align	4
.nv.constant0._Z35group_norm_nhwc_fwd_one_pass_kernelI11Fp16IOFp16WLi512ELi12ELi384EEv26Group_norm_nhwc_fwd_params:
	.zero		512


//--------------------- .nv.constant0._Z35group_norm_nhwc_fwd_one_pass_kernelI11Fp32IOFp32WLi64ELi12ELi384EEv26Group_norm_nhwc_fwd_params --------------------------
	.section	.nv.constant0._Z35group_norm_nhwc_fwd_one_pass_kernelI11Fp32IOFp32WLi64ELi12ELi384EEv26Group_norm_nhwc_fwd_params,"a",@progbits
	.sectionflags	@""
	.align	4
.nv.constant0._Z35group_norm_nhwc_fwd_one_pass_kernelI11Fp32IOFp32WLi64ELi12ELi384EEv26Group_norm_nhwc_fwd_params:
	.zero		512


//--------------------- .nv.constant0._Z35group_norm_nhwc_fwd_one_pass_kernelI11Fp32IOFp32WLi128ELi12ELi384EEv26Group_norm_nhwc_fwd_params --------------------------
	.section	.nv.constant0._Z35group_norm_nhwc_fwd_one_pass_kernelI11Fp32IOFp32WLi128ELi12ELi384EEv26Group_norm_nhwc_fwd_params,"a",@progbits
	.sectionflags	@""
	.align	4
.nv.constant0._Z35group_norm_nhwc_fwd_one_pass_kernelI11Fp32IOFp32WLi128ELi12ELi384EEv26Group_norm_nhwc_fwd_params:
	.zero		512


//--------------------- .nv.constant0._Z35group_norm_nhwc_fwd_one_pass_kernelI11Fp32IOFp32WLi256ELi12ELi384EEv26Group_norm_nhwc_fwd_params --------------------------
	.section	.nv.constant0._Z35group_norm_nhwc_fwd_one_pass_kernelI11Fp32IOFp32WLi256ELi12ELi384EEv26Group_norm_nhwc_fwd_params,"a",@progbits
	.sectionflags	@""
	.align	4
.nv.constant0._Z35group_norm_nhwc_fwd_one_pass_kernelI11Fp32IOFp32WLi256ELi12ELi384EEv26Group_norm_nhwc_fwd_params:
	.zero		512


//--------------------- .nv.constant0._Z35group_norm_nhwc_fwd_one_pass_kernelI11Fp32IOFp32WLi512ELi12ELi384EEv26Group_norm_nhwc_fwd_params --------------------------
	.section	.nv.constant0._Z35group_norm_nhwc_fwd_one_pass_kernelI11Fp32IOFp32WLi512ELi12ELi384EEv26Group_norm_nhwc_fwd_params,"a",@progbits
	.sectionflags	@""
	.align	4
.nv.constant0._Z35group_norm_nhwc_fwd_one_pass_kernelI11Fp32IOFp32WLi512ELi12ELi384EEv26Group_norm_nhwc_fwd_params:
	.zero		512


//--------------------- .nv.constant0._Z35group_norm_nhwc_fwd_one_pass_kernelI11Fp32IOBf16WLi64ELi12ELi384EEv26Group_norm_nhwc_fwd_params --------------------------
	.section	.nv.constant0._Z35group_norm_nhwc_fwd_one_pass_kernelI11Fp32IOBf16WLi64ELi12ELi384EEv26Group_norm_nhwc_fwd_params,"a",@progbits
	.sectionflags	@""
	.align	4
.nv.constant0._Z35group_norm_nhwc_fwd_one_pass_kernelI11Fp32IOBf16WLi64ELi12ELi384EEv26Group_norm_nhwc_fwd_params:
	.zero		512


//--------------------- .nv.constant0._Z35group_norm_nhwc_fwd_one_pass_kernelI11Fp32IOBf16WLi128ELi12ELi384EEv26Group_norm_nhwc_fwd_params --------------------------
	.section	.nv.constant0._Z35group_norm_nhwc_fwd_one_pass_kernelI11Fp32IOBf16WLi128ELi12ELi384EEv26Group_norm_nhwc_fwd_params,"a",@progbits
	.sectionflags	@""
	.align	4
.nv.constant0._Z35group_norm_nhwc_fwd_one_pass_kernelI11Fp32IOBf16WLi128ELi12ELi384EEv26Group_norm_nhwc_fwd_params:
	.zero		512


//--------------------- .nv.constant0._Z35group_norm_nhwc_fwd_one_pass_kernelI11Fp32IOBf16WLi256ELi12ELi384EEv26Group_norm_nhwc_fwd_params --------------------------
	.section	.nv.constant0._Z35group_norm_nhwc_fwd_one_pass_kernelI11Fp32IOBf16WLi256ELi12ELi384EEv26Group_norm_nhwc_fwd_params,"a",@progbits
	.sectionflags	@""
	.align	4
.nv.constant0._Z35group_norm_nhwc_fwd_one_pass_kernelI11Fp32IOBf16WLi256ELi12ELi384EEv26Group_norm_nhwc_fwd_params:
	.zero		512


//--------------------- .nv.constant0._Z35group_norm_nhwc_fwd_one_pass_kernelI11Fp32IOBf16WLi512ELi12ELi384EEv26Group_norm_nhwc_fwd_params --------------------------
	.section	.nv.constant0._Z35group_norm_nhwc_fwd_one_pass_kernelI11Fp32IOBf16WLi512ELi12ELi384EEv26Group_norm_nhwc_fwd_params,"a",@progbits
	.sectionflags	@""
	.align	4
.nv.constant0._Z35group_norm_nhwc_fwd_one_pass_kernelI11Fp32IOBf16WLi512ELi12ELi384EEv26Group_norm_nhwc_fwd_params:
	.zero		512


//--------------------- .nv.constant0._Z35group_norm_nhwc_fwd_one_pass_kernelI11Fp32IOFp16WLi64ELi12ELi384EEv26Group_norm_nhwc_fwd_params --------------------------
	.section	.nv.constant0._Z35group_norm_nhwc_fwd_one_pass_kernelI11Fp32IOFp16WLi64ELi12ELi384EEv26Group_norm_nhwc_fwd_params,"a",@progbits
	.sectionflags	@""
	.align	4
.nv.constant0._Z35group_norm_nhwc_fwd_one_pass_kernelI11Fp32IOFp16WLi64ELi12ELi384EEv26Group_norm_nhwc_fwd_params:
	.zero		512


//--------------------- .nv.constant0._Z35group_norm_nhwc_fwd_one_pass_kernelI11Fp32IOFp16WLi128ELi12ELi384EEv26Group_norm_nhwc_fwd_params --------------------------
	.section	.nv.constant0._Z35group_norm_nhwc_fwd_one_pass_kernelI11Fp32IOFp16WLi128ELi12ELi384EEv26Group_norm_nhwc_fwd_params,"a",@progbits
	.sectionflags	@""
	.align	4
.nv.constant0._Z35group_norm_nhwc_fwd_one_pass_kernelI11Fp32IOFp16WLi128ELi12ELi384EEv26Group_norm_nhwc_fwd_params:
	.zero		512


//--------------------- .nv.constant0._Z35group_norm_nhwc_fwd_one_pass_kernelI11Fp32IOFp16WLi256ELi12ELi384EEv26Group_norm_nhwc_fwd_params --------------------------
	.section	.nv.constant0._Z35group_norm_nhwc_fwd_one_pass_kernelI11Fp32IOFp16WLi256ELi12ELi384EEv26Group_norm_nhwc_fwd_params,"a",@progbits
	.sectionflags	@""
	.align	4
.nv.constant0._Z35group_norm_nhwc_fwd_one_pass_kernelI11Fp32IOFp16WLi256ELi12ELi384EEv26Group_norm_nhwc_fwd_params:
	.zero		512


//--------------------- .nv.constant0._Z35group_norm_nhwc_fwd_one_pass_kernelI11Fp32IOFp16WLi512ELi12ELi384EEv26Group_norm_nhwc_fwd_params --------------------------
	.section	.nv.constant0._Z35group_norm_nhwc_fwd_one_pass_kernelI11Fp32IOFp16WLi512ELi12ELi384EEv26Group_norm_nhwc_fwd_params,"a",@progbits
	.sectionflags	@""
	.align	4
.nv.constant0._Z35group_norm_nhwc_fwd_one_pass_kernelI11Fp32IOFp16WLi512ELi12ELi384EEv26Group_norm_nhwc_fwd_params:
	.zero		512


//--------------------- .text._ZN3cub17CUB_300001_SM_8006detail11EmptyKernelIvEEvv --------------------------
	.section	.text._ZN3cub17CUB_300001_SM_8006detail11EmptyKernelIvEEvv,"ax",@progbits
	.sectioninfo	@"SHI_REGISTERS=4"
	.align	128
        .global         _ZN3cub17CUB_300001_SM_8006detail11EmptyKernelIvEEvv
        .type           _ZN3cub17CUB_300001_SM_8006detail11EmptyKernelIvEEvv,@function
        .size           _ZN3cub17CUB_300001_SM_8006detail11EmptyKernelIvEEvv,(.L_x_2314 - _ZN3cub17CUB_300001_SM_8006detail11EmptyKernelIvEEvv)
        .other          _ZN3cub17CUB_300001_SM_8006detail11EmptyKernelIvEEvv,@"STO_CUDA_ENTRY STV_DEFAULT"
_ZN3cub17CUB_300001_SM_8006detail11EmptyKernelIvEEvv:
.text._ZN3cub17CUB_300001_SM_8006detail11EmptyKernelIvEEvv:
[----:B------:R-:W-:Y:S02]  /*0000*/  MOV R1, c[0x0][0x28] ;  /* 0x00000a0000017a02 */ /* 0x000fe40000000f00 */
[----:B------:R-:W-:Y:S05]  /*0010*/  EXIT ;  /* 0x000000000000794d */ /* 0x000fea0003800000 */
.L_x_0:
[----:B------:R-:W-:-:S00]  /*0020*/  BRA `(.L_x_0) ;  /* 0xfffffff000007947 */ /* 0x000fc0000383ffff */
[----:B------:R-:W-:-:S00]  /*0030*/  NOP ;  /* 0x0000000000007918 */ /* 0x000fc00000000000 */
        /* <DEDUP_REMOVED lines=12> */
.L_x_2314:


//--------------------- .text._Z35group_norm_nhwc_bwd_one_pass_kernelI11Bf16IOFp32WLi64ELi12ELi384EEv26Group_norm_nhwc_bwd_params --------------------------
	.section	.text._Z35group_norm_nhwc_bwd_one_pass_kernelI11Bf16IOFp32WLi64ELi12ELi384EEv26Group_norm_nhwc_bwd_params,"ax",@progbits
	.sectioninfo	@"SHI_REGISTERS=40"
	.align	128
        .global         _Z35group_norm_nhwc_bwd_one_pass_kernelI11Bf16IOFp32WLi64ELi12ELi384EEv26Group_norm_nhwc_bwd_params
        .type           _Z35group_norm_nhwc_bwd_one_pass_kernelI11Bf16IOFp32WLi64ELi12ELi384EEv26Group_norm_nhwc_bwd_params,@function
        .size           _Z35group_norm_nhwc_bwd_one_pass_kernelI11Bf16IOFp32WLi64ELi12ELi384EEv26Group_norm_nhwc_bwd_params,(.L_x_2315 - _Z35group_norm_nhwc_bwd_one_pass_kernelI11Bf16IOFp32WLi64ELi12ELi384EEv26Group_norm_nhwc_bwd_params)
        .other          _Z35group_norm_nhwc_bwd_one_pass_kernelI11Bf16IOFp32WLi64ELi12ELi384EEv26Group_norm_nhwc_bwd_params,@"STO_CUDA_ENTRY STV_DEFAULT"
_Z35group_norm_nhwc_bwd_one_pass_kernelI11Bf16IOFp32WLi64ELi12ELi384EEv26Group_norm_nhwc_bwd_params:
.text._Z35group_norm_nhwc_bwd_one_pass_kernelI11Bf16IOFp32WLi64ELi12ELi384EEv26Group_norm_nhwc_bwd_params:
[----:B------:R-:W-:Y:S02]  /*0000*/  MOV R1, c[0x0][0x28] ;  /* 0x00000a0000017a02 */ /* 0x000fe40000000f00 */
[----:B------:R-:W0:Y:S01]  /*0010*/  S2UR UR7, SR_CTAID.Y ;  /* 0x00000000000779c3 */ /* 0x000e220000002600 */
[----:B------:R-:W-:Y:S01]  /*0020*/  ULDC UR6, c[0x0][0x1f0] ;  /* 0x00007c0000067ab9 */ /* 0x000fe20000000800 */
[----:B------:R-:W1:Y:S01]  /*0030*/  S2R R27, SR_TID.X ;  /* 0x00000000001b7919 */ /* 0x000e620000002100 */
[----:B------:R-:W-:Y:S02]  /*0040*/  ULDC UR4, c[0x0][0x1c0] ;  /* 0x0000700000047ab9 */ /* 0x000fe40000000800 */
[----:B------:R-:W-:Y:S02]  /*0050*/  UIMAD UR6, UR6, UR4, URZ ;  /* 0x00000004060672a4 */ /* 0x000fe4000f8e023f */
[----:B------:R-:W-:Y:S02]  /*0060*/  ULDC.64 UR14, c[0x0][0x118] ;  /* 0x00004600000e7ab9 */ /* 0x000fe40000000a00 */
[----:B0-----:R-:W-:-:S06]  /*0070*/  UISETP.GE.AND UP0, UPT, UR7, UR6, UPT ;  /* 0x000000060700728c */ /* 0x001fcc000bf06270 */
[----:B------:R-:W-:-:S13]  /*0080*/  PLOP3.LUT P0, PT, PT, PT, UP0, 0x80, 0x0 ;  /* 0x000000000000781c */ /* 0x000fda0003f0f008 */
[----:B------:R-:W-:Y:S05]  /*0090*/  @P0 BRA `(.L_x_1) ;  /* 0x0000396000000947 */ /* 0x000fea0003800000 */
[----:B-1----:R-:W0:Y:S01]  /*00a0*/  S2R R24, SR_CTAID.X ;  /* 0x0000000000187919 */ /* 0x002e220000002500 */
[----:B------:R-:W-:Y:S01]  /*00b0*/  IMAD.WIDE.U32 R2, R27, -0x55555555, RZ ;  /* 0xaaaaaaab1b027825 */ /* 0x000fe200078e00ff */
[----:B------:R-:W-:Y:S01]  /*00c0*/  UMOV UR8, 0x3 ;  /* 0x0000000300087882 */ /* 0x000fe20000000000 */
[----:B------:R-:W-:Y:S01]  /*00d0*/  SHF.R.S32.HI R0, RZ, 0x1f, R27 ;  /* 0x0000001fff007819 */ /* 0x000fe2000001141b */
[----:B------:R-:W-:Y:S01]  /*00e0*/  ULDC.64 UR12, c[0x0][0x1d8] ;  /* 0x00007600000c7ab9 */ /* 0x000fe20000000a00 */
[----:B------:R-:W1:Y:S01]  /*00f0*/  S2R R11, SR_LANEID ;  /* 0x00000000000b7919 */ /* 0x000e620000000000 */
[----:B------:R-:W-:Y:S01]  /*0100*/  UIMAD.WIDE.U32 UR4, UR8, UR12, URZ ;  /* 0x0000000c080472a5 */ /* 0x000fe2000f8e003f */
[----:B------:R-:W-:Y:S01]  /*0110*/  SHF.R.U32.HI R2, RZ, 0x2, R3 ;  /* 0x00000002ff027819 */ /* 0x000fe20000011603 */
[----:B------:R-:W-:Y:S01]  /*0120*/  UIMAD UR8, UR8, UR13, URZ ;  /* 0x0000000d080872a4 */ /* 0x000fe2000f8e023f */
[----:B------:R-:W-:Y:S01]  /*0130*/  LEA.HI R0, R0, R27, RZ, 0x5 ;  /* 0x0000001b00007211 */ /* 0x000fe200078f28ff */
[----:B------:R-:W-:Y:S01]  /*0140*/  ULEA.HI UR11, UP0, UR13, UR12, URZ, 0x1 ;  /* 0x0000000c0d0b7291 */ /* 0x000fe2000f81083f */
[----:B------:R-:W-:Y:S01]  /*0150*/  HFMA2.MMA R25, -RZ, RZ, 0, 0 ;  /* 0x00000000ff197435 */ /* 0x000fe200000001ff */
[----:B------:R-:W-:Y:S01]  /*0160*/  UIADD3 UR8, UR5, UR8, URZ ;  /* 0x0000000805087290 */ /* 0x000fe2000fffe03f */
[----:B------:R-:W-:Y:S01]  /*0170*/  IMAD R28, R2, -0x6, R27 ;  /* 0xfffffffa021c7824 */ /* 0x000fe200078e021b */
[----:B------:R-:W-:Y:S01]  /*0180*/  UIADD3.X UR9, URZ, UR13, URZ, UP0, !UPT ;  /* 0x0000000d3f097290 */ /* 0x000fe200087fe43f */
[----:B------:R-:W-:Y:S01]  /*0190*/  SHF.R.S32.HI R0, RZ, 0x5, R0 ;  /* 0x00000005ff007819 */ /* 0x000fe20000011400 */
[----:B------:R-:W-:-:S02]  /*01a0*/  ULEA.HI UR10, UP0, UR8, UR4, URZ, 0x1 ;  /* 0x00000004080a7291 */ /* 0x000fc4000f81083f */
[----:B------:R-:W-:Y:S01]  /*01b0*/  USHF.R.S64 UR11, UR11, 0x1, UR9 ;  /* 0x000000010b0b7899 */ /* 0x000fe20008001009 */
[----:B------:R-:W-:Y:S01]  /*01c0*/  SHF.L.U32 R28, R28, 0x1, RZ ;  /* 0x000000011c1c7819 */ /* 0x000fe200000006ff */
[----:B------:R-:W-:Y:S02]  /*01d0*/  UIADD3.X UR8, URZ, UR8, URZ, UP0, !UPT ;  /* 0x000000083f087290 */ /* 0x000fe400087fe43f */
[----:B------:R-:W-:Y:S01]  /*01e0*/  USHF.R.S32.HI UR9, URZ, 0x1, UR9 ;  /* 0x000000013f097899 */ /* 0x000fe20008011409 */
[----:B0-----:R-:W-:Y:S01]  /*01f0*/  IMAD R26, R24, c[0x0][0x1fc], R2 ;  /* 0x00007f00181a7a24 */ /* 0x001fe200078e0202 */
[----:B------:R-:W-:Y:S02]  /*0200*/  USHF.R.S64 UR10, UR10, 0x1, UR8 ;  /* 0x000000010a0a7899 */ /* 0x000fe40008001008 */
[----:B------:R-:W-:Y:S02]  /*0210*/  USHF.R.S32.HI UR8, URZ, 0x1, UR8 ;  /* 0x000000013f087899 */ /* 0x000fe40008011408 */
[----:B------:R-:W-:Y:S01]  /*0220*/  ISETP.GE.U32.AND P1, PT, R26, c[0x0][0x1e0], PT ;  /* 0x000078001a007a0c */ /* 0x000fe20003f26070 */
[----:B------:R-:W-:Y:S01]  /*0230*/  USHF.L.U64.HI UR9, UR11, 0x2, UR9 ;  /* 0x000000020b097899 */ /* 0x000fe20008010209 */
[----:B------:R-:W-:Y:S01]  /*0240*/  SHF.R.S32.HI R10, RZ, 0x1f, R26 ;  /* 0x0000001fff0a7819 */ /* 0x000fe2000001141a */
[----:B------:R-:W-:-:S02]  /*0250*/  USHF.L.U64.HI UR8, UR10, 0x2, UR8 ;  /* 0x000000020a087899 */ /* 0x000fc40008010208 */
[----:B------:R-:W-:Y:S01]  /*0260*/  ULDC.U8 UR16, c[0x0][0x1f4] ;  /* 0x00007d0000107ab9 */ /* 0x000fe20000000000 */
[----:B------:R-:W-:-:S04]  /*0270*/  ISETP.GE.AND.EX P1, PT, R10, c[0x0][0x1e4], PT, P1 ;  /* 0x000079000a007a0c */ /* 0x000fc80003f26310 */
[----:B-1----:R-:W-:Y:S02]  /*0280*/  ISETP.LT.U32.AND P1, PT, R27, 0x180, !P1 ;  /* 0x000001801b00780c */ /* 0x002fe40004f21070 */
.L_x_24:
[----:B------:R-:W-:Y:S01]  /*0290*/  IABS R7, c[0x0][0x1f0] ;  /* 0x00007c0000077a13 */ /* 0x000fe20000000000 */
[----:B------:R-:W-:Y:S01]  /*02a0*/  UMOV UR12, 0x8 ;  /* 0x00000008000c7882 */ /* 0x000fe20000000000 */
[----:B------:R-:W-:Y:S01]  /*02b0*/  ISETP.LE.AND P4, PT, RZ, UR7, PT ;  /* 0x00000007ff007c0c */ /* 0x000fe2000bf83270 */
[----:B------:R-:W-:Y:S01]  /*02c0*/  ULDC.64 UR4, c[0x0][0x198] ;  /* 0x0000660000047ab9 */ /* 0x000fe20000000a00 */
[----:B0-----:R-:W0:Y:S01]  /*02d0*/  I2F.RP R4, R7 ;  /* 0x0000000700047306 */ /* 0x001e220000209400 */
[----:B------:R-:W-:-:S03]  /*02e0*/  UIMAD.WIDE UR4, UR7, UR12, UR4 ;  /* 0x0000000c070472a5 */ /* 0x000fc6000f8e0204 */
[----:B------:R-:W-:-:S04]  /*02f0*/  ULDC UR12, c[0x0][0x1f0] ;  /* 0x00007c00000c7ab9 */ /* 0x000fc80000000800 */
[----:B0-----:R-:W0:Y:S02]  /*0300*/  MUFU.RCP R4, R4 ;  /* 0x0000000400047308 */ /* 0x001e240000001000 */
[----:B0-----:R-:W-:-:S06]  /*0310*/  IADD3 R2, R4, 0xffffffe, RZ ;  /* 0x0ffffffe04027810 */ /* 0x001fcc0007ffe0ff */
[----:B------:R0:W1:Y:S02]  /*0320*/  F2I.FTZ.U32.TRUNC.NTZ R3, R2 ;  /* 0x0000000200037305 */ /* 0x000064000021f000 */
[----:B0-----:R-:W-:Y:S02]  /*0330*/  MOV R2, RZ ;  /* 0x000000ff00027202 */ /* 0x001fe40000000f00 */
[----:B-1----:R-:W-:-:S05]  /*0340*/  IADD3 R6, RZ, -R3, RZ ;  /* 0x80000003ff067210 */ /* 0x002fca0007ffe0ff */
[----:B------:R-:W-:Y:S01]  /*0350*/  IMAD R5, R6, R7, RZ ;  /* 0x0000000706057224 */ /* 0x000fe200078e02ff */
[----:B------:R-:W-:-:S03]  /*0360*/  IABS R6, UR7 ;  /* 0x0000000700067c13 */ /* 0x000fc60008000000 */
[----:B------:R-:W-:Y:S01]  /*0370*/  IMAD.HI.U32 R3, R3, R5, R2 ;  /* 0x0000000503037227 */ /* 0x000fe200078e0002 */
[----:B------:R-:W-:Y:S01]  /*0380*/  MOV R2, UR4 ;  /* 0x0000000400027c02 */ /* 0x000fe20008000f00 */
[----:B------:R-:W-:-:S04]  /*0390*/  ULOP3.LUT UR4, UR7, UR12, URZ, 0x3c, !UPT ;  /* 0x0000000c07047292 */ /* 0x000fc8000f8e3c3f */
[----:B------:R-:W-:Y:S01]  /*03a0*/  IMAD.HI.U32 R5, R3, R6, RZ ;  /* 0x0000000603057227 */ /* 0x000fe200078e00ff */
[----:B------:R-:W-:-:S04]  /*03b0*/  MOV R3, UR5 ;  /* 0x0000000500037c02 */ /* 0x000fc80008000f00 */
[----:B------:R-:W-:Y:S02]  /*03c0*/  IADD3 R4, -R5, RZ, RZ ;  /* 0x000000ff05047210 */ /* 0x000fe40007ffe1ff */
[----:B------:R-:W2:Y:S03]  /*03d0*/  LDG.E.64 R2, [R2.64] ;  /* 0x0000000e02027981 */ /* 0x000ea6000c1e1b00 */
[----:B------:R-:W-:-:S05]  /*03e0*/  IMAD R4, R7, R4, R6 ;  /* 0x0000000407047224 */ /* 0x000fca00078e0206 */
[----:B------:R-:W-:Y:S02]  /*03f0*/  ISETP.GT.U32.AND P0, PT, R7, R4, PT ;  /* 0x000000040700720c */ /* 0x000fe40003f04070 */
[----:B------:R-:W-:-:S11]  /*0400*/  ISETP.LE.AND P5, PT, RZ, UR4, PT ;  /* 0x00000004ff007c0c */ /* 0x000fd6000bfa3270 */
[----:B------:R-:W-:-:S04]  /*0410*/  @!P0 IADD3 R4, R4, -R7, RZ ;  /* 0x8000000704048210 */ /* 0x000fc80007ffe0ff */
[CC--:B------:R-:W-:Y:S02]  /*0420*/  ISETP.GE.U32.AND P2, PT, R4.reuse, R7.reuse, PT ;  /* 0x000000070400720c */ /* 0x0c0fe40003f46070 */
[-C--:B------:R-:W-:Y:S02]  /*0430*/  ISETP.GT.U32.AND P3, PT, R7, R4.reuse, PT ;  /* 0x000000040700720c */ /* 0x080fe40003f64070 */
[----:B------:R-:W-:Y:S02]  /*0440*/  IADD3 R7, R4, -R7, RZ ;  /* 0x8000000704077210 */ /* 0x000fe40007ffe0ff */
[----:B------:R-:W-:Y:S02]  /*0450*/  @!P0 IADD3 R5, R5, 0x1, RZ ;  /* 0x0000000105058810 */ /* 0x000fe40007ffe0ff */
[----:B------:R-:W-:Y:S02]  /*0460*/  SEL R4, R7, R4, !P3 ;  /* 0x0000000407047207 */ /* 0x000fe40005800000 */
[----:B------:R-:W-:-:S02]  /*0470*/  ISETP.NE.AND P0, PT, RZ, c[0x0][0x1f0], PT ;  /* 0x00007c00ff007a0c */ /* 0x000fc40003f05270 */
[----:B------:R-:W-:Y:S02]  /*0480*/  LOP3.LUT R7, RZ, c[0x0][0x1f0], RZ, 0x33, !PT ;  /* 0x00007c00ff077a12 */ /* 0x000fe400078e33ff */
[----:B------:R-:W-:Y:S02]  /*0490*/  @!P4 IADD3 R4, -R4, RZ, RZ ;  /* 0x000000ff0404c210 */ /* 0x000fe40007ffe1ff */
[----:B------:R-:W-:Y:S02]  /*04a0*/  @P2 IADD3 R5, R5, 0x1, RZ ;  /* 0x0000000105052810 */ /* 0x000fe40007ffe0ff */
[----:B------:R-:W-:Y:S02]  /*04b0*/  SEL R30, R7, R4, !P0 ;  /* 0x00000004071e7207 */ /* 0x000fe40004000000 */
[----:B------:R-:W-:-:S03]  /*04c0*/  @!P5 IADD3 R5, -R5, RZ, RZ ;  /* 0x000000ff0505d210 */ /* 0x000fc60007ffe1ff */
[----:B------:R-:W-:Y:S01]  /*04d0*/  IMAD R9, R30, 0xc, RZ ;  /* 0x0000000c1e097824 */ /* 0x000fe200078e02ff */
[----:B------:R-:W-:Y:S02]  /*04e0*/  SEL R5, R7, R5, !P0 ;  /* 0x0000000507057207 */ /* 0x000fe40004000000 */
[----:B------:R-:W-:Y:S02]  /*04f0*/  SHF.R.S32.HI R6, RZ, 0x1f, R28 ;  /* 0x0000001fff067819 */ /* 0x000fe4000001141c */
[----:B------:R-:W-:Y:S02]  /*0500*/  IADD3 R32, P0, R28, R9, RZ ;  /* 0x000000091c207210 */ /* 0x000fe40007f1e0ff */
[----:B------:R-:W-:Y:S02]  /*0510*/  SHF.R.S32.HI R4, RZ, 0x1f, R5 ;  /* 0x0000001fff047819 */ /* 0x000fe40000011405 */
[----:B------:R-:W-:-:S03]  /*0520*/  LEA.HI.X.SX32 R33, R9, R6, 0x1, P0 ;  /* 0x0000000609217211 */ /* 0x000fc600000f0eff */
[----:B------:R-:W-:Y:S02]  /*0530*/  IMAD R4, R4, c[0x0][0x1e8], RZ ;  /* 0x00007a0004047a24 */ /* 0x000fe400078e02ff */
[----:B------:R-:W-:-:S04]  /*0540*/  IMAD.WIDE.U32 R32, R5, c[0x0][0x1e8], R32 ;  /* 0x00007a0005207a25 */ /* 0x000fc800078e0020 */
[----:B------:R-:W-:Y:S01]  /*0550*/  IMAD R35, R5, c[0x0][0x1ec], R4 ;  /* 0x00007b0005237a24 */ /* 0x000fe200078e0204 */
[----:B------:R-:W-:Y:S01]  /*0560*/  @P1 MOV R34, R32 ;  /* 0x0000002000221202 */ /* 0x000fe20000000f00 */
[----:B------:R-:W-:-:S03]  /*0570*/  @P1 IMAD R5, R10, c[0x0][0x1d8], RZ ;  /* 0x000076000a051a24 */ /* 0x000fc600078e02ff */
[----:B------:R-:W-:Y:S01]  /*0580*/  IADD3 R35, R33, R35, RZ ;  /* 0x0000002321237210 */ /* 0x000fe20007ffe0ff */
[----:B------:R-:W-:-:S04]  /*0590*/  @P1 IMAD R7, R26, c[0x0][0x1dc], R5 ;  /* 0x000077001a071a24 */ /* 0x000fc800078e0205 */
[----:B------:R-:W-:-:S05]  /*05a0*/  @P1 IMAD.WIDE.U32 R4, R26, c[0x0][0x1d8], R34 ;  /* 0x000076001a041a25 */ /* 0x000fca00078e0022 */
[----:B------:R-:W-:Y:S02]  /*05b0*/  @P1 IADD3 R7, R5, R7, RZ ;  /* 0x0000000705071210 */ /* 0x000fe40007ffe0ff */
[C---:B------:R-:W-:Y:S02]  /*05c0*/  @P1 SHF.L.U32 R6, R4.reuse, 0x1, RZ ;  /* 0x0000000104061819 */ /* 0x040fe400000006ff */
[----:B------:R-:W-:Y:S02]  /*05d0*/  @P1 SHF.L.U64.HI R7, R4, 0x1, R7 ;  /* 0x0000000104071819 */ /* 0x000fe40000010207 */
[C---:B------:R-:W-:Y:S02]  /*05e0*/  @P1 IADD3 R4, P0, R6.reuse, c[0x0][0x180], RZ ;  /* 0x0000600006041a10 */ /* 0x040fe40007f1e0ff */
[----:B------:R-:W-:Y:S02]  /*05f0*/  @P1 IADD3 R6, P2, R6, c[0x0][0x178], RZ ;  /* 0x00005e0006061a10 */ /* 0x000fe40007f5e0ff */
[----:B------:R-:W-:-:S02]  /*0600*/  @P1 IADD3.X R5, R7, c[0x0][0x184], RZ, P0, !PT ;  /* 0x0000610007051a10 */ /* 0x000fc400007fe4ff */
[----:B------:R-:W-:-:S03]  /*0610*/  @P1 IADD3.X R7, R7, c[0x0][0x17c], RZ, P2, !PT ;  /* 0x00005f0007071a10 */ /* 0x000fc600017fe4ff */
[----:B------:R-:W3:Y:S04]  /*0620*/  @P1 LDG.E R4, [R4.64] ;  /* 0x0000000e04041981 */ /* 0x000ee8000c1e1900 */
[----:B------:R-:W4:Y:S01]  /*0630*/  @P1 LDG.E R6, [R6.64] ;  /* 0x0000000e06061981 */ /* 0x000f22000c1e1900 */
[----:B------:R-:W-:Y:S01]  /*0640*/  PRMT R29, RZ, 0x5410, RZ ;  /* 0x00005410ff1d7816 */ /* 0x000fe200000000ff */
[----:B------:R-:W-:Y:S01]  /*0650*/  UMOV UR12, 0x3f800000 ;  /* 0x3f800000000c7882 */ /* 0x000fe20000000000 */
[----:B------:R-:W-:Y:S01]  /*0660*/  BSSY B0, `(.L_x_2) ;  /* 0x000001b000007945 */ /* 0x000fe20003800000 */
[----:B--2---:R-:W-:-:S05]  /*0670*/  FFMA.FTZ R3, -R2, R2, R3 ;  /* 0x0000000202037223 */ /* 0x004fca0000010103 */
[----:B------:R-:W-:-:S13]  /*0680*/  FSETP.GTU.FTZ.AND P0, PT, R3, RZ, PT ;  /* 0x000000ff0300720b */ /* 0x000fda0003f1c000 */
[----:B------:R-:W-:Y:S01]  /*0690*/  VOTEU.ANY UP0, P0 ;  /* 0x00000000003f7886 */ /* 0x000fe20000000100 */
[----:B------:R-:W-:-:S13]  /*06a0*/  PLOP3.LUT P0, PT, PT, PT, UP0, 0x80, 0x0 ;  /* 0x000000000000781c */ /* 0x000fda0003f0f008 */
[----:B------:R-:W-:-:S06]  /*06b0*/  @P0 FADD.FTZ R8, R3, c[0x0][0x1a0] ;  /* 0x0000680003080621 */ /* 0x000fcc0000010000 */
[----:B------:R-:W0:Y:S02]  /*06c0*/  @P0 MUFU.RSQ R8, R8 ;  /* 0x0000000800080308 */ /* 0x000e240000001400 */
[----:B0-----:R-:W0:Y:S01]  /*06d0*/  @P0 R2UR UR4, R8 ;  /* 0x00000000080403c2 */ /* 0x001e2200000e0000 */
[----:B------:R-:W-:Y:S02]  /*06e0*/  ISETP.GT.U32.AND P0, PT, R27, 0x17f, PT ;  /* 0x0000017f1b00780c */ /* 0x000fe40003f04070 */
[----:B------:R-:W-:Y:S01]  /*06f0*/  PRMT R3, RZ, 0x5410, RZ ;  /* 0x00005410ff037816 */ /* 0x000fe200000000ff */
[----:B0-----:R-:W-:Y:S01]  /*0700*/  @UP0 UMOV UR12, UR4 ;  /* 0x00000004000c0c82 */ /* 0x001fe20008000000 */
[----:B---3--:R-:W-:Y:S02]  /*0710*/  @P1 PRMT R29, R4, 0x7610, R29 ;  /* 0x00007610041d1816 */ /* 0x008fe4000000001d */
[----:B----4-:R-:W-:Y:S02]  /*0720*/  @P1 PRMT R3, R6, 0x7610, R3 ;  /* 0x0000761006031816 */ /* 0x010fe40000000003 */
[----:B------:R-:W-:-:S02]  /*0730*/  @P1 PRMT R29, R29, 0x7610, R4 ;  /* 0x000076101d1d1816 */ /* 0x000fc40000000004 */
[----:B------:R-:W-:Y:S01]  /*0740*/  @P1 PRMT R3, R3, 0x7610, R6 ;  /* 0x0000761003031816 */ /* 0x000fe20000000006 */
[----:B------:R-:W-:Y:S01]  /*0750*/  CS2R R4, SRZ ;  /* 0x0000000000047805 */ /* 0x000fe2000001ff00 */
[----:B------:R-:W-:Y:S01]  /*0760*/  CS2R R6, SRZ ;  /* 0x0000000000067805 */ /* 0x000fe2000001ff00 */
[----:B------:R-:W-:Y:S05]  /*0770*/  @P0 BRA `(.L_x_3) ;  /* 0x0000009000000947 */ /* 0x000fea0003800000 */
[----:B------:R-:W-:Y:S01]  /*0780*/  ISETP.NE.AND P0, PT, RZ, UR16, PT ;  /* 0x00000010ff007c0c */ /* 0x000fe2000bf05270 */
[----:B------:R-:W-:Y:S01]  /*0790*/  HFMA2.MMA R4, -RZ, RZ, 0, 2.384185791015625e-07 ;  /* 0x00000004ff047435 */ /* 0x000fe200000001ff */
[----:B------:R-:W-:-:S04]  /*07a0*/  IADD3 R9, R28, R9, RZ ;  /* 0x000000091c097210 */ /* 0x000fc80007ffe0ff */
[----:B------:R-:W-:-:S05]  /*07b0*/  SHF.R.S32.HI R12, RZ, 0x1f, R9 ;  /* 0x0000001fff0c7819 */ /* 0x000fca0000011409 */
[C---:B------:R-:W-:Y:S02]  /*07c0*/  IMAD.WIDE R4, R9.reuse, R4, c[0x0][0x188] ;  /* 0x0000620009047625 */ /* 0x040fe400078e0204 */
[----:B------:R-:W-:-:S04]  /*07d0*/  @P0 LEA R8, P2, R9, c[0x0][0x190], 0x2 ;  /* 0x0000640009080a11 */ /* 0x000fc800078410ff */
[----:B------:R-:W-:Y:S01]  /*07e0*/  @P0 LEA.HI.X R9, R9, c[0x0][0x194], R12, 0x2, P2 ;  /* 0x0000650009090a11 */ /* 0x000fe200010f140c */
[----:B------:R-:W5:Y:S04]  /*07f0*/  LDG.E.64 R4, [R4.64] ;  /* 0x0000000e04047981 */ /* 0x000f68000c1e1b00 */
[----:B------:R0:W5:Y:S04]  /*0800*/  @P0 LDG.E.64 R6, [R8.64] ;  /* 0x0000000e08060981 */ /* 0x000168000c1e1b00 */
.L_x_3:
[----:B------:R-:W-:Y:S05]  /*0810*/  BSYNC B0 ;  /* 0x0000000000007941 */ /* 0x000fea0003800000 */
.L_x_2:
[----:B------:R-:W-:Y:S02]  /*0820*/  ISETP.NE.AND P0, PT, RZ, UR16, PT ;  /* 0x00000010ff007c0c */ /* 0x000fe4000bf05270 */
[--C-:B0-----:R-:W-:Y:S02]  /*0830*/  PRMT R9, RZ, 0x5410, R29.reuse ;  /* 0x00005410ff097816 */ /* 0x101fe4000000001d */
[----:B------:R-:W-:Y:S02]  /*0840*/  PRMT R13, RZ, 0x7610, R29 ;  /* 0x00007610ff0d7816 */ /* 0x000fe4000000001d */
[----:B------:R-:W-:Y:S01]  /*0850*/  PRMT R8, RZ, 0x7610, R3 ;  /* 0x00007610ff087816 */ /* 0x000fe20000000003 */
[C---:B------:R-:W-:Y:S01]  /*0860*/  FADD.FTZ R12, -R2.reuse, R9 ;  /* 0x00000009020c7221 */ /* 0x040fe20000010100 */
[----:B------:R-:W-:Y:S01]  /*0870*/  PRMT R9, RZ, 0x5410, R3 ;  /* 0x00005410ff097816 */ /* 0x000fe20000000003 */
[----:B------:R-:W-:-:S02]  /*0880*/  FADD.FTZ R14, -R2, R13 ;  /* 0x0000000d020e7221 */ /* 0x000fc40000010100 */
[----:B------:R-:W-:Y:S02]  /*0890*/  FMUL.FTZ R13, R12, UR12 ;  /* 0x0000000c0c0d7c20 */ /* 0x000fe40008410000 */
[----:B------:R-:W-:Y:S01]  /*08a0*/  FMUL.FTZ R12, R14, UR12 ;  /* 0x0000000c0e0c7c20 */ /* 0x000fe20008410000 */
[----:B------:R-:W-:Y:S05]  /*08b0*/  @!P0 BRA `(.L_x_4) ;  /* 0x0000012000008947 */ /* 0x000fea0003800000 */
[----:B-----5:R-:W-:Y:S02]  /*08c0*/  FFMA.FTZ R15, R13, R4, R6 ;  /* 0x000000040d0f7223 */ /* 0x020fe40000010006 */
[----:B------:R-:W-:Y:S02]  /*08d0*/  FFMA.FTZ R14, R12, R5, R7 ;  /* 0x000000050c0e7223 */ /* 0x000fe40000010007 */
[----:B------:R-:W-:Y:S02]  /*08e0*/  FMUL.FTZ R16, R15, -1.4426950216293334961 ;  /* 0xbfb8aa3b0f107820 */ /* 0x000fe40000410000 */
[----:B------:R-:W-:-:S04]  /*08f0*/  FMUL.FTZ R19, R14, -1.4426950216293334961 ;  /* 0xbfb8aa3b0e137820 */ /* 0x000fc80000410000 */
[----:B------:R-:W0:Y:S08]  /*0900*/  MUFU.EX2 R16, R16 ;  /* 0x0000001000107308 */ /* 0x000e300000000800 */
[----:B------:R-:W1:Y:S01]  /*0910*/  MUFU.EX2 R19, R19 ;  /* 0x0000001300137308 */ /* 0x000e620000000800 */
[----:B0-----:R-:W-:-:S07]  /*0920*/  FADD.FTZ R17, R16, 1 ;  /* 0x3f80000010117421 */ /* 0x001fce0000010000 */
[----:B------:R-:W0:Y:S01]  /*0930*/  MUFU.RCP R18, R17 ;  /* 0x0000001100127308 */ /* 0x000e220000001000 */
[----:B-1----:R-:W-:-:S07]  /*0940*/  FADD.FTZ R20, R19, 1 ;  /* 0x3f80000013147421 */ /* 0x002fce0000010000 */
[----:B------:R-:W1:Y:S01]  /*0950*/  MUFU.RCP R21, R20 ;  /* 0x0000001400157308 */ /* 0x000e620000001000 */
[----:B0-----:R-:W-:Y:S02]  /*0960*/  FADD.FTZ R22, -R18, 1 ;  /* 0x3f80000012167421 */ /* 0x001fe40000010100 */
[----:B------:R-:W-:Y:S02]  /*0970*/  FMUL.FTZ R9, R9, R18 ;  /* 0x0000001209097220 */ /* 0x000fe40000410000 */
[----:B------:R-:W-:Y:S02]  /*0980*/  FFMA.FTZ R22, R15, R22, 1 ;  /* 0x3f8000000f167423 */ /* 0x000fe40000010016 */
[----:B-1----:R-:W-:Y:S02]  /*0990*/  FADD.FTZ R23, -R21, 1 ;  /* 0x3f80000015177421 */ /* 0x002fe40000010100 */
[----:B------:R-:W-:Y:S02]  /*09a0*/  FMUL.FTZ R8, R8, R21 ;  /* 0x0000001508087220 */ /* 0x000fe40000410000 */
[----:B------:R-:W-:-:S02]  /*09b0*/  FFMA.FTZ R23, R14, R23, 1 ;  /* 0x3f8000000e177423 */ /* 0x000fc40000010017 */
[----:B------:R-:W-:Y:S02]  /*09c0*/  FMUL.FTZ R9, R9, R22 ;  /* 0x0000001609097220 */ /* 0x000fe40000410000 */
[----:B------:R-:W-:Y:S02]  /*09d0*/  FMUL.FTZ R8, R8, R23 ;  /* 0x0000001708087220 */ /* 0x000fe40000410000 */
.L_x_4:
[----:B-----5:R-:W-:Y:S01]  /*09e0*/  FMUL.FTZ R14, R9, R4 ;  /* 0x00000004090e7220 */ /* 0x020fe20000410000 */
[C---:B------:R-:W-:Y:S01]  /*09f0*/  ISETP.GT.AND P0, PT, R11.reuse, 0x1e, PT ;  /* 0x0000001e0b00780c */ /* 0x040fe20003f04270 */
[----:B------:R-:W-:Y:S01]  /*0a00*/  FMUL.FTZ R16, R8, R5 ;  /* 0x0000000508107220 */ /* 0x000fe20000410000 */
[----:B------:R-:W-:Y:S01]  /*0a10*/  ISETP.NE.AND P3, PT, R11, RZ, PT ;  /* 0x000000ff0b00720c */ /* 0x000fe20003f65270 */
[----:B------:R-:W-:Y:S01]  /*0a20*/  FFMA.FTZ R15, R13, R14, RZ ;  /* 0x0000000e0d0f7223 */ /* 0x000fe200000100ff */
[C---:B------:R-:W-:Y:S01]  /*0a30*/  ISETP.NE.AND P2, PT, R27.reuse, RZ, PT ;  /* 0x000000ff1b00720c */ /* 0x040fe20003f45270 */
[----:B------:R-:W-:Y:S01]  /*0a40*/  FADD.FTZ R17, RZ, R14 ;  /* 0x0000000eff117221 */ /* 0x000fe20000010000 */
[----:B------:R-:W-:Y:S01]  /*0a50*/  ULDC UR5, c[0x0][0xc] ;  /* 0x0000030000057ab9 */ /* 0x000fe20000000800 */
[----:B------:R-:W-:Y:S01]  /*0a60*/  FFMA.FTZ R14, R12, R16, R15 ;  /* 0x000000100c0e7223 */ /* 0x000fe2000001000f */
[----:B------:R-:W-:Y:S01]  /*0a70*/  BSSY B0, `(.L_x_5) ;  /* 0x0000042000007945 */ /* 0x000fe20003800000 */
[----:B------:R-:W-:Y:S01]  /*0a80*/  FADD.FTZ R15, R16, R17 ;  /* 0x00000011100f7221 */ /* 0x000fe20000010000 */
[----:B------:R-:W-:Y:S01]  /*0a90*/  SHF.L.U32 R31, R27, 0x4, RZ ;  /* 0x000000041b1f7819 */ /* 0x000fe200000006ff */
[----:B------:R-:W-:Y:S01]  /*0aa0*/  FADD.FTZ R18, RZ, R9 ;  /* 0x00000009ff127221 */ /* 0x000fe20000010000 */
[----:B------:R-:W0:Y:S01]  /*0ab0*/  SHFL.DOWN PT, R17, R14, 0x1, 0x1f ;  /* 0x08201f000e117f89 */ /* 0x000e2200000e0000 */
[----:B------:R-:W-:-:S03]  /*0ac0*/  FADD.FTZ R19, RZ, R8 ;  /* 0x00000008ff137221 */ /* 0x000fc60000010000 */
[----:B------:R-:W1:Y:S01]  /*0ad0*/  SHFL.DOWN PT, R16, R15, 0x1, 0x1f ;  /* 0x08201f000f107f89 */ /* 0x000e6200000e0000 */
[----:B0-----:R-:W-:Y:S02]  /*0ae0*/  @!P0 FADD.FTZ R14, R14, R17 ;  /* 0x000000110e0e8221 */ /* 0x001fe40000010000 */
[----:B-1----:R-:W-:-:S03]  /*0af0*/  @!P0 FADD.FTZ R15, R15, R16 ;  /* 0x000000100f0f8221 */ /* 0x002fc60000010000 */
[----:B------:R-:W0:Y:S01]  /*0b00*/  SHFL.DOWN PT, R17, R14, 0x2, 0x1f ;  /* 0x08401f000e117f89 */ /* 0x000e2200000e0000 */
[----:B------:R-:W-:-:S03]  /*0b10*/  ISETP.GT.AND P0, PT, R11, 0x1d, PT ;  /* 0x0000001d0b00780c */ /* 0x000fc60003f04270 */
[----:B------:R-:W1:Y:S10]  /*0b20*/  SHFL.DOWN PT, R16, R15, 0x2, 0x1f ;  /* 0x08401f000f107f89 */ /* 0x000e7400000e0000 */
[----:B0-----:R-:W-:-:S02]  /*0b30*/  @!P0 FADD.FTZ R14, R14, R17 ;  /* 0x000000110e0e8221 */ /* 0x001fc40000010000 */
        /* <DEDUP_REMOVED lines=15> */
[----:B------:R-:W-:Y:S02]  /*0c30*/  FFMA.FTZ R17, R12, R8, RZ ;  /* 0x000000080c117223 */ /* 0x000fe400000100ff */
[----:B-1----:R-:W-:Y:S01]  /*0c40*/  @!P0 FADD.FTZ R15, R15, R16 ;  /* 0x000000100f0f8221 */ /* 0x002fe20000010000 */
[----:B------:R-:W-:Y:S01]  /*0c50*/  MOV R8, R14 ;  /* 0x0000000e00087202 */ /* 0x000fe20000000f00 */
[----:B------:R-:W-:Y:S01]  /*0c60*/  FFMA.FTZ R16, R13, R9, RZ ;  /* 0x000000090d107223 */ /* 0x000fe200000100ff */
[----:B------:R-:W-:Y:S02]  /*0c70*/  ISETP.GT.U32.AND P0, PT, R27, 0x5, PT ;  /* 0x000000051b00780c */ /* 0x000fe40003f04070 */
[----:B------:R-:W-:Y:S02]  /*0c80*/  MOV R9, R15 ;  /* 0x0000000f00097202 */ /* 0x000fe40000000f00 */
[----:B------:R0:W-:Y:S04]  /*0c90*/  STS.128 [R27.X16+0x80], R16 ;  /* 0x000080101b007388 */ /* 0x0001e8000000cc00 */
[----:B------:R0:W-:Y:S04]  /*0ca0*/  @!P3 STS.64 [R0.X8+0x10], R8 ;  /* 0x000010080000b388 */ /* 0x0001e80000008a00 */
[----:B------:R-:W-:Y:S06]  /*0cb0*/  BAR.SYNC.DEFER_BLOCKING 0x0 ;  /* 0x0000000000007b1d */ /* 0x000fec0000010000 */
[----:B------:R-:W-:Y:S05]  /*0cc0*/  @P2 BRA `(.L_x_6) ;  /* 0x000001c000002947 */ /* 0x000fea0003800000 */
[----:B------:R-:W1:Y:S04]  /*0cd0*/  LDS.64 R20, [0x18] ;  /* 0x00001800ff147984 */ /* 0x000e680000000a00 */
[----:B------:R-:W2:Y:S01]  /*0ce0*/  LDS.128 R12, [0x20] ;  /* 0x00002000ff0c7984 */ /* 0x000ea20000000c00 */
[----:B-1----:R-:W-:-:S02]  /*0cf0*/  FADD.FTZ R23, R8, R20 ;  /* 0x0000001408177221 */ /* 0x002fc40000010000 */
[----:B0-----:R-:W-:Y:S02]  /*0d00*/  FADD.FTZ R8, R9, R21 ;  /* 0x0000001509087221 */ /* 0x001fe40000010000 */
[----:B--2---:R-:W-:Y:S02]  /*0d10*/  FADD.FTZ R9, R23, R12 ;  /* 0x0000000c17097221 */ /* 0x004fe40000010000 */
[----:B------:R-:W0:Y:S01]  /*0d20*/  LDS.128 R20, [0x30] ;  /* 0x00003000ff147984 */ /* 0x000e220000000c00 */
[----:B------:R-:W-:Y:S02]  /*0d30*/  FADD.FTZ R8, R8, R13 ;  /* 0x0000000d08087221 */ /* 0x000fe40000010000 */
[----:B------:R-:W-:Y:S02]  /*0d40*/  FADD.FTZ R9, R9, R14 ;  /* 0x0000000e09097221 */ /* 0x000fe40000010000 */
[----:B------:R-:W-:Y:S02]  /*0d50*/  FADD.FTZ R8, R8, R15 ;  /* 0x0000000f08087221 */ /* 0x000fe40000010000 */
[----:B------:R-:W1:Y:S01]  /*0d60*/  LDS.128 R12, [0x40] ;  /* 0x00004000ff0c7984 */ /* 0x000e620000000c00 */
[----:B0-----:R-:W-:-:S02]  /*0d70*/  FADD.FTZ R9, R9, R20 ;  /* 0x0000001409097221 */ /* 0x001fc40000010000 */
[----:B------:R-:W-:Y:S02]  /*0d80*/  FADD.FTZ R8, R8, R21 ;  /* 0x0000001508087221 */ /* 0x000fe40000010000 */
[----:B------:R-:W-:Y:S02]  /*0d90*/  FADD.FTZ R9, R9, R22 ;  /* 0x0000001609097221 */ /* 0x000fe40000010000 */
[----:B------:R-:W-:Y:S02]  /*0da0*/  FADD.FTZ R8, R8, R23 ;  /* 0x0000001708087221 */ /* 0x000fe40000010000 */
[----:B------:R-:W0:Y:S01]  /*0db0*/  LDS.128 R20, [0x50] ;  /* 0x00005000ff147984 */ /* 0x000e220000000c00 */
[----:B-1----:R-:W-:Y:S02]  /*0dc0*/  FADD.FTZ R9, R9, R12 ;  /* 0x0000000c09097221 */ /* 0x002fe40000010000 */
[----:B------:R-:W-:Y:S02]  /*0dd0*/  FADD.FTZ R8, R8, R13 ;  /* 0x0000000d08087221 */ /* 0x000fe40000010000 */
[----:B------:R-:W-:-:S02]  /*0de0*/  FADD.FTZ R9, R9, R14 ;  /* 0x0000000e09097221 */ /* 0x000fc40000010000 */
[----:B------:R-:W-:Y:S02]  /*0df0*/  FADD.FTZ R8, R8, R15 ;  /* 0x0000000f08087221 */ /* 0x000fe40000010000 */
[----:B------:R-:W1:Y:S01]  /*0e00*/  LDS.128 R12, [0x60] ;  /* 0x00006000ff0c7984 */ /* 0x000e620000000c00 */
[----:B0-----:R-:W-:Y:S02]  /*0e10*/  FADD.FTZ R9, R9, R20 ;  /* 0x0000001409097221 */ /* 0x001fe40000010000 */
[----:B------:R-:W-:Y:S02]  /*0e20*/  FADD.FTZ R8, R8, R21 ;  /* 0x0000001508087221 */ /* 0x000fe40000010000 */
[----:B------:R-:W-:Y:S02]  /*0e30*/  FADD.FTZ R9, R9, R22 ;  /* 0x0000001609097221 */ /* 0x000fe40000010000 */
[----:B------:R-:W-:Y:S02]  /*0e40*/  FADD.FTZ R8, R8, R23 ;  /* 0x0000001708087221 */ /* 0x000fe40000010000 */
[----:B-1----:R-:W-:-:S02]  /*0e50*/  FADD.FTZ R9, R9, R12 ;  /* 0x0000000c09097221 */ /* 0x002fc40000010000 */
[----:B------:R-:W-:Y:S02]  /*0e60*/  FADD.FTZ R12, R8, R13 ;  /* 0x0000000d080c7221 */ /* 0x000fe40000010000 */
[----:B------:R-:W-:Y:S02]  /*0e70*/  FADD.FTZ R8, R9, R14 ;  /* 0x0000000e09087221 */ /* 0x000fe40000010000 */
[----:B------:R-:W-:Y:S02]  /*0e80*/  FADD.FTZ R9, R12, R15 ;  /* 0x0000000f0c097221 */ /* 0x000fe40000010000 */
.L_x_6:
[----:B------:R-:W-:Y:S05]  /*0e90*/  BSYNC B0 ;  /* 0x0000000000007941 */ /* 0x000fea0003800000 */
.L_x_5:
[----:B------:R-:W-:Y:S06]  /*0ea0*/  BAR.SYNC.DEFER_BLOCKING 0x0 ;  /* 0x0000000000007b1d */ /* 0x000fec0000010000 */
[----:B------:R-:W-:Y:S01]  /*0eb0*/  BSSY B0, `(.L_x_7) ;  /* 0x000013d000007945 */ /* 0x000fe20003800000 */
[----:B------:R-:W-:Y:S05]  /*0ec0*/  @P0 BRA `(.L_x_8) ;  /* 0x000013b000000947 */ /* 0x000fea0003800000 */
[----:B------:R-:W1:Y:S04]  /*0ed0*/  LDS.128 R20, [R31+0xe0] ;  /* 0x0000e0001f147984 */ /* 0x000e680000000c00 */
[----:B------:R-:W2:Y:S01]  /*0ee0*/  LDS.128 R12, [R31+0x140] ;  /* 0x000140001f0c7984 */ /* 0x000ea20000000c00 */
[----:B-1----:R-:W-:-:S02]  /*0ef0*/  FADD.FTZ R20, R16, R20 ;  /* 0x0000001410147221 */ /* 0x002fc40000010000 */
[----:B------:R-:W-:Y:S02]  /*0f00*/  FADD.FTZ R21, R17, R21 ;  /* 0x0000001511157221 */ /* 0x000fe40000010000 */
[----:B------:R-:W-:Y:S02]  /*0f10*/  FADD.FTZ R22, R18, R22 ;  /* 0x0000001612167221 */ /* 0x000fe40000010000 */
[----:B------:R-:W-:Y:S02]  /*0f20*/  FADD.FTZ R23, R19, R23 ;  /* 0x0000001713177221 */ /* 0x000fe40000010000 */
[----:B0-----:R-:W0:Y:S01]  /*0f30*/  LDS.128 R16, [R31+0x1a0] ;  /* 0x0001a0001f107984 */ /* 0x001e220000000c00 */
[----:B--2---:R-:W-:Y:S02]  /*0f40*/  FADD.FTZ R20, R20, R12 ;  /* 0x0000000c14147221 */ /* 0x004fe40000010000 */
[----:B------:R-:W-:Y:S02]  /*0f50*/  FADD.FTZ R21, R21, R13 ;  /* 0x0000000d15157221 */ /* 0x000fe40000010000 */
[----:B------:R-:W-:-:S02]  /*0f60*/  FADD.FTZ R22, R22, R14 ;  /* 0x0000000e16167221 */ /* 0x000fc40000010000 */
[----:B------:R-:W-:Y:S02]  /*0f70*/  FADD.FTZ R36, R23, R15 ;  /* 0x0000000f17247221 */ /* 0x000fe40000010000 */
[----:B------:R-:W1:Y:S01]  /*0f80*/  LDS.128 R12, [R31+0x200] ;  /* 0x000200001f0c7984 */ /* 0x000e620000000c00 */
[----:B0-----:R-:W-:Y:S02]  /*0f90*/  FADD.FTZ R20, R20, R16 ;  /* 0x0000001014147221 */ /* 0x001fe40000010000 */
[----:B------:R-:W-:Y:S02]  /*0fa0*/  FADD.FTZ R21, R21, R17 ;  /* 0x0000001115157221 */ /* 0x000fe40000010000 */
[----:B------:R-:W-:Y:S02]  /*0fb0*/  FADD.FTZ R22, R22, R18 ;  /* 0x0000001216167221 */ /* 0x000fe40000010000 */
[----:B------:R-:W-:Y:S02]  /*0fc0*/  FADD.FTZ R36, R36, R19 ;  /* 0x0000001324247221 */ /* 0x000fe40000010000 */
[----:B------:R-:W0:Y:S01]  /*0fd0*/  LDS.128 R16, [R31+0x260] ;  /* 0x000260001f107984 */ /* 0x000e220000000c00 */
[----:B-1----:R-:W-:-:S02]  /*0fe0*/  FADD.FTZ R20, R20, R12 ;  /* 0x0000000c14147221 */ /* 0x002fc40000010000 */
[----:B------:R-:W-:Y:S02]  /*0ff0*/  FADD.FTZ R21, R21, R13 ;  /* 0x0000000d15157221 */ /* 0x000fe40000010000 */
[----:B------:R-:W-:Y:S02]  /*1000*/  FADD.FTZ R22, R22, R14 ;  /* 0x0000000e16167221 */ /* 0x000fe40000010000 */
[----:B------:R-:W-:Y:S02]  /*1010*/  FADD.FTZ R36, R36, R15 ;  /* 0x0000000f24247221 */ /* 0x000fe40000010000 */
[----:B------:R-:W1:Y:S01]  /*1020*/  LDS.128 R12, [R31+0x2c0] ;  /* 0x0002c0001f0c7984 */ /* 0x000e620000000c00 */
[----:B0-----:R-:W-:Y:S02]  /*1030*/  FADD.FTZ R20, R20, R16 ;  /* 0x0000001014147221 */ /* 0x001fe40000010000 */
[----:B------:R-:W-:Y:S02]  /*1040*/  FADD.FTZ R21, R21, R17 ;  /* 0x0000001115157221 */ /* 0x000fe40000010000 */
[----:B------:R-:W-:-:S02]  /*1050*/  FADD.FTZ R22, R22, R18 ;  /* 0x0000001216167221 */ /* 0x000fc40000010000 */
[----:B------:R-:W-:Y:S02]  /*1060*/  FADD.FTZ R36, R36, R19 ;  /* 0x0000001324247221 */ /* 0x000fe40000010000 */
[----:B------:R-:W0:Y:S01]  /*1070*/  LDS.128 R16, [R31+0x320] ;  /* 0x000320001f107984 */ /* 0x000e220000000c00 */
[----:B-1----:R-:W-:Y:S02]  /*1080*/  FADD.FTZ R20, R20, R12 ;  /* 0x0000000c14147221 */ /* 0x002fe40000010000 */
[----:B------:R-:W-:Y:S02]  /*1090*/  FADD.FTZ R21, R21, R13 ;  /* 0x0000000d15157221 */ /* 0x000fe40000010000 */
[----:B------:R-:W-:Y:S02]  /*10a0*/  FADD.FTZ R22, R22, R14 ;  /* 0x0000000e16167221 */ /* 0x000fe40000010000 */
[----:B------:R-:W-:Y:S02]  /*10b0*/  FADD.FTZ R36, R36, R15 ;  /* 0x0000000f24247221 */ /* 0x000fe40000010000 */
[----:B------:R-:W1:Y:S01]  /*10c0*/  LDS.128 R12, [R31+0x380] ;  /* 0x000380001f0c7984 */ /* 0x000e620000000c00 */
[----:B0-----:R-:W-:-:S02]  /*10d0*/  FADD.FTZ R20, R20, R16 ;  /* 0x0000001014147221 */ /* 0x001fc40000010000 */
[----:B------:R-:W-:Y:S02]  /*10e0*/  FADD.FTZ R21, R21, R17 ;  /* 0x0000001115157221 */ /* 0x000fe40000010000 */
[----:B------:R-:W-:Y:S02]  /*10f0*/  FADD.FTZ R22, R22, R18 ;  /* 0x0000001216167221 */ /* 0x000fe40000010000 */
[----:B------:R-:W-:Y:S02]  /*1100*/  FADD.FTZ R36, R36, R19 ;  /* 0x0000001324247221 */ /* 0x000fe40000010000 */
[----:B------:R-:W0:Y:S01]  /*1110*/  LDS.128 R16, [R31+0x3e0] ;  /* 0x0003e0001f107984 */ /* 0x000e220000000c00 */
[----:B-1----:R-:W-:Y:S02]  /*1120*/  FADD.FTZ R20, R20, R12 ;  /* 0x0000000c14147221 */ /* 0x002fe40000010000 */
        /* <DEDUP_REMOVED lines=263> */
[----:B0-----:R-:W-:-:S02]  /*21a0*/  FADD.FTZ R16, R12, R16 ;  /* 0x000000100c107221 */ /* 0x001fc40000010000 */
[----:B------:R-:W-:Y:S02]  /*21b0*/  FADD.FTZ R17, R13, R17 ;  /* 0x000000110d117221 */ /* 0x000fe40000010000 */
[----:B------:R-:W0:Y:S01]  /*21c0*/  LDS.128 R12, [R31+0x17c0] ;  /* 0x0017c0001f0c7984 */ /* 0x000e220000000c00 */
[----:B------:R-:W-:Y:S02]  /*21d0*/  FADD.FTZ R18, R20, R18 ;  /* 0x0000001214127221 */ /* 0x000fe40000010000 */
[----:B------:R-:W-:Y:S01]  /*21e0*/  FADD.FTZ R36, R36, R19 ;  /* 0x0000001324247221 */ /* 0x000fe20000010000 */
[----:B------:R-:W1:Y:S01]  /*21f0*/  LDS.128 R20, [R31+0x1820] ;  /* 0x001820001f147984 */ /* 0x000e620000000c00 */
[----:B0-----:R-:W-:Y:S02]  /*2200*/  FADD.FTZ R19, R16, R12 ;  /* 0x0000000c10137221 */ /* 0x001fe40000010000 */
[----:B------:R-:W-:Y:S02]  /*2210*/  FADD.FTZ R12, R17, R13 ;  /* 0x0000000d110c7221 */ /* 0x000fe40000010000 */
[----:B------:R-:W-:-:S02]  /*2220*/  FADD.FTZ R13, R18, R14 ;  /* 0x0000000e120d7221 */ /* 0x000fc40000010000 */
[----:B------:R-:W-:Y:S02]  /*2230*/  FADD.FTZ R36, R36, R15 ;  /* 0x0000000f24247221 */ /* 0x000fe40000010000 */
[----:B-1----:R-:W-:Y:S02]  /*2240*/  FADD.FTZ R16, R19, R20 ;  /* 0x0000001413107221 */ /* 0x002fe40000010000 */
[----:B------:R-:W-:Y:S02]  /*2250*/  FADD.FTZ R17, R12, R21 ;  /* 0x000000150c117221 */ /* 0x000fe40000010000 */
[----:B------:R-:W-:Y:S02]  /*2260*/  FADD.FTZ R18, R13, R22 ;  /* 0x000000160d127221 */ /* 0x000fe40000010000 */
[----:B------:R-:W-:Y:S02]  /*2270*/  FADD.FTZ R19, R36, R23 ;  /* 0x0000001724137221 */ /* 0x000fe40000010000 */
.L_x_8:
[----:B------:R-:W-:Y:S05]  /*2280*/  BSYNC B0 ;  /* 0x0000000000007941 */ /* 0x000fea0003800000 */
.L_x_7:
[----:B------:R-:W-:Y:S01]  /*2290*/  BSSY B0, `(.L_x_9) ;  /* 0x0000013000007945 */ /* 0x000fe20003800000 */
[----:B------:R-:W-:Y:S01]  /*22a0*/  HFMA2.MMA R31, -RZ, RZ, 0, 2.384185791015625e-07 ;  /* 0x00000004ff1f7435 */ /* 0x000fe200000001ff */
[----:B------:R-:W-:Y:S05]  /*22b0*/  @P0 BRA `(.L_x_10) ;  /* 0x0000010000000947 */ /* 0x000fea0003800000 */
[----:B------:R-:W-:Y:S01]  /*22c0*/  IMAD R12, R30, 0x6, R27 ;  /* 0x000000061e0c7824 */ /* 0x000fe200078e021b */
[----:B------:R-:W-:-:S02]  /*22d0*/  MOV R21, UR11 ;  /* 0x0000000b00157c02 */ /* 0x000fc40008000f00 */
[----:B------:R-:W-:Y:S01]  /*22e0*/  MOV R15, c[0x0][0x1d8] ;  /* 0x00007600000f7a02 */ /* 0x000fe20000000f00 */
[----:B------:R-:W-:Y:S01]  /*22f0*/  IMAD.WIDE R12, R12, R31, c[0x0][0x1b8] ;  /* 0x00006e000c0c7625 */ /* 0x000fe200078e021f */
[----:B------:R-:W-:Y:S02]  /*2300*/  MOV R23, UR10 ;  /* 0x0000000a00177c02 */ /* 0x000fe40008000f00 */
[----:B------:R-:W-:Y:S02]  /*2310*/  MOV R22, c[0x0][0x1dc] ;  /* 0x0000770000167a02 */ /* 0x000fe40000000f00 */
[-C--:B------:R-:W-:Y:S01]  /*2320*/  LEA R20, P0, R21, R12.reuse, 0x2 ;  /* 0x0000000c15147211 */ /* 0x080fe200078010ff */
[----:B------:R1:W-:Y:S01]  /*2330*/  RED.E.ADD.F32.FTZ.RN.STRONG.GPU [R12.64], R16 ;  /* 0x000000100c00798e */ /* 0x0003e2000c10e78e */
[----:B------:R-:W-:Y:S02]  /*2340*/  LEA R14, P3, R15, R12, 0x2 ;  /* 0x0000000c0f0e7211 */ /* 0x000fe400078610ff */
[----:B------:R-:W-:-:S02]  /*2350*/  IADD3.X R21, R13, UR9, RZ, P0, !PT ;  /* 0x000000090d157c10 */ /* 0x000fc400087fe4ff */
[----:B------:R-:W-:-:S03]  /*2360*/  LEA.HI.X R15, R15, R13, R22, 0x2, P3 ;  /* 0x0000000d0f0f7211 */ /* 0x000fc600018f1416 */
[----:B------:R2:W-:Y:S01]  /*2370*/  RED.E.ADD.F32.FTZ.RN.STRONG.GPU [R20.64], R17 ;  /* 0x000000111400798e */ /* 0x0005e2000c10e78e */
[----:B-1----:R-:W-:-:S03]  /*2380*/  LEA R12, P4, R23, R12, 0x2 ;  /* 0x0000000c170c7211 */ /* 0x002fc600078810ff */
[----:B------:R2:W-:Y:S01]  /*2390*/  RED.E.ADD.F32.FTZ.RN.STRONG.GPU [R14.64], R18 ;  /* 0x000000120e00798e */ /* 0x0005e2000c10e78e */
[----:B------:R-:W-:-:S05]  /*23a0*/  IADD3.X R13, R13, UR8, RZ, P4, !PT ;  /* 0x000000080d0d7c10 */ /* 0x000fca000a7fe4ff */
[----:B------:R2:W-:Y:S04]  /*23b0*/  RED.E.ADD.F32.FTZ.RN.STRONG.GPU [R12.64], R19 ;  /* 0x000000130c00798e */ /* 0x0005e8000c10e78e */
.L_x_10:
[----:B------:R-:W-:Y:S05]  /*23c0*/  BSYNC B0 ;  /* 0x0000000000007941 */ /* 0x000fea0003800000 */
.L_x_9:
[----:B------:R-:W-:-:S06]  /*23d0*/  UISETP.GE.U32.AND UP0, UPT, UR5, 0x2, UPT ;  /* 0x000000020500788c */ /* 0x000fcc000bf06070 */
[----:B------:R-:W-:-:S13]  /*23e0*/  PLOP3.LUT P0, PT, PT, PT, UP0, 0x80, 0x0 ;  /* 0x000000000000781c */ /* 0x000fda0003f0f008 */
[----:B------:R-:W-:Y:S05]  /*23f0*/  @!P0 BRA `(.L_x_11) ;  /* 0x0000124000008947 */ /* 0x000fea0003800000 */
[----:B------:R-:W1:Y:S01]  /*2400*/  S2R R22, SR_CTAID.Y ;  /* 0x0000000000167919 */ /* 0x000e620000002600 */
[----:B--2---:R-:W-:-:S05]  /*2410*/  LOP3.LUT R12, R25, 0x1, RZ, 0xc0, !PT ;  /* 0x00000001190c7812 */ /* 0x004fca00078ec0ff */
[----:B------:R-:W-:-:S04]  /*2420*/  IMAD R13, R12, c[0x0][0x10], RZ ;  /* 0x000004000c0d7a24 */ /* 0x000fc800078e02ff */
[----:B------:R-:W-:-:S05]  /*2430*/  IMAD R14, R13, c[0x0][0xc], RZ ;  /* 0x000003000d0e7a24 */ /* 0x000fca00078e02ff */
[----:B------:R-:W-:Y:S02]  /*2440*/  SHF.L.U32 R14, R14, 0x1, RZ ;  /* 0x000000010e0e7819 */ /* 0x000fe400000006ff */
[----:B-1----:R-:W-:-:S05]  /*2450*/  IADD3 R12, R13, R22, RZ ;  /* 0x000000160d0c7210 */ /* 0x002fca0007ffe0ff */
[----:B------:R-:W-:-:S04]  /*2460*/  IMAD.WIDE.U32 R12, R12, R31, c[0x0][0x1a8] ;  /* 0x00006a000c0c7625 */ /* 0x000fc800078e001f */
[----:B------:R-:W-:Y:S01]  /*2470*/  IMAD.WIDE R30, R14, R31, c[0x0][0x1b0] ;  /* 0x00006c000e1e7625 */ /* 0x000fe200078e021f */
[----:B------:R-:W-:Y:S05]  /*2480*/  @P2 BRA `(.L_x_12) ;  /* 0x0000017000002947 */ /* 0x000fea0003800000 */
[----:B------:R-:W-:Y:S01]  /*2490*/  IMAD R15, R24, c[0x0][0x10], R22 ;  /* 0x00000400180f7a24 */ /* 0x000fe200078e0216 */
[----:B------:R-:W1:Y:S03]  /*24a0*/  S2R R11, SR_LANEID ;  /* 0x00000000000b7919 */ /* 0x000e660000000000 */
[----:B------:R-:W-:-:S05]  /*24b0*/  IMAD.WIDE.U32 R14, R15, 0x8, R30 ;  /* 0x000000080f0e7825 */ /* 0x000fca00078e001e */
[----:B------:R2:W-:Y:S01]  /*24c0*/  STG.E.64 [R14.64], R8 ;  /* 0x000000080e007986 */ /* 0x0005e2000c101b0e */
[----:B------:R-:W-:Y:S06]  /*24d0*/  MEMBAR.ALL.GPU ;  /* 0x0000000000007992 */ /* 0x000fec000000a000 */
[----:B------:R-:W-:Y:S01]  /*24e0*/  VOTEU.ANY UR4, UPT, PT ;  /* 0x0000000000047886 */ /* 0x000fe200038e0100 */
[----:B------:R-:W-:Y:S01]  /*24f0*/  LOP3.LUT P0, RZ, R25, 0x2, RZ, 0xc0, !PT ;  /* 0x0000000219ff7812 */ /* 0x000fe2000780c0ff */
[----:B------:R-:W-:Y:S01]  /*2500*/  UFLO.U32 UR13, UR4 ;  /* 0x00000004000d72bd */ /* 0x000fe200080e0000 */
[----:B--2---:R-:W-:Y:S01]  /*2510*/  MOV R14, 0x1 ;  /* 0x00000001000e7802 */ /* 0x004fe20000000f00 */
[----:B------:R-:W-:Y:S01]  /*2520*/  UPOPC UR4, UR4 ;  /* 0x00000004000472bf */ /* 0x000fe20008000000 */
[----:B0-----:R-:W-:Y:S01]  /*2530*/  SEL R17, RZ, c[0x0][0xc], P0 ;  /* 0x00000300ff117a07 */ /* 0x001fe20000000000 */
[----:B------:R-:W-:-:S00]  /*2540*/  ERRBAR ;  /* 0x00000000000079ab */ /* 0x000fc00000000000 */
[----:B------:R-:W-:Y:S02]  /*2550*/  SEL R14, R14, 0xffffffff, !P0 ;  /* 0xffffffff0e0e7807 */ /* 0x000fe40004000000 */
[----:B-1----:R-:W-:-:S02]  /*2560*/  ISETP.EQ.U32.AND P3, PT, R11, UR13, PT ;  /* 0x0000000d0b007c0c */ /* 0x002fc4000bf62070 */
[----:B------:R-:W-:Y:S01]  /*2570*/  ISETP.NE.AND P0, PT, R17, -0x1, PT ;  /* 0xffffffff1100780c */ /* 0x000fe20003f05270 */
[----:B------:R-:W-:-:S10]  /*2580*/  IMAD R15, R14, UR4, RZ ;  /* 0x000000040e0f7c24 */ /* 0x000fd4000f8e02ff */
[----:B------:R0:W-:Y:S02]  /*2590*/  @P3 RED.E.ADD.S32.STRONG.GPU [R12.64], R15 ;  /* 0x0000000f0c00398e */ /* 0x0001e4000c10e38e */
[----:B------:R-:W-:Y:S05]  /*25a0*/  @!P0 BRA `(.L_x_12) ;  /* 0x0000005000008947 */ /* 0x000fea0003800000 */
.L_x_13:
[----:B------:R-:W2:Y:S01]  /*25b0*/  LDG.E.STRONG.GPU R14, [R12.64] ;  /* 0x0000000e0c0e7981 */ /* 0x000ea2000c1ef900 */
[----:B------:R-:W-:Y:S01]  /*25c0*/  YIELD ;  /* 0x0000000000007946 */ /* 0x000fe20003800000 */
[----:B--2---:R-:W-:Y:S01]  /*25d0*/  ISETP.NE.AND P0, PT, R14, R17, PT ;  /* 0x000000110e00720c */ /* 0x004fe20003f05270 */
[----:B------:R-:W-:-:S12]  /*25e0*/  CCTL.IVALL ;  /* 0x00000000ff00798f */ /* 0x000fd80002000000 */
[----:B------:R-:W-:Y:S05]  /*25f0*/  @P0 BRA `(.L_x_13) ;  /* 0xffffffb000000947 */ /* 0x000fea000383ffff */
.L_x_12:
[----:B------:R-:W-:Y:S01]  /*2600*/  ISETP.NE.AND P0, PT, RZ, c[0x0][0xc], PT ;  /* 0x00000300ff007a0c */ /* 0x000fe20003f05270 */
[----:B------:R-:W-:Y:S01]  /*2610*/  WARPSYNC 0xffffffff ;  /* 0xffffffff00007948 */ /* 0x000fe20003800000 */
[----:B------:R-:W-:Y:S11]  /*2620*/  BAR.SYNC.DEFER_BLOCKING 0x0 ;  /* 0x0000000000007b1d */ /* 0x000ff60000010000 */
[----:B------:R-:W-:Y:S05]  /*2630*/  @!P0 BRA `(.L_x_11) ;  /* 0x0000100000008947 */ /* 0x000fea0003800000 */
[----:B------:R-:W-:Y:S01]  /*2640*/  UIADD3 UR4, UR5, -0x1, URZ ;  /* 0xffffffff05047890 */ /* 0x000fe2000fffe03f */
[----:B------:R-:W-:-:S03]  /*2650*/  HFMA2.MMA R20, -RZ, RZ, 0, 0 ;  /* 0x00000000ff147435 */ /* 0x000fc600000001ff */
[----:B------:R-:W-:-:S06]  /*2660*/  UISETP.GE.U32.AND UP0, UPT, UR4, 0x3, UPT ;  /* 0x000000030400788c */ /* 0x000fcc000bf06070 */
[----:B------:R-:W-:-:S13]  /*2670*/  PLOP3.LUT P0, PT, PT, PT, UP0, 0x80, 0x0 ;  /* 0x000000000000781c */ /* 0x000fda0003f0f008 */
[----:B------:R-:W-:Y:S05]  /*2680*/  @!P0 BRA `(.L_x_14) ;  /* 0x00000de000008947 */ /* 0x000fea0003800000 */
[----:B------:R-:W-:Y:S01]  /*2690*/  ULOP3.LUT UR4, UR5, 0x3, URZ, 0xc0, !UPT ;  /* 0x0000000305047892 */ /* 0x000fe2000f8ec03f */
[----:B------:R-:W-:Y:S02]  /*26a0*/  MOV R20, RZ ;  /* 0x000000ff00147202 */ /* 0x000fe40000000f00 */
[----:B------:R-:W-:Y:S02]  /*26b0*/  ULDC UR5, c[0x0][0xc] ;  /* 0x0000030000057ab9 */ /* 0x000fe40000000800 */
[----:B------:R-:W-:-:S06]  /*26c0*/  UIADD3 UR4, -UR4, UR5, URZ ;  /* 0x0000000504047290 */ /* 0x000fcc000fffe13f */
[----:B------:R-:W-:-:S13]  /*26d0*/  ISETP.LT.AND P0, PT, RZ, UR4, PT ;  /* 0x00000004ff007c0c */ /* 0x000fda000bf01270 */
[----:B------:R-:W-:Y:S05]  /*26e0*/  @!P0 BRA `(.L_x_15) ;  /* 0x00000b9000008947 */ /* 0x000fea0003800000 */
[----:B------:R-:W-:Y:S01]  /*26f0*/  UISETP.GT.AND UP0, UPT, UR4, 0xc, UPT ;  /* 0x0000000c0400788c */ /* 0x000fe2000bf04270 */
[----:B------:R-:W-:-:S05]  /*2700*/  PLOP3.LUT P0, PT, PT, PT, PT, 0x80, 0x0 ;  /* 0x000000000000781c */ /* 0x000fca0003f0f070 */
[----:B------:R-:W-:-:S13]  /*2710*/  PLOP3.LUT P3, PT, PT, PT, UP0, 0x80, 0x0 ;  /* 0x000000000000781c */ /* 0x000fda0003f6f008 */
[----:B------:R-:W-:Y:S05]  /*2720*/  @!P3 BRA `(.L_x_16) ;  /* 0x000007500000b947 */ /* 0x000fea0003800000 */
[----:B------:R-:W-:Y:S02]  /*2730*/  PLOP3.LUT P0, PT, PT, PT, PT, 0x8, 0x0 ;  /* 0x000000000000781c */ /* 0x000fe40003f0e170 */
.L_x_17:
[CC--:B------:R-:W-:Y:S02]  /*2740*/  ISETP.EQ.OR P3, PT, R20.reuse, R24.reuse, P2 ;  /* 0x000000181400720c */ /* 0x0c0fe40001762670 */
[C---:B0-----:R-:W-:Y:S02]  /*2750*/  IADD3 R15, R20.reuse, 0x1, RZ ;  /* 0x00000001140f7810 */ /* 0x041fe40007ffe0ff */
[C---:B------:R-:W-:Y:S02]  /*2760*/  IADD3 R17, R20.reuse, 0x2, RZ ;  /* 0x0000000214117810 */ /* 0x040fe40007ffe0ff */
[-C--:B------:R-:W-:Y:S02]  /*2770*/  ISETP.EQ.OR P4, PT, R15, R24.reuse, P2 ;  /* 0x000000180f00720c */ /* 0x080fe40001782670 */
[----:B------:R-:W-:Y:S02]  /*2780*/  ISETP.EQ.OR P6, PT, R17, R24, P2 ;  /* 0x000000181100720c */ /* 0x000fe400017c2670 */
[----:B------:R-:W-:-:S03]  /*2790*/  IADD3 R18, R20, 0x3, RZ ;  /* 0x0000000314127810 */ /* 0x000fc60007ffe0ff */
[----:B------:R-:W-:Y:S01]  /*27a0*/  @!P3 IMAD R13, R20, c[0x0][0x10], R22 ;  /* 0x00000400140dba24 */ /* 0x000fe200078e0216 */
[----:B------:R-:W-:-:S03]  /*27b0*/  ISETP.EQ.OR P5, PT, R18, R24, P2 ;  /* 0x000000181200720c */ /* 0x000fc600017a2670 */
[----:B------:R-:W-:-:S04]  /*27c0*/  @!P3 IMAD.WIDE.U32 R12, R13, 0x8, R30 ;  /* 0x000000080d0cb825 */ /* 0x000fc800078e001e */
[--C-:B------:R-:W-:Y:S02]  /*27d0*/  @!P4 IMAD R15, R15, c[0x0][0x10], R22.reuse ;  /* 0x000004000f0fca24 */ /* 0x100fe400078e0216 */
[----:B------:R-:W2:Y:S01]  /*27e0*/  @!P3 LDG.E.64 R12, [R12.64] ;  /* 0x0000000e0c0cb981 */ /* 0x000ea2000c1e1b00 */
[----:B------:R-:W-:Y:S02]  /*27f0*/  @!P6 IMAD R17, R17, c[0x0][0x10], R22 ;  /* 0x000004001111ea24 */ /* 0x000fe400078e0216 */
[----:B------:R-:W-:-:S04]  /*2800*/  @!P4 IMAD.WIDE.U32 R14, R15, 0x8, R30 ;  /* 0x000000080f0ec825 */ /* 0x000fc800078e001e */
[----:B------:R-:W-:Y:S02]  /*2810*/  @!P6 IMAD.WIDE.U32 R16, R17, 0x8, R30 ;  /* 0x000000081110e825 */ /* 0x000fe400078e001e */
[----:B------:R-:W3:Y:S02]  /*2820*/  @!P4 LDG.E.64 R14, [R14.64] ;  /* 0x0000000e0e0ec981 */ /* 0x000ee4000c1e1b00 */
[----:B------:R-:W-:Y:S02]  /*2830*/  @!P5 IMAD R19, R18, c[0x0][0x10], R22 ;  /* 0x000004001213da24 */ /* 0x000fe400078e0216 */
[----:B------:R-:W4:Y:S02]  /*2840*/  @!P6 LDG.E.64 R16, [R16.64] ;  /* 0x0000000e1010e981 */ /* 0x000f24000c1e1b00 */
[----:B------:R-:W-:-:S06]  /*2850*/  @!P5 IMAD.WIDE.U32 R18, R19, 0x8, R30 ;  /* 0x000000081312d825 */ /* 0x000fcc00078e001e */
[----:B------:R-:W5:Y:S01]  /*2860*/  @!P5 LDG.E.64 R18, [R18.64] ;  /* 0x0000000e1212d981 */ /* 0x000f62000c1e1b00 */
[C---:B------:R-:W-:Y:S02]  /*2870*/  IADD3 R21, R20.reuse, 0x4, RZ ;  /* 0x0000000414157810 */ /* 0x040fe40007ffe0ff */
[----:B------:R-:W-:Y:S01]  /*2880*/  IADD3 R23, R20, 0x5, RZ ;  /* 0x0000000514177810 */ /* 0x000fe20007ffe0ff */
[----:B--2---:R-:W-:Y:S02]  /*2890*/  @!P3 FADD.FTZ R8, R8, R12 ;  /* 0x0000000c0808b221 */ /* 0x004fe40000010000 */
[----:B------:R-:W-:Y:S01]  /*28a0*/  @!P3 FADD.FTZ R9, R9, R13 ;  /* 0x0000000d0909b221 */ /* 0x000fe20000010000 */
[----:B------:R-:W-:Y:S01]  /*28b0*/  ISETP.EQ.OR P3, PT, R21, R24, P2 ;  /* 0x000000181500720c */ /* 0x000fe20001762670 */
[----:B---3--:R-:W-:Y:S02]  /*28c0*/  @!P4 FADD.FTZ R8, R8, R14 ;  /* 0x0000000e0808c221 */ /* 0x008fe40000010000 */
[----:B------:R-:W-:Y:S01]  /*28d0*/  @!P4 FADD.FTZ R9, R9, R15 ;  /* 0x0000000f0909c221 */ /* 0x000fe20000010000 */
[----:B------:R-:W-:-:S02]  /*28e0*/  IADD3 R15, R20, 0x6, RZ ;  /* 0x00000006140f7810 */ /* 0x000fc40007ffe0ff */
[-C--:B------:R-:W-:Y:S01]  /*28f0*/  ISETP.EQ.OR P4, PT, R23, R24.reuse, P2 ;  /* 0x000000181700720c */ /* 0x080fe20001782670 */
[----:B----4-:R-:W-:Y:S02]  /*2900*/  @!P6 FADD.FTZ R8, R8, R16 ;  /* 0x000000100808e221 */ /* 0x010fe40000010000 */
[----:B------:R-:W-:Y:S01]  /*2910*/  @!P6 FADD.FTZ R9, R9, R17 ;  /* 0x000000110909e221 */ /* 0x000fe20000010000 */
[----:B------:R-:W-:-:S03]  /*2920*/  ISETP.EQ.OR P6, PT, R15, R24, P2 ;  /* 0x000000180f00720c */ /* 0x000fc600017c2670 */
[----:B------:R-:W-:Y:S01]  /*2930*/  @!P3 IMAD R13, R21, c[0x0][0x10], R22 ;  /* 0x00000400150dba24 */ /* 0x000fe200078e0216 */
[----:B------:R-:W-:Y:S01]  /*2940*/  IADD3 R21, R20, 0x7, RZ ;  /* 0x0000000714157810 */ /* 0x000fe20007ffe0ff */
[----:B-----5:R-:W-:Y:S02]  /*2950*/  @!P5 FADD.FTZ R8, R8, R18 ;  /* 0x000000120808d221 */ /* 0x020fe40000010000 */
[----:B------:R-:W-:Y:S01]  /*2960*/  @!P5 FADD.FTZ R9, R9, R19 ;  /* 0x000000130909d221 */ /* 0x000fe20000010000 */
[----:B------:R-:W-:Y:S01]  /*2970*/  ISETP.EQ.OR P5, PT, R21, R24, P2 ;  /* 0x000000181500720c */ /* 0x000fe200017a2670 */
[----:B------:R-:W-:-:S04]  /*2980*/  @!P3 IMAD.WIDE.U32 R12, R13, 0x8, R30 ;  /* 0x000000080d0cb825 */ /* 0x000fc800078e001e */
[--C-:B------:R-:W-:Y:S02]  /*2990*/  @!P4 IMAD R23, R23, c[0x0][0x10], R22.reuse ;  /* 0x000004001717ca24 */ /* 0x100fe400078e0216 */
[----:B------:R-:W-:Y:S01]  /*29a0*/  @!P6 IMAD R17, R15, c[0x0][0x10], R22 ;  /* 0x000004000f11ea24 */ /* 0x000fe200078e0216 */
[----:B------:R-:W2:Y:S01]  /*29b0*/  @!P3 LDG.E.64 R12, [R12.64] ;  /* 0x0000000e0c0cb981 */ /* 0x000ea2000c1e1b00 */
        /* <DEDUP_REMOVED lines=8> */
[C---:B------:R-:W-:Y:S02]  /*2a40*/  IADD3 R37, R20.reuse, 0x9, RZ ;  /* 0x0000000914257810 */ /* 0x040fe40007ffe0ff */
[----:B------:R-:W-:Y:S01]  /*2a50*/  IADD3 R21, R20, 0xb, RZ ;  /* 0x0000000b14157810 */ /* 0x000fe20007ffe0ff */
[----:B--2---:R-:W-:Y:S02]  /*2a60*/  @!P3 FADD.FTZ R8, R8, R12 ;  /* 0x0000000c0808b221 */ /* 0x004fe40000010000 */
[----:B------:R-:W-:Y:S01]  /*2a70*/  @!P3 FADD.FTZ R9, R9, R13 ;  /* 0x0000000d0909b221 */ /* 0x000fe20000010000 */
[----:B------:R-:W-:Y:S01]  /*2a80*/  ISETP.EQ.OR P3, PT, R23, R24, P2 ;  /* 0x000000181700720c */ /* 0x000fe20001762670 */
[----:B---3--:R-:W-:-:S02]  /*2a90*/  @!P4 FADD.FTZ R8, R8, R14 ;  /* 0x0000000e0808c221 */ /* 0x008fc40000010000 */
[----:B------:R-:W-:Y:S01]  /*2aa0*/  @!P4 FADD.FTZ R9, R9, R15 ;  /* 0x0000000f0909c221 */ /* 0x000fe20000010000 */
[----:B------:R-:W-:Y:S02]  /*2ab0*/  IADD3 R15, R20, 0xa, RZ ;  /* 0x0000000a140f7810 */ /* 0x000fe40007ffe0ff */
[-C--:B------:R-:W-:Y:S01]  /*2ac0*/  ISETP.EQ.OR P4, PT, R37, R24.reuse, P2 ;  /* 0x000000182500720c */ /* 0x080fe20001782670 */
[----:B----4-:R-:W-:Y:S02]  /*2ad0*/  @!P6 FADD.FTZ R8, R8, R16 ;  /* 0x000000100808e221 */ /* 0x010fe40000010000 */
[----:B------:R-:W-:Y:S01]  /*2ae0*/  @!P6 FADD.FTZ R9, R9, R17 ;  /* 0x000000110909e221 */ /* 0x000fe20000010000 */
[----:B------:R-:W-:-:S03]  /*2af0*/  ISETP.EQ.OR P6, PT, R15, R24, P2 ;  /* 0x000000180f00720c */ /* 0x000fc600017c2670 */
[----:B------:R-:W-:Y:S02]  /*2b00*/  @!P3 IMAD R13, R23, c[0x0][0x10], R22 ;  /* 0x00000400170dba24 */ /* 0x000fe400078e0216 */
        /* <DEDUP_REMOVED lines=42> */
[----:B------:R-:W-:-:S04]  /*2db0*/  UIADD3 UR4, UR4, -0x10, URZ ;  /* 0xfffffff004047890 */ /* 0x000fc8000fffe03f */
[----:B------:R-:W-:Y:S01]  /*2dc0*/  UISETP.GT.AND UP0, UPT, UR4, 0xc, UPT ;  /* 0x0000000c0400788c */ /* 0x000fe2000bf04270 */
[----:B------:R-:W-:Y:S01]  /*2dd0*/  IADD3 R20, R20, 0x10, RZ ;  /* 0x0000001014147810 */ /* 0x000fe20007ffe0ff */
[----:B--2---:R-:W-:Y:S02]  /*2de0*/  @!P3 FADD.FTZ R8, R8, R12 ;  /* 0x0000000c0808b221 */ /* 0x004fe40000010000 */
[----:B------:R-:W-:Y:S02]  /*2df0*/  @!P3 FADD.FTZ R9, R9, R13 ;  /* 0x0000000d0909b221 */ /* 0x000fe40000010000 */
[----:B------:R-:W-:Y:S01]  /*2e00*/  PLOP3.LUT P3, PT, PT, PT, UP0, 0x80, 0x0 ;  /* 0x000000000000781c */ /* 0x000fe20003f6f008 */
[----:B---3--:R-:W-:Y:S02]  /*2e10*/  @!P4 FADD.FTZ R8, R8, R14 ;  /* 0x0000000e0808c221 */ /* 0x008fe40000010000 */
[----:B------:R-:W-:Y:S02]  /*2e20*/  @!P4 FADD.FTZ R9, R9, R15 ;  /* 0x0000000f0909c221 */ /* 0x000fe40000010000 */
[----:B----4-:R-:W-:-:S02]  /*2e30*/  @!P6 FADD.FTZ R8, R8, R16 ;  /* 0x000000100808e221 */ /* 0x010fc40000010000 */
[----:B------:R-:W-:Y:S02]  /*2e40*/  @!P6 FADD.FTZ R9, R9, R17 ;  /* 0x000000110909e221 */ /* 0x000fe40000010000 */
[----:B-----5:R-:W-:Y:S02]  /*2e50*/  @!P5 FADD.FTZ R8, R8, R18 ;  /* 0x000000120808d221 */ /* 0x020fe40000010000 */
[----:B------:R-:W-:Y:S02]  /*2e60*/  @!P5 FADD.FTZ R9, R9, R19 ;  /* 0x000000130909d221 */ /* 0x000fe40000010000 */
[----:B------:R-:W-:Y:S05]  /*2e70*/  @P3 BRA `(.L_x_17) ;  /* 0xfffff8c000003947 */ /* 0x000fea000383ffff */
.L_x_16:
[----:B------:R-:W-:-:S06]  /*2e80*/  UISETP.GT.AND UP0, UPT, UR4, 0x4, UPT ;  /* 0x000000040400788c */ /* 0x000fcc000bf04270 */
[----:B------:R-:W-:-:S13]  /*2e90*/  PLOP3.LUT P3, PT, PT, PT, UP0, 0x80, 0x0 ;  /* 0x000000000000781c */ /* 0x000fda0003f6f008 */
[----:B------:R-:W-:Y:S05]  /*2ea0*/  @!P3 BRA `(.L_x_18) ;  /* 0x000003b00000b947 */ /* 0x000fea0003800000 */
[CC--:B------:R-:W-:Y:S02]  /*2eb0*/  ISETP.EQ.OR P5, PT, R20.reuse, R24.reuse, P2 ;  /* 0x000000181400720c */ /* 0x0c0fe400017a2670 */
[C---:B0-----:R-:W-:Y:S02]  /*2ec0*/  IADD3 R15, R20.reuse, 0x1, RZ ;  /* 0x00000001140f7810 */ /* 0x041fe40007ffe0ff */
[----:B------:R-:W-:Y:S02]  /*2ed0*/  IADD3 R17, R20, 0x2, RZ ;  /* 0x0000000214117810 */ /* 0x000fe40007ffe0ff */
[-C--:B------:R-:W-:Y:S02]  /*2ee0*/  ISETP.EQ.OR P6, PT, R15, R24.reuse, P2 ;  /* 0x000000180f00720c */ /* 0x080fe400017c2670 */
[----:B------:R-:W-:-:S05]  /*2ef0*/  ISETP.EQ.OR P3, PT, R17, R24, P2 ;  /* 0x000000181100720c */ /* 0x000fca0001762670 */
[----:B------:R-:W-:-:S04]  /*2f00*/  @!P5 IMAD R13, R20, c[0x0][0x10], R22 ;  /* 0x00000400140dda24 */ /* 0x000fc800078e0216 */
[----:B------:R-:W-:-:S04]  /*2f10*/  @!P5 IMAD.WIDE.U32 R12, R13, 0x8, R30 ;  /* 0x000000080d0cd825 */ /* 0x000fc800078e001e */
[--C-:B------:R-:W-:Y:S02]  /*2f20*/  @!P6 IMAD R15, R15, c[0x0][0x10], R22.reuse ;  /* 0x000004000f0fea24 */ /* 0x100fe400078e0216 */
[----:B------:R-:W-:Y:S01]  /*2f30*/  @!P3 IMAD R17, R17, c[0x0][0x10], R22 ;  /* 0x000004001111ba24 */ /* 0x000fe200078e0216 */
[----:B------:R-:W2:Y:S01]  /*2f40*/  @!P5 LDG.E.64 R12, [R12.64] ;  /* 0x0000000e0c0cd981 */ /* 0x000ea2000c1e1b00 */
[----:B------:R-:W-:-:S04]  /*2f50*/  @!P6 IMAD.WIDE.U32 R14, R15, 0x8, R30 ;  /* 0x000000080f0ee825 */ /* 0x000fc800078e001e */
[----:B------:R-:W-:Y:S02]  /*2f60*/  @!P3 IMAD.WIDE.U32 R16, R17, 0x8, R30 ;  /* 0x000000081110b825 */ /* 0x000fe400078e001e */
[----:B------:R-:W3:Y:S04]  /*2f70*/  @!P6 LDG.E.64 R14, [R14.64] ;  /* 0x0000000e0e0ee981 */ /* 0x000ee8000c1e1b00 */
[----:B------:R-:W4:Y:S01]  /*2f80*/  @!P3 LDG.E.64 R16, [R16.64] ;  /* 0x0000000e1010b981 */ /* 0x000f22000c1e1b00 */
[C---:B------:R-:W-:Y:S02]  /*2f90*/  IADD3 R21, R20.reuse, 0x3, RZ ;  /* 0x0000000314157810 */ /* 0x040fe40007ffe0ff */
[----:B------:R-:W-:Y:S02]  /*2fa0*/  IADD3 R23, R20, 0x4, RZ ;  /* 0x0000000414177810 */ /* 0x000fe40007ffe0ff */
[----:B------:R-:W-:-:S02]  /*2fb0*/  ISETP.EQ.OR P0, PT, R21, R24, P2 ;  /* 0x000000181500720c */ /* 0x000fc40001702670 */
[C---:B------:R-:W-:Y:S02]  /*2fc0*/  IADD3 R19, R23.reuse, 0x1, RZ ;  /* 0x0000000117137810 */ /* 0x040fe40007ffe0ff */
[CC--:B------:R-:W-:Y:S02]  /*2fd0*/  ISETP.EQ.OR P4, PT, R23.reuse, R24.reuse, P2 ;  /* 0x000000181700720c */ /* 0x0c0fe40001782670 */
[C---:B------:R-:W-:Y:S02]  /*2fe0*/  IADD3 R18, R23.reuse, 0x2, RZ ;  /* 0x0000000217127810 */ /* 0x040fe40007ffe0ff */
[----:B------:R-:W-:Y:S01]  /*2ff0*/  IADD3 R20, R23, 0x3, RZ ;  /* 0x0000000317147810 */ /* 0x000fe20007ffe0ff */
[----:B--2---:R-:W-:Y:S02]  /*3000*/  @!P5 FADD.FTZ R8, R8, R12 ;  /* 0x0000000c0808d221 */ /* 0x004fe40000010000 */
[----:B------:R-:W-:Y:S01]  /*3010*/  @!P5 FADD.FTZ R9, R9, R13 ;  /* 0x0000000d0909d221 */ /* 0x000fe20000010000 */
[----:B------:R-:W-:Y:S01]  /*3020*/  ISETP.EQ.OR P5, PT, R19, R24, P2 ;  /* 0x000000181300720c */ /* 0x000fe200017a2670 */
[----:B------:R-:W-:-:S02]  /*3030*/  @!P0 IMAD R13, R21, c[0x0][0x10], R22 ;  /* 0x00000400150d8a24 */ /* 0x000fc400078e0216 */
[----:B---3--:R-:W-:Y:S02]  /*3040*/  @!P6 FADD.FTZ R8, R8, R14 ;  /* 0x0000000e0808e221 */ /* 0x008fe40000010000 */
[----:B------:R-:W-:Y:S01]  /*3050*/  @!P6 FADD.FTZ R9, R9, R15 ;  /* 0x0000000f0909e221 */ /* 0x000fe20000010000 */
[-C--:B------:R-:W-:Y:S01]  /*3060*/  ISETP.EQ.OR P6, PT, R18, R24.reuse, P2 ;  /* 0x000000181200720c */ /* 0x080fe200017c2670 */
[----:B----4-:R-:W-:Y:S02]  /*3070*/  @!P3 FADD.FTZ R8, R8, R16 ;  /* 0x000000100808b221 */ /* 0x010fe40000010000 */
[----:B------:R-:W-:Y:S01]  /*3080*/  @!P3 FADD.FTZ R9, R9, R17 ;  /* 0x000000110909b221 */ /* 0x000fe20000010000 */
[----:B------:R-:W-:Y:S01]  /*3090*/  ISETP.EQ.OR P3, PT, R20, R24, P2 ;  /* 0x000000181400720c */ /* 0x000fe20001762670 */
[----:B------:R-:W-:Y:S02]  /*30a0*/  @!P4 IMAD R15, R23, c[0x0][0x10], R22 ;  /* 0x00000400170fca24 */ /* 0x000fe400078e0216 */
[----:B------:R-:W-:-:S04]  /*30b0*/  @!P0 IMAD.WIDE.U32 R12, R13, 0x8, R30 ;  /* 0x000000080d0c8825 */ /* 0x000fc800078e001e */
[----:B------:R-:W-:Y:S02]  /*30c0*/  @!P5 IMAD R17, R19, c[0x0][0x10], R22 ;  /* 0x000004001311da24 */ /* 0x000fe400078e0216 */
[--C-:B------:R-:W-:Y:S01]  /*30d0*/  @!P4 IMAD.WIDE.U32 R14, R15, 0x8, R30.reuse ;  /* 0x000000080f0ec825 */ /* 0x100fe200078e001e */
[----:B------:R-:W2:Y:S03]  /*30e0*/  @!P0 LDG.E.64 R12, [R12.64] ;  /* 0x0000000e0c0c8981 */ /* 0x000ea6000c1e1b00 */
[----:B------:R-:W-:Y:S02]  /*30f0*/  @!P5 IMAD.WIDE.U32 R16, R17, 0x8, R30 ;  /* 0x000000081110d825 */ /* 0x000fe400078e001e */
[----:B------:R-:W3:Y:S02]  /*3100*/  @!P4 LDG.E.64 R14, [R14.64] ;  /* 0x0000000e0e0ec981 */ /* 0x000ee4000c1e1b00 */
[----:B------:R-:W-:-:S02]  /*3110*/  @!P6 IMAD R18, R18, c[0x0][0x10], R22 ;  /* 0x000004001212ea24 */ /* 0x000fc400078e0216 */
[----:B------:R-:W-:Y:S01]  /*3120*/  @!P3 IMAD R20, R20, c[0x0][0x10], R22 ;  /* 0x000004001414ba24 */ /* 0x000fe200078e0216 */
[----:B------:R-:W4:Y:S01]  /*3130*/  @!P5 LDG.E.64 R16, [R16.64] ;  /* 0x0000000e1010d981 */ /* 0x000f22000c1e1b00 */
[----:B------:R-:W-:-:S04]  /*3140*/  @!P6 IMAD.WIDE.U32 R18, R18, 0x8, R30 ;  /* 0x000000081212e825 */ /* 0x000fc800078e001e */
[----:B------:R-:W-:Y:S02]  /*3150*/  @!P3 IMAD.WIDE.U32 R20, R20, 0x8, R30 ;  /* 0x000000081414b825 */ /* 0x000fe400078e001e */
[----:B------:R-:W5:Y:S04]  /*3160*/  @!P6 LDG.E.64 R18, [R18.64] ;  /* 0x0000000e1212e981 */ /* 0x000f68000c1e1b00 */
[----:B------:R-:W5:Y:S01]  /*3170*/  @!P3 LDG.E.64 R20, [R20.64] ;  /* 0x0000000e1414b981 */ /* 0x000f62000c1e1b00 */
[----:B------:R-:W-:-:S04]  /*3180*/  UIADD3 UR4, UR4, -0x4, URZ ;  /* 0xfffffffc04047890 */ /* 0x000fc8000fffe03f */
[----:B------:R-:W-:Y:S01]  /*3190*/  UIADD3 UR4, UR4, -0x4, URZ ;  /* 0xfffffffc04047890 */ /* 0x000fe2000fffe03f */
[----:B--2---:R-:W-:Y:S02]  /*31a0*/  @!P0 FADD.FTZ R8, R8, R12 ;  /* 0x0000000c08088221 */ /* 0x004fe40000010000 */
[----:B------:R-:W-:Y:S02]  /*31b0*/  @!P0 FADD.FTZ R9, R9, R13 ;  /* 0x0000000d09098221 */ /* 0x000fe40000010000 */
[----:B---3--:R-:W-:Y:S02]  /*31c0*/  @!P4 FADD.FTZ R8, R8, R14 ;  /* 0x0000000e0808c221 */ /* 0x008fe40000010000 */
[----:B------:R-:W-:Y:S02]  /*31d0*/  @!P4 FADD.FTZ R9, R9, R15 ;  /* 0x0000000f0909c221 */ /* 0x000fe40000010000 */
[----:B----4-:R-:W-:Y:S02]  /*31e0*/  @!P5 FADD.FTZ R8, R8, R16 ;  /* 0x000000100808d221 */ /* 0x010fe40000010000 */
[----:B------:R-:W-:-:S02]  /*31f0*/  @!P5 FADD.FTZ R9, R9, R17 ;  /* 0x000000110909d221 */ /* 0x000fc40000010000 */
[----:B-----5:R-:W-:Y:S02]  /*3200*/  @!P6 FADD.FTZ R8, R8, R18 ;  /* 0x000000120808e221 */ /* 0x020fe40000010000 */
[----:B------:R-:W-:Y:S01]  /*3210*/  @!P6 FADD.FTZ R9, R9, R19 ;  /* 0x000000130909e221 */ /* 0x000fe20000010000 */
[----:B------:R-:W-:Y:S01]  /*3220*/  PLOP3.LUT P0, PT, PT, PT, PT, 0x8, 0x0 ;  /* 0x000000000000781c */ /* 0x000fe20003f0e170 */
[----:B------:R-:W-:Y:S01]  /*3230*/  @!P3 FADD.FTZ R8, R8, R20 ;  /* 0x000000140808b221 */ /* 0x000fe20000010000 */
[----:B------:R-:W-:Y:S01]  /*3240*/  IADD3 R20, R23, 0x4, RZ ;  /* 0x0000000417147810 */ /* 0x000fe20007ffe0ff */
[----:B------:R-:W-:Y:S02]  /*3250*/  @!P3 FADD.FTZ R9, R9, R21 ;  /* 0x000000150909b221 */ /* 0x000fe40000010000 */
.L_x_18:
[----:B------:R-:W-:-:S13]  /*3260*/  ISETP.NE.OR P0, PT, RZ, UR4, P0 ;  /* 0x00000004ff007c0c */ /* 0x000fda0008705670 */
[----:B------:R-:W-:Y:S05]  /*3270*/  @!P0 BRA `(.L_x_14) ;  /* 0x000001f000008947 */ /* 0x000fea0003800000 */
.L_x_15:
        /* <DEDUP_REMOVED lines=19> */
[----:B------:R-:W-:Y:S01]  /*33b0*/  UIADD3 UR4, UR4, -0x4, URZ ;  /* 0xfffffffc04047890 */ /* 0x000fe2000fffe03f */
[----:B------:R-:W-:Y:S01]  /*33c0*/  IADD3 R20, R20, 0x4, RZ ;  /* 0x0000000414147810 */ /* 0x000fe20007ffe0ff */
[----:B--2---:R-:W-:Y:S02]  /*33d0*/  @!P0 FADD.FTZ R8, R8, R12 ;  /* 0x0000000c08088221 */ /* 0x004fe40000010000 */
[----:B------:R-:W-:Y:S02]  /*33e0*/  @!P0 FADD.FTZ R9, R9, R13 ;  /* 0x0000000d09098221 */ /* 0x000fe40000010000 */
[----:B------:R-:W-:Y:S01]  /*33f0*/  ISETP.NE.AND P0, PT, RZ, UR4, PT ;  /* 0x00000004ff007c0c */ /* 0x000fe2000bf05270 */
[----:B---3--:R-:W-:Y:S02]  /*3400*/  @!P3 FADD.FTZ R8, R8, R14 ;  /* 0x0000000e0808b221 */ /* 0x008fe40000010000 */
[----:B------:R-:W-:-:S02]  /*3410*/  @!P3 FADD.FTZ R9, R9, R15 ;  /* 0x0000000f0909b221 */ /* 0x000fc40000010000 */
[----:B----4-:R-:W-:Y:S02]  /*3420*/  @!P4 FADD.FTZ R8, R8, R16 ;  /* 0x000000100808c221 */ /* 0x010fe40000010000 */
[----:B------:R-:W-:Y:S02]  /*3430*/  @!P4 FADD.FTZ R9, R9, R17 ;  /* 0x000000110909c221 */ /* 0x000fe40000010000 */
[----:B-----5:R-:W-:Y:S02]  /*3440*/  @!P5 FADD.FTZ R8, R8, R18 ;  /* 0x000000120808d221 */ /* 0x020fe40000010000 */
[----:B------:R-:W-:Y:S02]  /*3450*/  @!P5 FADD.FTZ R9, R9, R19 ;  /* 0x000000130909d221 */ /* 0x000fe40000010000 */
[----:B------:R-:W-:Y:S05]  /*3460*/  @P0 BRA `(.L_x_15) ;  /* 0xfffffe1000000947 */ /* 0x000fea000383ffff */
.L_x_14:
[----:B------:R-:W-:-:S04]  /*3470*/  MOV R14, c[0x0][0xc] ;  /* 0x00000300000e7a02 */ /* 0x000fc80000000f00 */
[----:B------:R-:W-:-:S13]  /*3480*/  LOP3.LUT P0, R14, R14, 0x3, RZ, 0xc0, !PT ;  /* 0x000000030e0e7812 */ /* 0x000fda000780c0ff */
[----:B------:R-:W-:Y:S05]  /*3490*/  @!P0 BRA `(.L_x_11) ;  /* 0x000001a000008947 */ /* 0x000fea0003800000 */
[----:B------:R-:W-:Y:S01]  /*34a0*/  ISETP.EQ.OR P0, PT, R20, R24, P2 ;  /* 0x000000181400720c */ /* 0x000fe20001702670 */
[----:B------:R-:W-:Y:S01]  /*34b0*/  BSSY B0, `(.L_x_19) ;  /* 0x0000008000007945 */ /* 0x000fe20003800000 */
[----:B------:R-:W-:-:S11]  /*34c0*/  ISETP.NE.AND P3, PT, R14, 0x1, PT ;  /* 0x000000010e00780c */ /* 0x000fd60003f65270 */
[----:B------:R-:W-:Y:S05]  /*34d0*/  @P0 BRA `(.L_x_20) ;  /* 0x0000005000000947 */ /* 0x000fea0003800000 */
[----:B0-----:R-:W-:-:S04]  /*34e0*/  IMAD R13, R20, c[0x0][0x10], R22 ;  /* 0x00000400140d7a24 */ /* 0x001fc800078e0216 */
[----:B------:R-:W-:-:S06]  /*34f0*/  IMAD.WIDE.U32 R12, R13, 0x8, R30 ;  /* 0x000000080d0c7825 */ /* 0x000fcc00078e001e */
[----:B------:R-:W2:Y:S02]  /*3500*/  LDG.E.64 R12, [R12.64] ;  /* 0x0000000e0c0c7981 */ /* 0x000ea4000c1e1b00 */
[----:B--2---:R-:W-:Y:S02]  /*3510*/  FADD.FTZ R8, R8, R12 ;  /* 0x0000000c08087221 */ /* 0x004fe40000010000 */
[----:B------:R-:W-:Y:S02]  /*3520*/  FADD.FTZ R9, R9, R13 ;  /* 0x0000000d09097221 */ /* 0x000fe40000010000 */
.L_x_20:
[----:B------:R-:W-:Y:S05]  /*3530*/  BSYNC B0 ;  /* 0x0000000000007941 */ /* 0x000fea0003800000 */
.L_x_19:
[----:B------:R-:W-:Y:S05]  /*3540*/  @!P3 BRA `(.L_x_11) ;  /* 0x000000f00000b947 */ /* 0x000fea0003800000 */
[C---:B0-----:R-:W-:Y:S02]  /*3550*/  IADD3 R15, R20.reuse, 0x2, RZ ;  /* 0x00000002140f7810 */ /* 0x041fe40007ffe0ff */
[----:B------:R-:W-:Y:S02]  /*3560*/  IADD3 R13, R20, 0x1, RZ ;  /* 0x00000001140d7810 */ /* 0x000fe40007ffe0ff */
[-C--:B------:R-:W-:Y:S02]  /*3570*/  ISETP.EQ.OR P0, PT, R15, R24.reuse, P2 ;  /* 0x000000180f00720c */ /* 0x080fe40001702670 */
[----:B------:R-:W-:-:S02]  /*3580*/  ISETP.EQ.OR P3, PT, R13, R24, P2 ;  /* 0x000000180d00720c */ /* 0x000fc40001762670 */
[----:B------:R-:W-:-:S11]  /*3590*/  ISETP.EQ.OR P0, PT, R14, 0x2, P0 ;  /* 0x000000020e00780c */ /* 0x000fd60000702670 */
[--C-:B------:R-:W-:Y:S02]  /*35a0*/  @!P3 IMAD R13, R13, c[0x0][0x10], R22.reuse ;  /* 0x000004000d0dba24 */ /* 0x100fe400078e0216 */
[----:B------:R-:W-:Y:S02]  /*35b0*/  @!P0 IMAD R15, R15, c[0x0][0x10], R22 ;  /* 0x000004000f0f8a24 */ /* 0x000fe400078e0216 */
[----:B------:R-:W-:-:S04]  /*35c0*/  @!P3 IMAD.WIDE.U32 R12, R13, 0x8, R30 ;  /* 0x000000080d0cb825 */ /* 0x000fc800078e001e */
[----:B------:R-:W-:Y:S02]  /*35d0*/  @!P0 IMAD.WIDE.U32 R14, R15, 0x8, R30 ;  /* 0x000000080f0e8825 */ /* 0x000fe400078e001e */
[----:B------:R-:W2:Y:S04]  /*35e0*/  @!P3 LDG.E.64 R12, [R12.64] ;  /* 0x0000000e0c0cb981 */ /* 0x000ea8000c1e1b00 */
[----:B------:R-:W3:Y:S01]  /*35f0*/  @!P0 LDG.E.64 R14, [R14.64] ;  /* 0x0000000e0e0e8981 */ /* 0x000ee2000c1e1b00 */
[----:B--2---:R-:W-:Y:S02]  /*3600*/  @!P3 FADD.FTZ R8, R8, R12 ;  /* 0x0000000c0808b221 */ /* 0x004fe40000010000 */
[----:B------:R-:W-:Y:S02]  /*3610*/  @!P3 FADD.FTZ R9, R9, R13 ;  /* 0x0000000d0909b221 */ /* 0x000fe40000010000 */
[----:B---3--:R-:W-:-:S02]  /*3620*/  @!P0 FADD.FTZ R8, R8, R14 ;  /* 0x0000000e08088221 */ /* 0x008fc40000010000 */
[----:B------:R-:W-:-:S05]  /*3630*/  @!P0 FADD.FTZ R9, R9, R15 ;  /* 0x0000000f09098221 */ /* 0x000fca0000010000 */
.L_x_11:
[----:B------:R1:W-:Y:S04]  /*3640*/  @!P2 STS.64 [0x78], R8 ;  /* 0x00007808ff00a388 */ /* 0x0003e80000000a00 */
[----:B------:R-:W-:Y:S01]  /*3650*/  BAR.SYNC.DEFER_BLOCKING 0x0 ;  /* 0x0000000000007b1d */ /* 0x000fe20000010000 */
[----:B------:R-:W-:Y:S02]  /*3660*/  ISETP.NE.AND P0, PT, RZ, UR16, PT ;  /* 0x00000010ff007c0c */ /* 0x000fe4000bf05270 */
[--C-:B01----:R-:W-:Y:S02]  /*3670*/  PRMT R9, RZ, 0x5410, R29.reuse ;  /* 0x00005410ff097816 */ /* 0x103fe4000000001d */
[----:B------:R-:W-:-:S03]  /*3680*/  PRMT R29, RZ, 0x7610, R29 ;  /* 0x00007610ff1d7816 */ /* 0x000fc6000000001d */
[C---:B--2---:R-:W-:Y:S01]  /*3690*/  FADD.FTZ R15, -R2.reuse, R9 ;  /* 0x00000009020f7221 */ /* 0x044fe20000010100 */
[----:B------:R-:W-:Y:S01]  /*36a0*/  PRMT R9, RZ, 0x5410, R3 ;  /* 0x00005410ff097816 */ /* 0x000fe20000000003 */
[----:B------:R-:W-:Y:S01]  /*36b0*/  FADD.FTZ R2, -R2, R29 ;  /* 0x0000001d02027221 */ /* 0x000fe20000010100 */
[----:B------:R-:W-:Y:S01]  /*36c0*/  PRMT R3, RZ, 0x7610, R3 ;  /* 0x00007610ff037816 */ /* 0x000fe20000000003 */
[----:B------:R-:W-:Y:S02]  /*36d0*/  FMUL.FTZ R15, R15, UR12 ;  /* 0x0000000c0f0f7c20 */ /* 0x000fe40008410000 */
[----:B------:R-:W-:Y:S01]  /*36e0*/  FMUL.FTZ R2, R2, UR12 ;  /* 0x0000000c02027c20 */ /* 0x000fe20008410000 */
[----:B------:R-:W0:Y:S01]  /*36f0*/  LDS.64 R12, [0x78] ;  /* 0x00007800ff0c7984 */ /* 0x000e220000000a00 */
[----:B------:R-:W-:Y:S05]  /*3700*/  @!P0 BRA `(.L_x_21) ;  /* 0x0000012000008947 */ /* 0x000fea0003800000 */
[----:B------:R-:W-:Y:S02]  /*3710*/  FFMA.FTZ R6, R15, R4, R6 ;  /* 0x000000040f067223 */ /* 0x000fe40000010006 */
[----:B------:R-:W-:-:S02]  /*3720*/  FFMA.FTZ R7, R2, R5, R7 ;  /* 0x0000000502077223 */ /* 0x000fc40000010007 */
[----:B------:R-:W-:Y:S02]  /*3730*/  FMUL.FTZ R8, R6, -1.4426950216293334961 ;  /* 0xbfb8aa3b06087820 */ /* 0x000fe40000410000 */
[----:B------:R-:W-:-:S04]  /*3740*/  FMUL.FTZ R16, R7, -1.4426950216293334961 ;  /* 0xbfb8aa3b07107820 */ /* 0x000fc80000410000 */
[----:B------:R-:W1:Y:S08]  /*3750*/  MUFU.EX2 R8, R8 ;  /* 0x0000000800087308 */ /* 0x000e700000000800 */
[----:B------:R-:W2:Y:S01]  /*3760*/  MUFU.EX2 R16, R16 ;  /* 0x0000001000107308 */ /* 0x000ea20000000800 */
[----:B-1----:R-:W-:-:S07]  /*3770*/  FADD.FTZ R14, R8, 1 ;  /* 0x3f800000080e7421 */ /* 0x002fce0000010000 */
[----:B------:R-:W1:Y:S01]  /*3780*/  MUFU.RCP R14, R14 ;  /* 0x0000000e000e7308 */ /* 0x000e620000001000 */
[----:B--2---:R-:W-:-:S07]  /*3790*/  FADD.FTZ R17, R16, 1 ;  /* 0x3f80000010117421 */ /* 0x004fce0000010000 */
[----:B------:R-:W2:Y:S01]  /*37a0*/  MUFU.RCP R18, R17 ;  /* 0x0000001100127308 */ /* 0x000ea20000001000 */
[----:B-1----:R-:W-:Y:S02]  /*37b0*/  FADD.FTZ R19, -R14, 1 ;  /* 0x3f8000000e137421 */ /* 0x002fe40000010100 */
[----:B------:R-:W-:Y:S02]  /*37c0*/  FMUL.FTZ R9, R9, R14 ;  /* 0x0000000e09097220 */ /* 0x000fe40000410000 */
[----:B------:R-:W-:Y:S02]  /*37d0*/  FFMA.FTZ R6, R6, R19, 1 ;  /* 0x3f80000006067423 */ /* 0x000fe40000010013 */
[----:B--2---:R-:W-:Y:S02]  /*37e0*/  FADD.FTZ R20, -R18, 1 ;  /* 0x3f80000012147421 */ /* 0x004fe40000010100 */
[----:B------:R-:W-:Y:S02]  /*37f0*/  FMUL.FTZ R3, R3, R18 ;  /* 0x0000001203037220 */ /* 0x000fe40000410000 */
[----:B------:R-:W-:-:S02]  /*3800*/  FFMA.FTZ R20, R7, R20, 1 ;  /* 0x3f80000007147423 */ /* 0x000fc40000010014 */
[----:B------:R-:W-:Y:S02]  /*3810*/  FMUL.FTZ R9, R9, R6 ;  /* 0x0000000609097220 */ /* 0x000fe40000410000 */
[----:B------:R-:W-:Y:S02]  /*3820*/  FMUL.FTZ R3, R3, R20 ;  /* 0x0000001403037220 */ /* 0x000fe40000410000 */
.L_x_21:
[----:B------:R-:W-:Y:S01]  /*3830*/  BSSY B0, `(.L_x_22) ;  /* 0x0000015000007945 */ /* 0x000fe20003800000 */
[----:B------:R-:W-:Y:S05]  /*3840*/  @!P1 BRA `(.L_x_23) ;  /* 0x0000013000009947 */ /* 0x000fea0003800000 */
[----:B0-----:R-:W-:Y:S01]  /*3850*/  FMUL.FTZ R12, R12, c[0x0][0x20c] ;  /* 0x000083000c0c7a20 */ /* 0x001fe20000410000 */
[----:B------:R-:W-:Y:S02]  /*3860*/  MOV R6, R32 ;  /* 0x0000002000067202 */ /* 0x000fe40000000f00 */
[----:B------:R-:W-:Y:S01]  /*3870*/  MOV R7, R35 ;  /* 0x0000002300077202 */ /* 0x000fe20000000f00 */
[-C--:B------:R-:W-:Y:S02]  /*3880*/  FMUL.FTZ R8, R15, R12.reuse ;  /* 0x0000000c0f087220 */ /* 0x080fe40000410000 */
[----:B------:R-:W-:Y:S02]  /*3890*/  FMUL.FTZ R2, R2, R12 ;  /* 0x0000000c02027220 */ /* 0x000fe40000410000 */
[----:B------:R-:W-:-:S02]  /*38a0*/  IMAD R15, R10, c[0x0][0x1d8], RZ ;  /* 0x000076000a0f7a24 */ /* 0x000fc400078e02ff */
[C---:B------:R-:W-:Y:S02]  /*38b0*/  FFMA.FTZ R8, R13.reuse, c[0x0][0x20c], R8 ;  /* 0x000083000d087a23 */ /* 0x040fe40000010008 */
[----:B------:R-:W-:Y:S02]  /*38c0*/  FFMA.FTZ R2, R13, c[0x0][0x20c], R2 ;  /* 0x000083000d027a23 */ /* 0x000fe40000010002 */
[----:B------:R-:W-:-:S04]  /*38d0*/  IMAD.WIDE.U32 R6, R26, c[0x0][0x1d8], R6 ;  /* 0x000076001a067a25 */ /* 0x000fc800078e0006 */
[----:B------:R-:W-:Y:S02]  /*38e0*/  IMAD R15, R26, c[0x0][0x1dc], R15 ;  /* 0x000077001a0f7a24 */ /* 0x000fe400078e020f */
[----:B------:R-:W-:Y:S02]  /*38f0*/  FFMA.FTZ R8, R9, R4, -R8 ;  /* 0x0000000409087223 */ /* 0x000fe40000010808 */
[----:B------:R-:W-:Y:S01]  /*3900*/  FFMA.FTZ R3, R3, R5, -R2 ;  /* 0x0000000503037223 */ /* 0x000fe20000010802 */
[----:B------:R-:W-:Y:S01]  /*3910*/  IADD3 R15, R7, R15, RZ ;  /* 0x0000000f070f7210 */ /* 0x000fe20007ffe0ff */
[----:B------:R-:W-:Y:S01]  /*3920*/  FMUL.FTZ R5, R8, UR12 ;  /* 0x0000000c08057c20 */ /* 0x000fe20008410000 */
[----:B------:R-:W-:Y:S01]  /*3930*/  LEA R2, P0, R6, c[0x0][0x160], 0x1 ;  /* 0x0000580006027a11 */ /* 0x000fe200078008ff */
[----:B------:R-:W-:-:S03]  /*3940*/  FMUL.FTZ R4, R3, UR12 ;  /* 0x0000000c03047c20 */ /* 0x000fc60008410000 */
[----:B------:R-:W-:Y:S02]  /*3950*/  LEA.HI.X R3, R6, c[0x0][0x164], R15, 0x1, P0 ;  /* 0x0000590006037a11 */ /* 0x000fe400000f0c0f */
[----:B------:R-:W-:-:S05]  /*3960*/  F2FP.BF16.PACK_AB R5, R4, R5 ;  /* 0x000000050405723e */ /* 0x000fca00000010ff */
[----:B------:R0:W-:Y:S02]  /*3970*/  STG.E [R2.64], R5 ;  /* 0x0000000502007986 */ /* 0x0001e4000c10190e */
.L_x_23:
[----:B------:R-:W-:Y:S05]  /*3980*/  BSYNC B0 ;  /* 0x0000000000007941 */ /* 0x000fea0003800000 */
.L_x_22:
[----:B------:R-:W-:Y:S01]  /*3990*/  ULDC UR4, c[0x0][0x10] ;  /* 0x0000040000047ab9 */ /* 0x000fe20000000800 */
[----:B------:R-:W-:Y:S01]  /*39a0*/  IADD3 R25, R25, 0x1, RZ ;  /* 0x0000000119197810 */ /* 0x000fe20007ffe0ff */
[----:B------:R-:W-:-:S04]  /*39b0*/  UIADD3 UR7, UR7, UR4, URZ ;  /* 0x0000000407077290 */ /* 0x000fc8000fffe03f */
[----:B------:R-:W-:-:S06]  /*39c0*/  UISETP.GE.AND UP0, UPT, UR7, UR6, UPT ;  /* 0x000000060700728c */ /* 0x000fcc000bf06270 */
[----:B------:R-:W-:-:S13]  /*39d0*/  PLOP3.LUT P0, PT, PT, PT, UP0, 0x80, 0x0 ;  /* 0x000000000000781c */ /* 0x000fda0003f0f008 */
[----:B------:R-:W-:Y:S01]  /*39e0*/  @P0 CALL.REL.NOINC `(.L_x_1) ;  /* 0x0000001000000944 */ /* 0x000fe20003c00000 */
[----:B------:R-:W-:Y:S05]  /*39f0*/  BRA `(.L_x_24) ;  /* 0xffffc89000007947 */ /* 0x000fea000383ffff */
.L_x_1:
[----:B-1----:R-:W-:Y:S01]  /*3a00*/  ISETP.NE.AND P1, PT, R27, RZ, PT ;  /* 0x000000ff1b00720c */ /* 0x002fe20003f25270 */
[----:B------:R-:W-:Y:S01]  /*3a10*/  HFMA2.MMA R0, -RZ, RZ, 0, 2.384185791015625e-07 ;  /* 0x00000004ff007435 */ /* 0x000fe200000001ff */
[----:B------:R-:W-:Y:S01]  /*3a20*/  MOV R6, c[0x0][0xc] ;  /* 0x0000030000067a02 */ /* 0x000fe20000000f00 */
[----:B------:R-:W-:Y:S01]  /*3a30*/  BSSY B0, `(.L_x_25) ;  /* 0x000000f000007945 */ /* 0x000fe20003800000 */
[----:B------:R-:W-:Y:S02]  /*3a40*/  MOV R4, c[0x0][0x10] ;  /* 0x0000040000047a02 */ /* 0x000fe40000000f00 */
[----:B------:R-:W-:Y:S02]  /*3a50*/  ISETP.NE.AND P0, PT, R6, 0x1, PT ;  /* 0x000000010600780c */ /* 0x000fe40003f05270 */
[----:B0-----:R-:W-:-:S04]  /*3a60*/  SHF.L.U32 R2, R4, 0x1, RZ ;  /* 0x0000000104027819 */ /* 0x001fc800000006ff */
[----:B------:R-:W-:-:S05]  /*3a70*/  SEL R3, R2, RZ, P0 ;  /* 0x000000ff02037207 */ /* 0x000fca0000000000 */
[----:B------:R-:W-:Y:S01]  /*3a80*/  IMAD.WIDE.U32 R2, R3, R0, c[0x0][0x1a8] ;  /* 0x00006a0003027625 */ /* 0x000fe200078e0000 */
[----:B------:R-:W-:Y:S05]  /*3a90*/  @P1 BRA `(.L_x_26) ;  /* 0x0000008000001947 */ /* 0x000fea0003800000 */
[----:B------:R-:W-:Y:S06]  /*3aa0*/  MEMBAR.ALL.GPU ;  /* 0x0000000000007992 */ /* 0x000fec000000a000 */
[----:B------:R-:W0:Y:S01]  /*3ab0*/  S2R R7, SR_LANEID ;  /* 0x0000000000077919 */ /* 0x000e220000000000 */
[----:B------:R-:W-:Y:S01]  /*3ac0*/  VOTEU.ANY UR4, UPT, PT ;  /* 0x0000000000047886 */ /* 0x000fe200038e0100 */
[----:B------:R-:W-:-:S00]  /*3ad0*/  ERRBAR ;  /* 0x00000000000079ab */ /* 0x000fc00000000000 */
[----:B------:R-:W-:Y:S01]  /*3ae0*/  UFLO.U32 UR5, UR4 ;  /* 0x00000004000572bd */ /* 0x000fe200080e0000 */
[----:B------:R-:W1:Y:S05]  /*3af0*/  POPC R5, UR4 ;  /* 0x0000000400057d09 */ /* 0x000e6a0008000000 */
[----:B0-----:R-:W-:-:S13]  /*3b00*/  ISETP.EQ.U32.AND P0, PT, R7, UR5, PT ;  /* 0x0000000507007c0c */ /* 0x001fda000bf02070 */
[----:B-1----:R0:W-:Y:S02]  /*3b10*/  @P0 RED.E.ADD.S32.STRONG.GPU [R2.64], R5 ;  /* 0x000000050200098e */ /* 0x0021e4000c10e38e */
.L_x_26:
[----:B------:R-:W-:Y:S05]  /*3b20*/  BSYNC B0 ;  /* 0x0000000000007941 */ /* 0x000fea0003800000 */
.L_x_25:
[----:B------:R-:W1:Y:S01]  /*3b30*/  S2UR UR4, SR_CTAID.X ;  /* 0x00000000000479c3 */ /* 0x000e620000002500 */
[----:B0-----:R-:W-:Y:S02]  /*3b40*/  IADD3 R5, R6, -0x1, RZ ;  /* 0xffffffff06057810 */ /* 0x001fe40007ffe0ff */
[----:B------:R-:W-:-:S05]  /*3b50*/  IADD3 R4, R4, -0x1, RZ ;  /* 0xffffffff04047810 */ /* 0x000fca0007ffe0ff */
[----:B------:R-:W0:Y:S01]  /*3b60*/  S2UR UR5, SR_CTAID.Y ;  /* 0x00000000000579c3 */ /* 0x000e220000002600 */
[----:B-1----:R-:W-:-:S04]  /*3b70*/  ISETP.NE.AND P0, PT, R5, UR4, PT ;  /* 0x0000000405007c0c */ /* 0x002fc8000bf05270 */
[----:B0-----:R-:W-:-:S13]  /*3b80*/  ISETP.NE.OR P0, PT, R4, UR5, P0 ;  /* 0x0000000504007c0c */ /* 0x001fda0008705670 */
[----:B------:R-:W-:Y:S05]  /*3b90*/  @P0 EXIT ;  /* 0x000000000000094d */ /* 0x000fea0003800000 */
[----:B------:R-:W-:Y:S05]  /*3ba0*/  @P1 BRA `(.L_x_27) ;  /* 0x0000008000001947 */ /* 0x000fea0003800000 */
[----:B------:R-:W-:-:S05]  /*3bb0*/  IMAD R4, R6, c[0x0][0x10], RZ ;  /* 0x0000040006047a24 */ /* 0x000fca00078e02ff */
[----:B------:R-:W-:-:S13]  /*3bc0*/  ISETP.NE.AND P0, PT, R4, -0x1, PT ;  /* 0xffffffff0400780c */ /* 0x000fda0003f05270 */
[----:B------:R-:W-:Y:S05]  /*3bd0*/  @!P0 BRA `(.L_x_27) ;  /* 0x0000005000008947 */ /* 0x000fea0003800000 */
.L_x_28:
[----:B------:R-:W2:Y:S01]  /*3be0*/  LDG.E.STRONG.GPU R5, [R2.64] ;  /* 0x0000000e02057981 */ /* 0x000ea2000c1ef900 */
[----:B------:R-:W-:Y:S01]  /*3bf0*/  YIELD ;  /* 0x0000000000007946 */ /* 0x000fe20003800000 */
[----:B--2---:R-:W-:Y:S01]  /*3c00*/  ISETP.NE.AND P0, PT, R5, R4, PT ;  /* 0x000000040500720c */ /* 0x004fe20003f05270 */
[----:B------:R-:W-:-:S12]  /*3c10*/  CCTL.IVALL ;  /* 0x00000000ff00798f */ /* 0x000fd80002000000 */
[----:B------:R-:W-:Y:S05]  /*3c20*/  @P0 BRA `(.L_x_28) ;  /* 0xffffffb000000947 */ /* 0x000fea000383ffff */
.L_x_27:
[----:B------:R-:W-:Y:S02]  /*3c30*/  WARPSYNC 0xffffffff ;  /* 0xffffffff00007948 */ /* 0x000fe40003800000 */
[----:B------:R-:W-:Y:S01]  /*3c40*/  MOV R19, c[0x0][0x1dc] ;  /* 0x0000770000137a02 */ /* 0x000fe20000000f00 */
[----:B------:R-:W-:Y:S03]  /*3c50*/  BAR.SYNC.DEFER_BLOCKING 0x0 ;  /* 0x0000000000007b1d */ /* 0x000fe60000010000 */
[----:B------:R-:W-:-:S04]  /*3c60*/  LEA.HI R2, P0, R19, c[0x0][0x1d8], RZ, 0x1 ;  /* 0x0000760013027a11 */ /* 0x000fc800078108ff */
[----:B------:R-:W-:-:S04]  /*3c70*/  IADD3.X R3, RZ, c[0x0][0x1dc], RZ, P0, !PT ;  /* 0x00007700ff037a10 */ /* 0x000fc800007fe4ff */
[----:B------:R-:W-:Y:S02]  /*3c80*/  SHF.R.S64 R20, R2, 0x1, R3 ;  /* 0x0000000102147819 */ /* 0x000fe40000001003 */
[----:B------:R-:W-:Y:S02]  /*3c90*/  SHF.R.S32.HI R2, RZ, 0x1f, R27 ;  /* 0x0000001fff027819 */ /* 0x000fe4000001141b */
[----:B------:R-:W-:Y:S02]  /*3ca0*/  SHF.R.S32.HI R25, RZ, 0x1, R3 ;  /* 0x00000001ff197819 */ /* 0x000fe40000011403 */
[----:B------:R-:W-:-:S04]  /*3cb0*/  ISETP.GT.U32.AND P0, PT, R20, R27, PT ;  /* 0x0000001b1400720c */ /* 0x000fc80003f04070 */
[----:B------:R-:W-:-:S13]  /*3cc0*/  ISETP.GT.AND.EX P0, PT, R25, R2, PT, P0 ;  /* 0x000000021900720c */ /* 0x000fda0003f04300 */
[----:B------:R-:W-:Y:S05]  /*3cd0*/  @!P0 EXIT ;  /* 0x000000000000894d */ /* 0x000fea0003800000 */
[----:B------:R-:W-:Y:S01]  /*3ce0*/  UMOV UR4, 0x3 ;  /* 0x0000000300047882 */ /* 0x000fe20000000000 */
[----:B------:R-:W-:Y:S01]  /*3cf0*/  LEA R4, R19, R19, 0x1 ;  /* 0x0000001313047211 */ /* 0x000fe200078e08ff */
[----:B------:R-:W-:Y:S01]  /*3d00*/  ULDC UR5, c[0x0][0x1d8] ;  /* 0x0000760000057ab9 */ /* 0x000fe20000000800 */
[----:B------:R-:W-:Y:S01]  /*3d10*/  MOV R18, R2 ;  /* 0x0000000200127202 */ /* 0x000fe20000000f00 */
[----:B------:R-:W-:Y:S01]  /*3d20*/  UIMAD.WIDE.U32 UR4, UR4, UR5, URZ ;  /* 0x00000005040472a5 */ /* 0x000fe2000f8e003f */
[----:B------:R-:W-:Y:S02]  /*3d30*/  MOV R22, c[0x0][0x1d8] ;  /* 0x0000760000167a02 */ /* 0x000fe40000000f00 */
[----:B------:R-:W-:Y:S02]  /*3d40*/  SHF.L.U64.HI R29, R20, 0x2, R25 ;  /* 0x00000002141d7819 */ /* 0x000fe40000010219 */
[----:B------:R-:W-:Y:S02]  /*3d50*/  SHF.L.U64.HI R19, R22, 0x2, R19 ;  /* 0x0000000216137819 */ /* 0x000fe40000010213 */
[----:B------:R-:W-:-:S04]  /*3d60*/  IADD3 R4, R4, UR5, RZ ;  /* 0x0000000504047c10 */ /* 0x000fc8000fffe0ff */
[----:B------:R-:W-:-:S04]  /*3d70*/  LEA.HI R23, P0, R4, UR4, RZ, 0x1 ;  /* 0x0000000404177c11 */ /* 0x000fc8000f8108ff */
[----:B------:R-:W-:-:S04]  /*3d80*/  IADD3.X R4, RZ, R4, RZ, P0, !PT ;  /* 0x00000004ff047210 */ /* 0x000fc800007fe4ff */
[--C-:B------:R-:W-:Y:S02]  /*3d90*/  SHF.R.S64 R23, R23, 0x1, R4.reuse ;  /* 0x0000000117177819 */ /* 0x100fe40000001004 */
[----:B------:R-:W-:-:S04]  /*3da0*/  SHF.R.S32.HI R2, RZ, 0x1, R4 ;  /* 0x00000001ff027819 */ /* 0x000fc80000011404 */
[----:B------:R-:W-:Y:S02]  /*3db0*/  SHF.L.U64.HI R21, R23, 0x2, R2 ;  /* 0x0000000217157819 */ /* 0x000fe40000010202 */
.L_x_29:
[----:B------:R-:W-:-:S04]  /*3dc0*/  LEA R6, P0, R27, c[0x0][0x1b8], 0x2 ;  /* 0x00006e001b067a11 */ /* 0x000fc800078010ff */
[----:B------:R-:W-:Y:S02]  /*3dd0*/  LEA.HI.X R7, R27, c[0x0][0x1bc], R18, 0x2, P0 ;  /* 0x00006f001b077a11 */ /* 0x000fe400000f1412 */
[-C--:B------:R-:W-:Y:S02]  /*3de0*/  LEA R8, P0, R20, R6.reuse, 0x2 ;  /* 0x0000000614087211 */ /* 0x080fe400078010ff */
[-C--:B------:R-:W-:Y:S01]  /*3df0*/  LEA R12, P1, R22, R6.reuse, 0x2 ;  /* 0x00000006160c7211 */ /* 0x080fe200078210ff */
[----:B0-----:R-:W2:Y:S01]  /*3e00*/  LDG.E R14, [R6.64] ;  /* 0x0000000e060e7981 */ /* 0x001ea2000c1e1900 */
[----:B------:R-:W-:Y:S02]  /*3e10*/  LEA R10, P2, R23, R6, 0x2 ;  /* 0x00000006170a7211 */ /* 0x000fe400078410ff */
[----:B------:R-:W-:Y:S02]  /*3e20*/  IADD3.X R9, R7, R29, RZ, P0, !PT ;  /* 0x0000001d07097210 */ /* 0x000fe400007fe4ff */
[----:B------:R-:W-:-:S02]  /*3e30*/  IADD3.X R13, R19, R7, RZ, P1, !PT ;  /* 0x00000007130d7210 */ /* 0x000fc40000ffe4ff */
[----:B------:R-:W-:Y:S01]  /*3e40*/  IADD3.X R11, R7, R21, RZ, P2, !PT ;  /* 0x00000015070b7210 */ /* 0x000fe200017fe4ff */
[----:B------:R-:W2:Y:S04]  /*3e50*/  LDG.E R15, [R8.64] ;  /* 0x0000000e080f7981 */ /* 0x000ea8000c1e1900 */
[----:B------:R-:W3:Y:S04]  /*3e60*/  LDG.E R16, [R12.64] ;  /* 0x0000000e0c107981 */ /* 0x000ee8000c1e1900 */
[----:B------:R-:W3:Y:S01]  /*3e70*/  LDG.E R17, [R10.64] ;  /* 0x0000000e0a117981 */ /* 0x000ee2000c1e1900 */
[----:B------:R-:W-:-:S02]  /*3e80*/  SHF.L.U32 R5, R27, 0x1, RZ ;  /* 0x000000011b057819 */ /* 0x000fc400000006ff */
[----:B------:R-:W-:-:S03]  /*3e90*/  IADD3 R27, R27, 0x180, RZ ;  /* 0x000001801b1b7810 */ /* 0x000fc60007ffe0ff */
[----:B------:R-:W-:-:S04]  /*3ea0*/  IMAD.WIDE R2, R5, R0, c[0x0][0x168] ;  /* 0x00005a0005027625 */ /* 0x000fc800078e0200 */
[----:B------:R-:W-:Y:S01]  /*3eb0*/  IMAD.WIDE R4, R5, R0, c[0x0][0x170] ;  /* 0x00005c0005047625 */ /* 0x000fe200078e0200 */
[----:B------:R-:W-:Y:S02]  /*3ec0*/  ISETP.GT.U32.AND P0, PT, R20, R27, PT ;  /* 0x0000001b1400720c */ /* 0x000fe40003f04070 */
[----:B------:R-:W-:-:S04]  /*3ed0*/  SHF.R.S32.HI R18, RZ, 0x1f, R27 ;  /* 0x0000001fff127819 */ /* 0x000fc8000001141b */
[----:B------:R-:W-:Y:S01]  /*3ee0*/  ISETP.GT.AND.EX P0, PT, R25, R18, PT, P0 ;  /* 0x000000121900720c */ /* 0x000fe20003f04300 */
[----:B--2---:R0:W-:Y:S04]  /*3ef0*/  STG.E.64 [R2.64], R14 ;  /* 0x0000000e02007986 */ /* 0x0041e8000c101b0e */
[----:B---3--:R0:W-:Y:S08]  /*3f00*/  STG.E.64 [R4.64], R16 ;  /* 0x0000001004007986 */ /* 0x0081f0000c101b0e */
[----:B------:R-:W-:Y:S05]  /*3f10*/  @P0 BRA `(.L_x_29) ;  /* 0xfffffea000000947 */ /* 0x000fea000383ffff */
[----:B------:R-:W-:Y:S05]  /*3f20*/  EXIT ;  /* 0x000000000000794d */ /* 0x000fea0003800000 */
.L_x_30:
        /* <DEDUP_REMOVED lines=13> */
.L_x_2315:


//--------------------- .text._Z35group_norm_nhwc_bwd_one_pass_kernelI11Bf16IOFp32WLi128ELi12ELi384EEv26Group_norm_nhwc_bwd_params --------------------------
	.section	.text._Z35group_norm_nhwc_bwd_one_pass_kernelI11Bf16IOFp32WLi128ELi12ELi384EEv26Group_norm_nhwc_bwd_params,"ax",@progbits
	.sectioninfo	@"SHI_REGISTERS=56"
	.align	128
        .global         _Z35group_norm_nhwc_bwd_one_pass_kernelI11Bf16IOFp32WLi128ELi12ELi384EEv26Group_norm_nhwc_bwd_params
        .type           _Z35group_norm_nhwc_bwd_one_pass_kernelI11Bf16IOFp32WLi128ELi12ELi384EEv26Group_norm_nhwc_bwd_params,@function
        .size           _Z35group_norm_nhwc_bwd_one_pass_kernelI11Bf16IOFp32WLi128ELi12ELi384EEv26Group_norm_nhwc_bwd_params,(.L_x_2316 - _Z35group_norm_nhwc_bwd_one_pass_kernelI11Bf16IOFp32WLi128ELi12ELi384EEv26Group_norm_nhwc_bwd_params)
        .other          _Z35group_norm_nhwc_bwd_one_pass_kernelI11Bf16IOFp32WLi128ELi12ELi384EEv26Group_norm_nhwc_bwd_params,@"STO_CUDA_ENTRY STV_DEFAULT"
_Z35group_norm_nhwc_bwd_one_pass_kernelI11Bf16IOFp32WLi128ELi12ELi384EEv26Group_norm_nhwc_bwd_params:
.text._Z35group_norm_nhwc_bwd_one_pass_kernelI11Bf16IOFp32WLi128ELi12ELi384EEv26Group_norm_nhwc_bwd_params:
        /* <DEDUP_REMOVED lines=34> */
[C---:B------:R-:W-:Y:S01]  /*0220*/  ISETP.GE.U32.AND P1, PT, R43.reuse, c[0x0][0x1e0], PT ;  /* 0x000078002b007a0c */ /* 0x040fe20003f26070 */
[----:B------:R-:W-:Y:S01]  /*0230*/  USHF.L.U64.HI UR9, UR11, 0x2, UR9 ;  /* 0x000000020b097899 */ /* 0x000fe20008010209 */
[----:B------:R-:W-:Y:S01]  /*0240*/  SHF.R.S32.HI R10, RZ, 0x1f, R43 ;  /* 0x0000001fff0a7819 */ /* 0x000fe2000001142b */
[----:B------:R-:W-:Y:S01]  /*0250*/  USHF.L.U64.HI UR8, UR10, 0x2, UR8 ;  /* 0x000000020a087899 */ /* 0x000fe20008010208 */
[----:B------:R-:W-:Y:S01]  /*0260*/  IADD3 R42, R43, 0x40, RZ ;  /* 0x000000402b2a7810 */ /* 0x000fe20007ffe0ff */
[----:B------:R-:W-:Y:S01]  /*0270*/  ULDC.U8 UR16, c[0x0][0x1f4] ;  /* 0x00007d0000107ab9 */ /* 0x000fe20000000000 */
[----:B------:R-:W-:-:S04]  /*0280*/  ISETP.GE.AND.EX P1, PT, R10, c[0x0][0x1e4], PT, P1 ;  /* 0x000079000a007a0c */ /* 0x000fc80003f26310 */
[----:B-1----:R-:W-:Y:S02]  /*0290*/  ISETP.LT.U32.AND P1, PT, R45, 0x180, !P1 ;  /* 0x000001802d00780c */ /* 0x002fe40004f21070 */
.L_x_58:
[----:B------:R-:W-:Y:S01]  /*02a0*/  IABS R7, c[0x0][0x1f0] ;  /* 0x00007c0000077a13 */ /* 0x000fe20000000000 */
[----:B------:R-:W-:Y:S02]  /*02b0*/  UMOV UR12, 0x8 ;  /* 0x00000008000c7882 */ /* 0x000fe40000000000 */
[----:B------:R-:W-:Y:S01]  /*02c0*/  ULDC.64 UR4, c[0x0][0x198] ;  /* 0x0000660000047ab9 */ /* 0x000fe20000000a00 */
[----:B0-----:R-:W0:Y:S01]  /*02d0*/  I2F.RP R4, R7 ;  /* 0x0000000700047306 */ /* 0x001e220000209400 */
[----:B------:R-:W-:-:S07]  /*02e0*/  UIMAD.WIDE UR4, UR7, UR12, UR4 ;  /* 0x0000000c070472a5 */ /* 0x000fce000f8e0204 */
[----:B0-----:R-:W0:Y:S02]  /*02f0*/  MUFU.RCP R4, R4 ;  /* 0x0000000400047308 */ /* 0x001e240000001000 */
[----:B0-----:R-:W-:Y:S02]  /*0300*/  IADD3 R2, R4, 0xffffffe, RZ ;  /* 0x0ffffffe04027810 */ /* 0x001fe40007ffe0ff */
[----:B------:R-:W-:-:S04]  /*0310*/  MOV R4, UR4 ;  /* 0x0000000400047c02 */ /* 0x000fc80008000f00 */
[----:B------:R0:W1:Y:S02]  /*0320*/  F2I.FTZ.U32.TRUNC.NTZ R3, R2 ;  /* 0x0000000200037305 */ /* 0x000064000021f000 */
[----:B0-----:R-:W-:Y:S02]  /*0330*/  MOV R2, RZ ;  /* 0x000000ff00027202 */ /* 0x001fe40000000f00 */
[----:B-1----:R-:W-:-:S05]  /*0340*/  IADD3 R6, RZ, -R3, RZ ;  /* 0x80000003ff067210 */ /* 0x002fca0007ffe0ff */
[----:B------:R-:W-:Y:S01]  /*0350*/  IMAD R5, R6, R7, RZ ;  /* 0x0000000706057224 */ /* 0x000fe200078e02ff */
[----:B------:R-:W-:-:S03]  /*0360*/  IABS R6, UR7 ;  /* 0x0000000700067c13 */ /* 0x000fc60008000000 */
[----:B------:R-:W-:Y:S01]  /*0370*/  IMAD.HI.U32 R3, R3, R5, R2 ;  /* 0x0000000503037227 */ /* 0x000fe200078e0002 */
[----:B------:R-:W-:-:S05]  /*0380*/  MOV R5, UR5 ;  /* 0x0000000500057c02 */ /* 0x000fca0008000f00 */
[----:B------:R-:W-:Y:S01]  /*0390*/  IMAD.HI.U32 R3, R3, R6, RZ ;  /* 0x0000000603037227 */ /* 0x000fe200078e00ff */
[----:B------:R-:W2:Y:S04]  /*03a0*/  LDG.E.64 R4, [R4.64] ;  /* 0x0000000e04047981 */ /* 0x000ea8000c1e1b00 */
[----:B------:R-:W-:-:S05]  /*03b0*/  IADD3 R2, -R3, RZ, RZ ;  /* 0x000000ff03027210 */ /* 0x000fca0007ffe1ff */
[----:B------:R-:W-:-:S05]  /*03c0*/  IMAD R2, R7, R2, R6 ;  /* 0x0000000207027224 */ /* 0x000fca00078e0206 */
[----:B------:R-:W-:Y:S01]  /*03d0*/  ISETP.GT.U32.AND P0, PT, R7, R2, PT ;  /* 0x000000020700720c */ /* 0x000fe20003f04070 */
[----:B------:R-:W-:Y:S02]  /*03e0*/  ULDC UR4, c[0x0][0x1f0] ;  /* 0x00007c0000047ab9 */ /* 0x000fe40000000800 */
[----:B------:R-:W-:Y:S01]  /*03f0*/  ULOP3.LUT UR4, UR7, UR4, URZ, 0x3c, !UPT ;  /* 0x0000000407047292 */ /* 0x000fe2000f8e3c3f */
[----:B------:R-:W-:-:S09]  /*0400*/  ISETP.LE.AND P4, PT, RZ, UR7, PT ;  /* 0x00000007ff007c0c */ /* 0x000fd2000bf83270 */
[----:B------:R-:W-:-:S04]  /*0410*/  @!P0 IADD3 R2, R2, -R7, RZ ;  /* 0x8000000702028210 */ /* 0x000fc80007ffe0ff */
[CC--:B------:R-:W-:Y:S02]  /*0420*/  ISETP.GE.U32.AND P2, PT, R2.reuse, R7.reuse, PT ;  /* 0x000000070200720c */ /* 0x0c0fe40003f46070 */
[----:B------:R-:W-:Y:S02]  /*0430*/  ISETP.LE.AND P5, PT, RZ, UR4, PT ;  /* 0x00000004ff007c0c */ /* 0x000fe4000bfa3270 */
[-C--:B------:R-:W-:Y:S02]  /*0440*/  ISETP.GT.U32.AND P3, PT, R7, R2.reuse, PT ;  /* 0x000000020700720c */ /* 0x080fe40003f64070 */
[----:B------:R-:W-:Y:S02]  /*0450*/  IADD3 R7, R2, -R7, RZ ;  /* 0x8000000702077210 */ /* 0x000fe40007ffe0ff */
[----:B------:R-:W-:Y:S02]  /*0460*/  @!P0 IADD3 R3, R3, 0x1, RZ ;  /* 0x0000000103038810 */ /* 0x000fe40007ffe0ff */
[----:B------:R-:W-:-:S03]  /*0470*/  SEL R2, R7, R2, !P3 ;  /* 0x0000000207027207 */ /* 0x000fc60005800000 */
[----:B------:R-:W-:Y:S02]  /*0480*/  @P2 IADD3 R3, R3, 0x1, RZ ;  /* 0x0000000103032810 */ /* 0x000fe40007ffe0ff */
[----:B------:R-:W-:Y:S02]  /*0490*/  ISETP.NE.AND P0, PT, RZ, c[0x0][0x1f0], PT ;  /* 0x00007c00ff007a0c */ /* 0x000fe40003f05270 */
[----:B------:R-:W-:Y:S02]  /*04a0*/  LOP3.LUT R7, RZ, c[0x0][0x1f0], RZ, 0x33, !PT ;  /* 0x00007c00ff077a12 */ /* 0x000fe400078e33ff */
[----:B------:R-:W-:Y:S02]  /*04b0*/  @!P4 IADD3 R2, -R2, RZ, RZ ;  /* 0x000000ff0202c210 */ /* 0x000fe40007ffe1ff */
[----:B------:R-:W-:Y:S02]  /*04c0*/  @!P5 IADD3 R3, -R3, RZ, RZ ;  /* 0x000000ff0303d210 */ /* 0x000fe40007ffe1ff */
[----:B------:R-:W-:-:S02]  /*04d0*/  SEL R2, R7, R2, !P0 ;  /* 0x0000000207027207 */ /* 0x000fc40004000000 */
[----:B------:R-:W-:Y:S02]  /*04e0*/  SEL R7, R7, R3, !P0 ;  /* 0x0000000307077207 */ /* 0x000fe40004000000 */
[----:B------:R-:W-:Y:S02]  /*04f0*/  ISETP.GE.U32.AND P0, PT, R42, c[0x0][0x1e0], PT ;  /* 0x000078002a007a0c */ /* 0x000fe40003f06070 */
[----:B------:R-:W-:Y:S01]  /*0500*/  SHF.R.S32.HI R3, RZ, 0x1f, R42 ;  /* 0x0000001fff037819 */ /* 0x000fe2000001142a */
[----:B------:R-:W-:-:S03]  /*0510*/  IMAD R9, R2, 0xc, RZ ;  /* 0x0000000c02097824 */ /* 0x000fc600078e02ff */
[----:B------:R-:W-:Y:S02]  /*0520*/  ISETP.GE.AND.EX P0, PT, R3, c[0x0][0x1e4], PT, P0 ;  /* 0x0000790003007a0c */ /* 0x000fe40003f06300 */
[----:B------:R-:W-:Y:S02]  /*0530*/  SHF.R.S32.HI R8, RZ, 0x1f, R44 ;  /* 0x0000001fff087819 */ /* 0x000fe4000001142c */
[----:B------:R-:W-:Y:S02]  /*0540*/  IADD3 R48, P2, R44, R9, RZ ;  /* 0x000000092c307210 */ /* 0x000fe40007f5e0ff */
[----:B------:R-:W-:Y:S02]  /*0550*/  SHF.R.S32.HI R6, RZ, 0x1f, R7 ;  /* 0x0000001fff067819 */ /* 0x000fe40000011407 */
[----:B------:R-:W-:Y:S02]  /*0560*/  ISETP.GT.U32.OR P0, PT, R45, 0x17f, P0 ;  /* 0x0000017f2d00780c */ /* 0x000fe40000704470 */
[----:B------:R-:W-:Y:S01]  /*0570*/  LEA.HI.X.SX32 R49, R9, R8, 0x1, P2 ;  /* 0x0000000809317211 */ /* 0x000fe200010f0eff */
[----:B------:R-:W-:-:S04]  /*0580*/  IMAD R6, R6, c[0x0][0x1e8], RZ ;  /* 0x00007a0006067a24 */ /* 0x000fc800078e02ff */
[C---:B------:R-:W-:Y:S02]  /*0590*/  IMAD R51, R7.reuse, c[0x0][0x1ec], R6 ;  /* 0x00007b0007337a24 */ /* 0x040fe400078e0206 */
[----:B------:R-:W-:-:S04]  /*05a0*/  IMAD.WIDE.U32 R48, R7, c[0x0][0x1e8], R48 ;  /* 0x00007a0007307a25 */ /* 0x000fc800078e0030 */
[----:B------:R-:W-:Y:S01]  /*05b0*/  @P1 IMAD R6, R10, c[0x0][0x1d8], RZ ;  /* 0x000076000a061a24 */ /* 0x000fe200078e02ff */
[----:B------:R-:W-:Y:S01]  /*05c0*/  IADD3 R51, R49, R51, RZ ;  /* 0x0000003331337210 */ /* 0x000fe20007ffe0ff */
[----:B------:R-:W-:Y:S01]  /*05d0*/  @!P0 IMAD R13, R3, c[0x0][0x1d8], RZ ;  /* 0x00007600030d8a24 */ /* 0x000fe200078e02ff */
[-C--:B------:R-:W-:Y:S01]  /*05e0*/  @P1 MOV R50, R48.reuse ;  /* 0x0000003000321202 */ /* 0x080fe20000000f00 */
[C---:B------:R-:W-:Y:S01]  /*05f0*/  @P1 IMAD R15, R43.reuse, c[0x0][0x1dc], R6 ;  /* 0x000077002b0f1a24 */ /* 0x040fe200078e0206 */
[----:B------:R-:W-:Y:S01]  /*0600*/  @!P0 MOV R12, R48 ;  /* 0x00000030000c8202 */ /* 0x000fe20000000f00 */
[----:B------:R-:W-:Y:S01]  /*0610*/  @!P0 IMAD R17, R42, c[0x0][0x1dc], R13 ;  /* 0x000077002a118a24 */ /* 0x000fe200078e020d */
[----:B------:R-:W-:Y:S01]  /*0620*/  @!P0 MOV R13, R51 ;  /* 0x00000033000d8202 */ /* 0x000fe20000000f00 */
[----:B------:R-:W-:-:S04]  /*0630*/  @P1 IMAD.WIDE.U32 R6, R43, c[0x0][0x1d8], R50 ;  /* 0x000076002b061a25 */ /* 0x000fc800078e0032 */
[----:B------:R-:W-:Y:S01]  /*0640*/  @!P0 IMAD.WIDE.U32 R12, R42, c[0x0][0x1d8], R12 ;  /* 0x000076002a0c8a25 */ /* 0x000fe200078e000c */
[----:B------:R-:W-:Y:S02]  /*0650*/  @P1 IADD3 R15, R7, R15, RZ ;  /* 0x0000000f070f1210 */ /* 0x000fe40007ffe0ff */
[C---:B------:R-:W-:Y:S02]  /*0660*/  @P1 SHF.L.U32 R14, R6.reuse, 0x1, RZ ;  /* 0x00000001060e1819 */ /* 0x040fe400000006ff */
[----:B------:R-:W-:Y:S02]  /*0670*/  @P1 SHF.L.U64.HI R15, R6, 0x1, R15 ;  /* 0x00000001060f1819 */ /* 0x000fe4000001020f */
[----:B------:R-:W-:Y:S02]  /*0680*/  @P1 IADD3 R6, P2, R14, c[0x0][0x180], RZ ;  /* 0x000060000e061a10 */ /* 0x000fe40007f5e0ff */
[----:B------:R-:W-:Y:S02]  /*0690*/  @!P0 IADD3 R13, R13, R17, RZ ;  /* 0x000000110d0d8210 */ /* 0x000fe40007ffe0ff */
[----:B------:R-:W-:-:S02]  /*06a0*/  @P1 IADD3.X R7, R15, c[0x0][0x184], RZ, P2, !PT ;  /* 0x000061000f071a10 */ /* 0x000fc400017fe4ff */
[C---:B------:R-:W-:Y:S02]  /*06b0*/  @!P0 SHF.L.U32 R16, R12.reuse, 0x1, RZ ;  /* 0x000000010c108819 */ /* 0x040fe400000006ff */
[----:B------:R-:W-:Y:S02]  /*06c0*/  @!P0 SHF.L.U64.HI R8, R12, 0x1, R13 ;  /* 0x000000010c088819 */ /* 0x000fe4000001020d */
[----:B------:R-:W-:Y:S01]  /*06d0*/  @P1 IADD3 R12, P2, R14, c[0x0][0x178], RZ ;  /* 0x00005e000e0c1a10 */ /* 0x000fe20007f5e0ff */
[----:B------:R-:W-:-:S03]  /*06e0*/  CS2R R38, SRZ ;  /* 0x0000000000267805 */ /* 0x000fc6000001ff00 */
[----:B------:R-:W-:Y:S02]  /*06f0*/  @P1 IADD3.X R13, R15, c[0x0][0x17c], RZ, P2, !PT ;  /* 0x00005f000f0d1a10 */ /* 0x000fe400017fe4ff */
[C---:B------:R-:W-:Y:S01]  /*0700*/  @!P0 IADD3 R14, P3, R16.reuse, c[0x0][0x180], RZ ;  /* 0x00006000100e8a10 */ /* 0x040fe20007f7e0ff */
[----:B------:R0:W5:Y:S04]  /*0710*/  @P1 LDG.E R39, [R6.64] ;  /* 0x0000000e06271981 */ /* 0x000168000c1e1900 */
[----:B------:R1:W5:Y:S01]  /*0720*/  @P1 LDG.E R38, [R12.64] ;  /* 0x0000000e0c261981 */ /* 0x000362000c1e1900 */
[----:B------:R-:W-:Y:S02]  /*0730*/  @!P0 IADD3 R16, P4, R16, c[0x0][0x178], RZ ;  /* 0x00005e0010108a10 */ /* 0x000fe40007f9e0ff */
[----:B------:R-:W-:-:S02]  /*0740*/  MOV R40, RZ ;  /* 0x000000ff00287202 */ /* 0x000fc40000000f00 */
[----:B------:R-:W-:Y:S02]  /*0750*/  MOV R37, RZ ;  /* 0x000000ff00257202 */ /* 0x000fe40000000f00 */
[C---:B------:R-:W-:Y:S02]  /*0760*/  @!P0 IADD3.X R15, R8.reuse, c[0x0][0x184], RZ, P3, !PT ;  /* 0x00006100080f8a10 */ /* 0x040fe40001ffe4ff */
[----:B------:R-:W-:-:S03]  /*0770*/  @!P0 IADD3.X R17, R8, c[0x0][0x17c], RZ, P4, !PT ;  /* 0x00005f0008118a10 */ /* 0x000fc600027fe4ff */
[----:B------:R1:W5:Y:S04]  /*0780*/  @!P0 LDG.E R40, [R14.64] ;  /* 0x0000000e0e288981 */ /* 0x000368000c1e1900 */
[----:B------:R1:W5:Y:S01]  /*0790*/  @!P0 LDG.E R37, [R16.64] ;  /* 0x0000000e10258981 */ /* 0x000362000c1e1900 */
[----:B------:R-:W-:Y:S01]  /*07a0*/  UMOV UR12, 0x3f800000 ;  /* 0x3f800000000c7882 */ /* 0x000fe20000000000 */
[----:B------:R-:W-:Y:S01]  /*07b0*/  BSSY B0, `(.L_x_32) ;  /* 0x0000018000007945 */ /* 0x000fe20003800000 */
[----:B--2---:R-:W0:Y:S02]  /*07c0*/  R2UR UR17, R4 ;  /* 0x00000000041173c2 */ /* 0x004e2400000e0000 */
[----:B0-----:R-:W-:-:S05]  /*07d0*/  MOV R6, UR17 ;  /* 0x0000001100067c02 */ /* 0x001fca0008000f00 */
[----:B------:R-:W-:-:S05]  /*07e0*/  FFMA.FTZ R5, -R6, UR17, R5 ;  /* 0x0000001106057c23 */ /* 0x000fca0008010105 */
[----:B------:R-:W-:-:S13]  /*07f0*/  FSETP.GTU.FTZ.AND P0, PT, R5, RZ, PT ;  /* 0x000000ff0500720b */ /* 0x000fda0003f1c000 */
[----:B------:R-:W-:Y:S01]  /*0800*/  VOTEU.ANY UP0, P0 ;  /* 0x00000000003f7886 */ /* 0x000fe20000000100 */
[----:B------:R-:W-:-:S13]  /*0810*/  PLOP3.LUT P0, PT, PT, PT, UP0, 0x80, 0x0 ;  /* 0x000000000000781c */ /* 0x000fda0003f0f008 */
[----:B------:R-:W-:-:S06]  /*0820*/  @P0 FADD.FTZ R8, R5, c[0x0][0x1a0] ;  /* 0x0000680005080621 */ /* 0x000fcc0000010000 */
[----:B------:R-:W0:Y:S02]  /*0830*/  @P0 MUFU.RSQ R8, R8 ;  /* 0x0000000800080308 */ /* 0x000e240000001400 */
[----:B0-----:R-:W0:Y:S01]  /*0840*/  @P0 R2UR UR4, R8 ;  /* 0x00000000080403c2 */ /* 0x001e2200000e0000 */
[----:B------:R-:W-:Y:S01]  /*0850*/  ISETP.GT.U32.AND P0, PT, R45, 0x17f, PT ;  /* 0x0000017f2d00780c */ /* 0x000fe20003f04070 */
[----:B------:R-:W-:Y:S01]  /*0860*/  CS2R R4, SRZ ;  /* 0x0000000000047805 */ /* 0x000fe2000001ff00 */
[----:B------:R-:W-:Y:S01]  /*0870*/  CS2R R6, SRZ ;  /* 0x0000000000067805 */ /* 0x000fe2000001ff00 */
[----:B0-----:R-:W-:-:S10]  /*0880*/  @UP0 UMOV UR12, UR4 ;  /* 0x00000004000c0c82 */ /* 0x001fd40008000000 */
[----:B------:R-:W-:Y:S05]  /*0890*/  @P0 BRA `(.L_x_33) ;  /* 0x0000009000000947 */ /* 0x000fea0003800000 */
[----:B-1----:R-:W-:Y:S01]  /*08a0*/  ISETP.NE.AND P0, PT, RZ, UR16, PT ;  /* 0x00000010ff007c0c */ /* 0x002fe2000bf05270 */
        /* <DEDUP_REMOVED lines=8> */
.L_x_33:
[----:B-1----:R-:W-:Y:S05]  /*0930*/  BSYNC B0 ;  /* 0x0000000000007941 */ /* 0x002fea0003800000 */
.L_x_32:
[----:B------:R-:W-:Y:S02]  /*0940*/  ISETP.NE.AND P2, PT, RZ, UR16, PT ;  /* 0x00000010ff007c0c */ /* 0x000fe4000bf45270 */
[--C-:B-----5:R-:W-:Y:S02]  /*0950*/  PRMT R8, RZ, 0x5410, R39.reuse ;  /* 0x00005410ff087816 */ /* 0x120fe40000000027 */
[----:B------:R-:W-:Y:S02]  /*0960*/  PRMT R14, RZ, 0x7610, R39 ;  /* 0x00007610ff0e7816 */ /* 0x000fe40000000027 */
[----:B------:R-:W-:Y:S01]  /*0970*/  PRMT R16, RZ, 0x5410, R40 ;  /* 0x00005410ff107816 */ /* 0x000fe20000000028 */
[----:B------:R-:W-:Y:S01]  /*0980*/  FADD.FTZ R15, R8, -UR17 ;  /* 0x80000011080f7e21 */ /* 0x000fe20008010000 */
[--C-:B0-----:R-:W-:Y:S01]  /*0990*/  PRMT R13, RZ, 0x5410, R38.reuse ;  /* 0x00005410ff0d7816 */ /* 0x101fe20000000026 */
[----:B------:R-:W-:Y:S01]  /*09a0*/  FADD.FTZ R14, R14, -UR17 ;  /* 0x800000110e0e7e21 */ /* 0x000fe20008010000 */
[----:B------:R-:W-:Y:S01]  /*09b0*/  PRMT R12, RZ, 0x7610, R38 ;  /* 0x00007610ff0c7816 */ /* 0x000fe20000000026 */
[----:B------:R-:W-:Y:S01]  /*09c0*/  FADD.FTZ R27, R16, -UR17 ;  /* 0x80000011101b7e21 */ /* 0x000fe20008010000 */
[----:B------:R-:W-:Y:S01]  /*09d0*/  PRMT R26, RZ, 0x7610, R40 ;  /* 0x00007610ff1a7816 */ /* 0x000fe20000000028 */
[----:B------:R-:W-:Y:S01]  /*09e0*/  FMUL.FTZ R15, R15, UR12 ;  /* 0x0000000c0f0f7c20 */ /* 0x000fe20008410000 */
[--C-:B------:R-:W-:Y:S01]  /*09f0*/  PRMT R9, RZ, 0x5410, R37.reuse ;  /* 0x00005410ff097816 */ /* 0x100fe20000000025 */
[----:B------:R-:W-:Y:S01]  /*0a00*/  FMUL.FTZ R14, R14, UR12 ;  /* 0x0000000c0e0e7c20 */ /* 0x000fe20008410000 */
[----:B------:R-:W-:Y:S01]  /*0a10*/  PRMT R8, RZ, 0x7610, R37 ;  /* 0x00007610ff087816 */ /* 0x000fe20000000025 */
[----:B------:R-:W-:Y:S05]  /*0a20*/  @!P2 BRA `(.L_x_34) ;  /* 0x000001200000a947 */ /* 0x000fea0003800000 */
[----:B------:R-:W-:Y:S02]  /*0a30*/  FFMA.FTZ R16, R15, R4, R6 ;  /* 0x000000040f107223 */ /* 0x000fe40000010006 */
[----:B------:R-:W-:-:S02]  /*0a40*/  FFMA.FTZ R17, R14, R5, R7 ;  /* 0x000000050e117223 */ /* 0x000fc40000010007 */
        /* <DEDUP_REMOVED lines=16> */
.L_x_34:
[----:B------:R-:W-:Y:S02]  /*0b50*/  FMUL.FTZ R16, R13, R4 ;  /* 0x000000040d107220 */ /* 0x000fe40000410000 */
[----:B------:R-:W-:Y:S02]  /*0b60*/  FADD.FTZ R26, R26, -UR17 ;  /* 0x800000111a1a7e21 */ /* 0x000fe40008010000 */
[----:B------:R-:W-:Y:S02]  /*0b70*/  FFMA.FTZ R18, R15, R16, RZ ;  /* 0x000000100f127223 */ /* 0x000fe400000100ff */
[----:B------:R-:W-:Y:S02]  /*0b80*/  FADD.FTZ R20, RZ, R16 ;  /* 0x00000010ff147221 */ /* 0x000fe40000010000 */
[----:B------:R-:W-:-:S02]  /*0b90*/  FMUL.FTZ R17, R27, UR12 ;  /* 0x0000000c1b117c20 */ /* 0x000fc40008410000 */
[----:B------:R-:W-:Y:S02]  /*0ba0*/  FMUL.FTZ R19, R12, R5 ;  /* 0x000000050c137220 */ /* 0x000fe40000410000 */
[----:B------:R-:W-:Y:S01]  /*0bb0*/  FMUL.FTZ R16, R26, UR12 ;  /* 0x0000000c1a107c20 */ /* 0x000fe20008410000 */
[----:B------:R-:W-:Y:S05]  /*0bc0*/  @!P2 BRA `(.L_x_35) ;  /* 0x000001200000a947 */ /* 0x000fea0003800000 */
[----:B------:R-:W-:Y:S02]  /*0bd0*/  FFMA.FTZ R21, R17, R4, R6 ;  /* 0x0000000411157223 */ /* 0x000fe40000010006 */
        /* <DEDUP_REMOVED lines=17> */
.L_x_35:
[----:B------:R-:W-:Y:S01]  /*0cf0*/  FFMA.FTZ R21, R14, R19, R18 ;  /* 0x000000130e157223 */ /* 0x000fe20000010012 */
[----:B------:R-:W-:Y:S01]  /*0d00*/  ISETP.GT.AND P0, PT, R11, 0x1e, PT ;  /* 0x0000001e0b00780c */ /* 0x000fe20003f04270 */
[----:B------:R-:W-:Y:S01]  /*0d10*/  FMUL.FTZ R18, R9, R4 ;  /* 0x0000000409127220 */ /* 0x000fe20000410000 */
[----:B------:R-:W-:Y:S01]  /*0d20*/  ISETP.NE.AND P4, PT, R11, RZ, PT ;  /* 0x000000ff0b00720c */ /* 0x000fe20003f85270 */
[----:B------:R-:W-:Y:S01]  /*0d30*/  FADD.FTZ R23, R19, R20 ;  /* 0x0000001413177221 */ /* 0x000fe20000010000 */
[----:B------:R-:W-:Y:S01]  /*0d40*/  ISETP.NE.AND P3, PT, R45, RZ, PT ;  /* 0x000000ff2d00720c */ /* 0x000fe20003f65270 */
[----:B------:R-:W-:Y:S01]  /*0d50*/  FMUL.FTZ R20, R8, R5 ;  /* 0x0000000508147220 */ /* 0x000fe20000410000 */
[----:B------:R-:W-:Y:S01]  /*0d60*/  ULDC UR5, c[0x0][0xc] ;  /* 0x0000030000057ab9 */ /* 0x000fe20000000800 */
[----:B------:R-:W-:Y:S01]  /*0d70*/  FFMA.FTZ R19, R17, R18, R21 ;  /* 0x0000001211137223 */ /* 0x000fe20000010015 */
[----:B------:R-:W-:Y:S01]  /*0d80*/  BSSY B0, `(.L_x_36) ;  /* 0x0000048000007945 */ /* 0x000fe20003800000 */
[----:B------:R-:W-:Y:S01]  /*0d90*/  FADD.FTZ R21, R23, R18 ;  /* 0x0000001217157221 */ /* 0x000fe20000010000 */
[----:B------:R-:W-:Y:S01]  /*0da0*/  SHF.L.U32 R46, R45, 0x4, RZ ;  /* 0x000000042d2e7819 */ /* 0x000fe200000006ff */
[----:B------:R-:W-:-:S02]  /*0db0*/  FFMA.FTZ R19, R16, R20, R19 ;  /* 0x0000001410137223 */ /* 0x000fc40000010013 */
[----:B------:R-:W-:-:S03]  /*0dc0*/  FADD.FTZ R20, R20, R21 ;  /* 0x0000001514147221 */ /* 0x000fc60000010000 */
[----:B------:R-:W0:Y:S04]  /*0dd0*/  SHFL.DOWN PT, R18, R19, 0x1, 0x1f ;  /* 0x08201f0013127f89 */ /* 0x000e2800000e0000 */
        /* <DEDUP_REMOVED lines=24> */
[----:B------:R-:W-:Y:S01]  /*0f60*/  ISETP.GT.U32.AND P0, PT, R45, 0x5, PT ;  /* 0x000000052d00780c */ /* 0x000fe20003f04070 */
[----:B------:R-:W-:Y:S02]  /*0f70*/  FFMA.FTZ R21, R14, R12, RZ ;  /* 0x0000000c0e157223 */ /* 0x000fe400000100ff */
[----:B------:R-:W-:Y:S02]  /*0f80*/  FADD.FTZ R14, RZ, R13 ;  /* 0x0000000dff0e7221 */ /* 0x000fe40000010000 */
[----:B------:R-:W-:Y:S02]  /*0f90*/  FADD.FTZ R15, RZ, R12 ;  /* 0x0000000cff0f7221 */ /* 0x000fe40000010000 */
[----:B------:R-:W-:-:S02]  /*0fa0*/  FFMA.FTZ R12, R17, R9, R18 ;  /* 0x00000009110c7223 */ /* 0x000fc40000010012 */
[----:B------:R-:W-:Y:S02]  /*0fb0*/  FFMA.FTZ R13, R16, R8, R21 ;  /* 0x00000008100d7223 */ /* 0x000fe40000010015 */
[----:B------:R-:W-:Y:S01]  /*0fc0*/  FADD.FTZ R14, R14, R9 ;  /* 0x000000090e0e7221 */ /* 0x000fe20000010000 */
[----:B------:R-:W-:Y:S01]  /*0fd0*/  MOV R9, R20 ;  /* 0x0000001400097202 */ /* 0x000fe20000000f00 */
[----:B------:R-:W-:Y:S01]  /*0fe0*/  FADD.FTZ R15, R15, R8 ;  /* 0x000000080f0f7221 */ /* 0x000fe20000010000 */
[----:B------:R-:W-:-:S04]  /*0ff0*/  MOV R8, R19 ;  /* 0x0000001300087202 */ /* 0x000fc80000000f00 */
[----:B------:R0:W-:Y:S04]  /*1000*/  STS.128 [R45.X16+0x80], R12 ;  /* 0x0000800c2d007388 */ /* 0x0001e8000000cc00 */
[----:B------:R0:W-:Y:S04]  /*1010*/  @!P4 STS.64 [R0.X8+0x10], R8 ;  /* 0x000010080000c388 */ /* 0x0001e80000008a00 */
[----:B------:R-:W-:Y:S06]  /*1020*/  BAR.SYNC.DEFER_BLOCKING 0x0 ;  /* 0x0000000000007b1d */ /* 0x000fec0000010000 */
[----:B------:R-:W-:Y:S05]  /*1030*/  @P3 BRA `(.L_x_37) ;  /* 0x000001c000003947 */ /* 0x000fea0003800000 */
[----:B------:R-:W1:Y:S04]  /*1040*/  LDS.64 R32, [0x18] ;  /* 0x00001800ff207984 */ /* 0x000e680000000a00 */
[----:B------:R-:W2:Y:S04]  /*1050*/  LDS.128 R28, [0x20] ;  /* 0x00002000ff1c7984 */ /* 0x000ea80000000c00 */
[----:B------:R-:W3:Y:S04]  /*1060*/  LDS.128 R24, [0x30] ;  /* 0x00003000ff187984 */ /* 0x000ee80000000c00 */
[----:B------:R-:W4:Y:S04]  /*1070*/  LDS.128 R20, [0x40] ;  /* 0x00004000ff147984 */ /* 0x000f280000000c00 */
[----:B------:R-:W5:Y:S01]  /*1080*/  LDS.128 R16, [0x50] ;  /* 0x00005000ff107984 */ /* 0x000f620000000c00 */
[----:B-1----:R-:W-:-:S02]  /*1090*/  FADD.FTZ R47, R8, R32 ;  /* 0x00000020082f7221 */ /* 0x002fc40000010000 */
[----:B0-----:R-:W-:Y:S02]  /*10a0*/  FADD.FTZ R8, R9, R33 ;  /* 0x0000002109087221 */ /* 0x001fe40000010000 */
[----:B------:R-:W0:Y:S01]  /*10b0*/  LDS.128 R32, [0x60] ;  /* 0x00006000ff207984 */ /* 0x000e220000000c00 */
[----:B--2---:R-:W-:Y:S02]  /*10c0*/  FADD.FTZ R47, R47, R28 ;  /* 0x0000001c2f2f7221 */ /* 0x004fe40000010000 */
[----:B------:R-:W-:Y:S02]  /*10d0*/  FADD.FTZ R8, R8, R29 ;  /* 0x0000001d08087221 */ /* 0x000fe40000010000 */
[----:B------:R-:W-:Y:S02]  /*10e0*/  FADD.FTZ R47, R47, R30 ;  /* 0x0000001e2f2f7221 */ /* 0x000fe40000010000 */
[----:B------:R-:W-:Y:S02]  /*10f0*/  FADD.FTZ R8, R8, R31 ;  /* 0x0000001f08087221 */ /* 0x000fe40000010000 */
[----:B---3--:R-:W-:-:S02]  /*1100*/  FADD.FTZ R47, R47, R24 ;  /* 0x000000182f2f7221 */ /* 0x008fc40000010000 */
[----:B------:R-:W-:Y:S02]  /*1110*/  FADD.FTZ R8, R8, R25 ;  /* 0x0000001908087221 */ /* 0x000fe40000010000 */
[----:B------:R-:W-:Y:S02]  /*1120*/  FADD.FTZ R47, R47, R26 ;  /* 0x0000001a2f2f7221 */ /* 0x000fe40000010000 */
[----:B------:R-:W-:Y:S02]  /*1130*/  FADD.FTZ R8, R8, R27 ;  /* 0x0000001b08087221 */ /* 0x000fe40000010000 */
[----:B----4-:R-:W-:Y:S02]  /*1140*/  FADD.FTZ R47, R47, R20 ;  /* 0x000000142f2f7221 */ /* 0x010fe40000010000 */
[----:B------:R-:W-:Y:S02]  /*1150*/  FADD.FTZ R8, R8, R21 ;  /* 0x0000001508087221 */ /* 0x000fe40000010000 */
[----:B------:R-:W-:-:S02]  /*1160*/  FADD.FTZ R47, R47, R22 ;  /* 0x000000162f2f7221 */ /* 0x000fc40000010000 */
[----:B------:R-:W-:Y:S02]  /*1170*/  FADD.FTZ R8, R8, R23 ;  /* 0x0000001708087221 */ /* 0x000fe40000010000 */
[----:B-----5:R-:W-:Y:S02]  /*1180*/  FADD.FTZ R47, R47, R16 ;  /* 0x000000102f2f7221 */ /* 0x020fe40000010000 */
[----:B------:R-:W-:Y:S02]  /*1190*/  FADD.FTZ R8, R8, R17 ;  /* 0x0000001108087221 */ /* 0x000fe40000010000 */
[----:B------:R-:W-:Y:S02]  /*11a0*/  FADD.FTZ R47, R47, R18 ;  /* 0x000000122f2f7221 */ /* 0x000fe40000010000 */
[----:B------:R-:W-:Y:S02]  /*11b0*/  FADD.FTZ R8, R8, R19 ;  /* 0x0000001308087221 */ /* 0x000fe40000010000 */
[----:B0-----:R-:W-:-:S02]  /*11c0*/  FADD.FTZ R47, R47, R32 ;  /* 0x000000202f2f7221 */ /* 0x001fc40000010000 */
[----:B------:R-:W-:Y:S02]  /*11d0*/  FADD.FTZ R16, R8, R33 ;  /* 0x0000002108107221 */ /* 0x000fe40000010000 */
[----:B------:R-:W-:Y:S02]  /*11e0*/  FADD.FTZ R8, R47, R34 ;  /* 0x000000222f087221 */ /* 0x000fe40000010000 */
[----:B------:R-:W-:Y:S02]  /*11f0*/  FADD.FTZ R9, R16, R35 ;  /* 0x0000002310097221 */ /* 0x000fe40000010000 */
.L_x_37:
[----:B------:R-:W-:Y:S05]  /*1200*/  BSYNC B0 ;  /* 0x0000000000007941 */ /* 0x000fea0003800000 */
.L_x_36:
[----:B------:R-:W-:Y:S06]  /*1210*/  BAR.SYNC.DEFER_BLOCKING 0x0 ;  /* 0x0000000000007b1d */ /* 0x000fec0000010000 */
[----:B------:R-:W-:Y:S01]  /*1220*/  BSSY B0, `(.L_x_38) ;  /* 0x000013d000007945 */ /* 0x000fe20003800000 */
[----:B------:R-:W-:Y:S05]  /*1230*/  @P0 BRA `(.L_x_39) ;  /* 0x000013b000000947 */ /* 0x000fea0003800000 */
[----:B------:R-:W1:Y:S04]  /*1240*/  LDS.128 R24, [R46+0xe0] ;  /* 0x0000e0002e187984 */ /* 0x000e680000000c00 */
[----:B------:R-:W2:Y:S04]  /*1250*/  LDS.128 R16, [R46+0x140] ;  /* 0x000140002e107984 */ /* 0x000ea80000000c00 */
[----:B------:R-:W3:Y:S04]  /*1260*/  LDS.128 R20, [R46+0x1a0] ;  /* 0x0001a0002e147984 */ /* 0x000ee80000000c00 */
[----:B------:R-:W4:Y:S04]  /*1270*/  LDS.128 R28, [R46+0x200] ;  /* 0x000200002e1c7984 */ /* 0x000f280000000c00 */
[----:B------:R-:W5:Y:S01]  /*1280*/  LDS.128 R32, [R46+0x260] ;  /* 0x000260002e207984 */ /* 0x000f620000000c00 */
        /* <DEDUP_REMOVED lines=10> */
[----:B---3--:R-:W-:Y:S02]  /*1330*/  FADD.FTZ R47, R47, R20 ;  /* 0x000000142f2f7221 */ /* 0x008fe40000010000 */
[----:B------:R-:W-:Y:S02]  /*1340*/  FADD.FTZ R20, R24, R21 ;  /* 0x0000001518147221 */ /* 0x000fe40000010000 */
[----:B------:R-:W-:Y:S02]  /*1350*/  FADD.FTZ R21, R25, R22 ;  /* 0x0000001619157221 */ /* 0x000fe40000010000 */
[----:B------:R-:W2:Y:S01]  /*1360*/  LDS.128 R24, [R46+0x380] ;  /* 0x000380002e187984 */ /* 0x000ea20000000c00 */
[----:B------:R-:W-:-:S02]  /*1370*/  FADD.FTZ R52, R52, R23 ;  /* 0x0000001734347221 */ /* 0x000fc40000010000 */
[----:B----4-:R-:W-:Y:S02]  /*1380*/  FADD.FTZ R47, R47, R28 ;  /* 0x0000001c2f2f7221 */ /* 0x010fe40000010000 */
[----:B------:R-:W-:Y:S02]  /*1390*/  FADD.FTZ R20, R20, R29 ;  /* 0x0000001d14147221 */ /* 0x000fe40000010000 */
[----:B------:R-:W-:Y:S02]  /*13a0*/  FADD.FTZ R21, R21, R30 ;  /* 0x0000001e15157221 */ /* 0x000fe40000010000 */
[----:B------:R-:W-:Y:S02]  /*13b0*/  FADD.FTZ R52, R52, R31 ;  /* 0x0000001f34347221 */ /* 0x000fe40000010000 */
[----:B------:R-:W3:Y:S01]  /*13c0*/  LDS.128 R28, [R46+0x3e0] ;  /* 0x0003e0002e1c7984 */ /* 0x000ee20000000c00 */
[----:B-----5:R-:W-:Y:S02]  /*13d0*/  FADD.FTZ R47, R47, R32 ;  /* 0x000000202f2f7221 */ /* 0x020fe40000010000 */
[----:B------:R-:W-:-:S02]  /*13e0*/  FADD.FTZ R20, R20, R33 ;  /* 0x0000002114147221 */ /* 0x000fc40000010000 */
[----:B------:R-:W-:Y:S02]  /*13f0*/  FADD.FTZ R21, R21, R34 ;  /* 0x0000002215157221 */ /* 0x000fe40000010000 */
[----:B------:R-:W-:Y:S02]  /*1400*/  FADD.FTZ R52, R52, R35 ;  /* 0x0000002334347221 */ /* 0x000fe40000010000 */
[----:B------:R-:W4:Y:S01]  /*1410*/  LDS.128 R32, [R46+0x440] ;  /* 0x000440002e207984 */ /* 0x000f220000000c00 */
[----:B0-----:R-:W-:Y:S02]  /*1420*/  FADD.FTZ R47, R47, R12 ;  /* 0x0000000c2f2f7221 */ /* 0x001fe40000010000 */
[----:B------:R-:W-:Y:S02]  /*1430*/  FADD.FTZ R20, R20, R13 ;  /* 0x0000000d14147221 */ /* 0x000fe40000010000 */
[----:B------:R-:W-:Y:S02]  /*1440*/  FADD.FTZ R21, R21, R14 ;  /* 0x0000000e15157221 */ /* 0x000fe40000010000 */
[----:B------:R-:W-:-:S02]  /*1450*/  FADD.FTZ R52, R52, R15 ;  /* 0x0000000f34347221 */ /* 0x000fc40000010000 */
[----:B------:R-:W0:Y:S01]  /*1460*/  LDS.128 R12, [R46+0x4a0] ;  /* 0x0004a0002e0c7984 */ /* 0x000e220000000c00 */
[----:B-1----:R-:W-:Y:S02]  /*1470*/  FADD.FTZ R47, R47, R16 ;  /* 0x000000102f2f7221 */ /* 0x002fe40000010000 */
[----:B------:R-:W-:Y:S02]  /*1480*/  FADD.FTZ R20, R20, R17 ;  /* 0x0000001114147221 */ /* 0x000fe40000010000 */
[----:B------:R-:W-:Y:S02]  /*1490*/  FADD.FTZ R21, R21, R18 ;  /* 0x0000001215157221 */ /* 0x000fe40000010000 */
[----:B------:R-:W-:Y:S02]  /*14a0*/  FADD.FTZ R52, R52, R19 ;  /* 0x0000001334347221 */ /* 0x000fe40000010000 */
[----:B------:R-:W1:Y:S01]  /*14b0*/  LDS.128 R16, [R46+0x500] ;  /* 0x000500002e107984 */ /* 0x000e620000000c00 */
[----:B--2---:R-:W-:-:S02]  /*14c0*/  FADD.FTZ R47, R47, R24 ;  /* 0x000000182f2f7221 */ /* 0x004fc40000010000 */
[----:B------:R-:W-:Y:S02]  /*14d0*/  FADD.FTZ R24, R20, R25 ;  /* 0x0000001914187221 */ /* 0x000fe40000010000 */
[----:B------:R-:W-:Y:S02]  /*14e0*/  FADD.FTZ R25, R21, R26 ;  /* 0x0000001a15197221 */ /* 0x000fe40000010000 */
[----:B------:R-:W2:Y:S01]  /*14f0*/  LDS.128 R20, [R46+0x560] ;  /* 0x000560002e147984 */ /* 0x000ea20000000c00 */
[----:B------:R-:W-:Y:S02]  /*1500*/  FADD.FTZ R52, R52, R27 ;  /* 0x0000001b34347221 */ /* 0x000fe40000010000 */
[----:B---3--:R-:W-:Y:S02]  /*1510*/  FADD.FTZ R47, R47, R28 ;  /* 0x0000001c2f2f7221 */ /* 0x008fe40000010000 */
[----:B------:R-:W-:Y:S02]  /*1520*/  FADD.FTZ R24, R24, R29 ;  /* 0x0000001d18187221 */ /* 0x000fe40000010000 */
[----:B------:R-:W-:-:S02]  /*1530*/  FADD.FTZ R25, R25, R30 ;  /* 0x0000001e19197221 */ /* 0x000fc40000010000 */
[----:B------:R-:W-:Y:S02]  /*1540*/  FADD.FTZ R52, R52, R31 ;  /* 0x0000001f34347221 */ /* 0x000fe40000010000 */
[----:B------:R-:W3:Y:S01]  /*1550*/  LDS.128 R28, [R46+0x5c0] ;  /* 0x0005c0002e1c7984 */ /* 0x000ee20000000c00 */
[----:B----4-:R-:W-:Y:S02]  /*1560*/  FADD.FTZ R47, R47, R32 ;  /* 0x000000202f2f7221 */ /* 0x010fe40000010000 */
[----:B------:R-:W-:Y:S02]  /*1570*/  FADD.FTZ R24, R24, R33 ;  /* 0x0000002118187221 */ /* 0x000fe40000010000 */
[----:B------:R-:W-:Y:S02]  /*1580*/  FADD.FTZ R25, R25, R34 ;  /* 0x0000002219197221 */ /* 0x000fe40000010000 */
[----:B------:R-:W-:Y:S02]  /*1590*/  FADD.FTZ R52, R52, R35 ;  /* 0x0000002334347221 */ /* 0x000fe40000010000 */
[----:B------:R-:W4:Y:S01]  /*15a0*/  LDS.128 R32, [R46+0x620] ;  /* 0x000620002e207984 */ /* 0x000f220000000c00 */
        /* <DEDUP_REMOVED lines=10> */
[----:B--2---:R-:W-:Y:S02]  /*1650*/  FADD.FTZ R47, R47, R20 ;  /* 0x000000142f2f7221 */ /* 0x004fe40000010000 */
[----:B------:R-:W-:Y:S02]  /*1660*/  FADD.FTZ R20, R24, R21 ;  /* 0x0000001518147221 */ /* 0x000fe40000010000 */
[----:B------:R-:W-:Y:S02]  /*1670*/  FADD.FTZ R21, R25, R22 ;  /* 0x0000001619157221 */ /* 0x000fe40000010000 */
[----:B------:R-:W2:Y:S01]  /*1680*/  LDS.128 R24, [R46+0x740] ;  /* 0x000740002e187984 */ /* 0x000ea20000000c00 */
[----:B------:R-:W-:-:S02]  /*1690*/  FADD.FTZ R52, R52, R23 ;  /* 0x0000001734347221 */ /* 0x000fc40000010000 */
[----:B---3--:R-:W-:Y:S02]  /*16a0*/  FADD.FTZ R47, R47, R28 ;  /* 0x0000001c2f2f7221 */ /* 0x008fe40000010000 */
[----:B------:R-:W-:Y:S02]  /*16b0*/  FADD.FTZ R20, R20, R29 ;  /* 0x0000001d14147221 */ /* 0x000fe40000010000 */
[----:B------:R-:W-:Y:S02]  /*16c0*/  FADD.FTZ R21, R21, R30 ;  /* 0x0000001e15157221 */ /* 0x000fe40000010000 */
[----:B------:R-:W-:Y:S02]  /*16d0*/  FADD.FTZ R52, R52, R31 ;  /* 0x0000001f34347221 */ /* 0x000fe40000010000 */
[----:B------:R-:W3:Y:S01]  /*16e0*/  LDS.128 R28, [R46+0x7a0] ;  /* 0x0007a0002e1c7984 */ /* 0x000ee20000000c00 */
[----:B----4-:R-:W-:Y:S02]  /*16f0*/  FADD.FTZ R47, R47, R32 ;  /* 0x000000202f2f7221 */ /* 0x010fe40000010000 */
        /* <DEDUP_REMOVED lines=23> */
[----:B----4-:R-:W-:Y:S02]  /*1870*/  FADD.FTZ R28, R24, R33 ;  /* 0x00000021181c7221 */ /* 0x010fe40000010000 */
[----:B------:R-:W-:Y:S02]  /*1880*/  FADD.FTZ R29, R25, R34 ;  /* 0x00000022191d7221 */ /* 0x000fe40000010000 */
[----:B------:R-:W3:Y:S01]  /*1890*/  LDS.128 R24, [R46+0x980] ;  /* 0x000980002e187984 */ /* 0x000ee20000000c00 */
        /* <DEDUP_REMOVED lines=11> */
[----:B------:R-:W1:Y:S01]  /*1950*/  LDS.128 R28, [R46+0xaa0] ;  /* 0x000aa0002e1c7984 */ /* 0x000e620000000c00 */
[----:B--2---:R-:W-:Y:S02]  /*1960*/  FADD.FTZ R47, R47, R20 ;  /* 0x000000142f2f7221 */ /* 0x004fe40000010000 */
[----:B------:R-:W-:Y:S02]  /*1970*/  FADD.FTZ R20, R16, R21 ;  /* 0x0000001510147221 */ /* 0x000fe40000010000 */
[----:B------:R-:W-:Y:S02]  /*1980*/  FADD.FTZ R52, R52, R19 ;  /* 0x0000001334347221 */ /* 0x000fe40000010000 */
[----:B------:R-:W-:Y:S02]  /*1990*/  FADD.FTZ R21, R17, R22 ;  /* 0x0000001611157221 */ /* 0x000fe40000010000 */
[----:B------:R-:W2:Y:S01]  /*19a0*/  LDS.128 R16, [R46+0xb00] ;  /* 0x000b00002e107984 */ /* 0x000ea20000000c00 */
[----:B------:R-:W-:-:S02]  /*19b0*/  FADD.FTZ R52, R52, R23 ;  /* 0x0000001734347221 */ /* 0x000fc40000010000 */
[----:B---3--:R-:W-:Y:S02]  /*19c0*/  FADD.FTZ R47, R47, R24 ;  /* 0x000000182f2f7221 */ /* 0x008fe40000010000 */
[----:B------:R-:W-:Y:S02]  /*19d0*/  FADD.FTZ R20, R20, R25 ;  /* 0x0000001914147221 */ /* 0x000fe40000010000 */
[----:B------:R-:W-:Y:S02]  /*19e0*/  FADD.FTZ R21, R21, R26 ;  /* 0x0000001a15157221 */ /* 0x000fe40000010000 */
[----:B----4-:R-:W-:Y:S02]  /*19f0*/  FADD.FTZ R47, R47, R32 ;  /* 0x000000202f2f7221 */ /* 0x010fe40000010000 */
[----:B------:R-:W-:Y:S02]  /*1a00*/  FADD.FTZ R24, R20, R33 ;  /* 0x0000002114187221 */ /* 0x000fe40000010000 */
[----:B------:R-:W-:-:S02]  /*1a10*/  FADD.FTZ R52, R52, R27 ;  /* 0x0000001b34347221 */ /* 0x000fc40000010000 */
[----:B------:R-:W-:Y:S02]  /*1a20*/  FADD.FTZ R33, R21, R34 ;  /* 0x0000002215217221 */ /* 0x000fe40000010000 */
[----:B------:R-:W3:Y:S01]  /*1a30*/  LDS.128 R20, [R46+0xb60] ;  /* 0x000b60002e147984 */ /* 0x000ee20000000c00 */
[----:B------:R-:W-:Y:S02]  /*1a40*/  FADD.FTZ R52, R52, R35 ;  /* 0x0000002334347221 */ /* 0x000fe40000010000 */
[----:B0-----:R-:W-:Y:S02]  /*1a50*/  FADD.FTZ R47, R47, R12 ;  /* 0x0000000c2f2f7221 */ /* 0x001fe40000010000 */
[----:B------:R-:W-:Y:S02]  /*1a60*/  FADD.FTZ R12, R24, R13 ;  /* 0x0000000d180c7221 */ /* 0x000fe40000010000 */
[----:B------:R-:W0:Y:S01]  /*1a70*/  LDS.128 R24, [R46+0xbc0] ;  /* 0x000bc0002e187984 */ /* 0x000e220000000c00 */
[----:B------:R-:W-:-:S02]  /*1a80*/  FADD.FTZ R33, R33, R14 ;  /* 0x0000000e21217221 */ /* 0x000fc40000010000 */
[----:B-1----:R-:W-:Y:S02]  /*1a90*/  FADD.FTZ R47, R47, R28 ;  /* 0x0000001c2f2f7221 */ /* 0x002fe40000010000 */
[----:B------:R-:W-:Y:S02]  /*1aa0*/  FADD.FTZ R52, R52, R15 ;  /* 0x0000000f34347221 */ /* 0x000fe40000010000 */
[----:B------:R-:W-:Y:S02]  /*1ab0*/  FADD.FTZ R28, R12, R29 ;  /* 0x0000001d0c1c7221 */ /* 0x000fe40000010000 */
[----:B------:R-:W1:Y:S01]  /*1ac0*/  LDS.128 R12, [R46+0xc20] ;  /* 0x000c20002e0c7984 */ /* 0x000e620000000c00 */
[----:B------:R-:W-:Y:S02]  /*1ad0*/  FADD.FTZ R29, R33, R30 ;  /* 0x0000001e211d7221 */ /* 0x000fe40000010000 */
[----:B--2---:R-:W-:Y:S01]  /*1ae0*/  FADD.FTZ R47, R47, R16 ;  /* 0x000000102f2f7221 */ /* 0x004fe20000010000 */
[----:B------:R-:W2:Y:S01]  /*1af0*/  LDS.128 R32, [R46+0xc80] ;  /* 0x000c80002e207984 */ /* 0x000ea20000000c00 */
[----:B------:R-:W-:-:S02]  /*1b00*/  FADD.FTZ R16, R28, R17 ;  /* 0x000000111c107221 */ /* 0x000fc40000010000 */
[----:B------:R-:W-:Y:S02]  /*1b10*/  FADD.FTZ R52, R52, R31 ;  /* 0x0000001f34347221 */ /* 0x000fe40000010000 */
[----:B------:R-:W-:Y:S02]  /*1b20*/  FADD.FTZ R17, R29, R18 ;  /* 0x000000121d117221 */ /* 0x000fe40000010000 */
[----:B------:R-:W4:Y:S01]  /*1b30*/  LDS.128 R28, [R46+0xce0] ;  /* 0x000ce0002e1c7984 */ /* 0x000f220000000c00 */
[----:B------:R-:W-:Y:S02]  /*1b40*/  FADD.FTZ R52, R52, R19 ;  /* 0x0000001334347221 */ /* 0x000fe40000010000 */
[----:B---3--:R-:W-:Y:S02]  /*1b50*/  FADD.FTZ R47, R47, R20 ;  /* 0x000000142f2f7221 */ /* 0x008fe40000010000 */
[----:B------:R-:W-:Y:S02]  /*1b60*/  FADD.FTZ R16, R16, R21 ;  /* 0x0000001510107221 */ /* 0x000fe40000010000 */
[----:B------:R-:W-:-:S02]  /*1b70*/  FADD.FTZ R17, R17, R22 ;  /* 0x0000001611117221 */ /* 0x000fc40000010000 */
[----:B------:R-:W-:Y:S02]  /*1b80*/  FADD.FTZ R52, R52, R23 ;  /* 0x0000001734347221 */ /* 0x000fe40000010000 */
[----:B0-----:R-:W-:Y:S01]  /*1b90*/  FADD.FTZ R47, R47, R24 ;  /* 0x000000182f2f7221 */ /* 0x001fe20000010000 */
[----:B------:R-:W0:Y:S01]  /*1ba0*/  LDS.128 R20, [R46+0xd40] ;  /* 0x000d40002e147984 */ /* 0x000e220000000c00 */
[----:B------:R-:W-:Y:S02]  /*1bb0*/  FADD.FTZ R16, R16, R25 ;  /* 0x0000001910107221 */ /* 0x000fe40000010000 */
[----:B------:R-:W-:Y:S02]  /*1bc0*/  FADD.FTZ R17, R17, R26 ;  /* 0x0000001a11117221 */ /* 0x000fe40000010000 */
[----:B------:R-:W-:Y:S02]  /*1bd0*/  FADD.FTZ R52, R52, R27 ;  /* 0x0000001b34347221 */ /* 0x000fe40000010000 */
[----:B-1----:R-:W-:-:S02]  /*1be0*/  FADD.FTZ R47, R47, R12 ;  /* 0x0000000c2f2f7221 */ /* 0x002fc40000010000 */
[----:B------:R-:W-:Y:S02]  /*1bf0*/  FADD.FTZ R12, R16, R13 ;  /* 0x0000000d100c7221 */ /* 0x000fe40000010000 */
[----:B------:R-:W-:Y:S02]  /*1c00*/  FADD.FTZ R25, R17, R14 ;  /* 0x0000000e11197221 */ /* 0x000fe40000010000 */
[----:B------:R-:W1:Y:S01]  /*1c10*/  LDS.128 R16, [R46+0xda0] ;  /* 0x000da0002e107984 */ /* 0x000e620000000c00 */
[----:B--2---:R-:W-:Y:S02]  /*1c20*/  FADD.FTZ R47, R47, R32 ;  /* 0x000000202f2f7221 */ /* 0x004fe40000010000 */
[----:B------:R-:W-:Y:S02]  /*1c30*/  FADD.FTZ R52, R52, R15 ;  /* 0x0000000f34347221 */ /* 0x000fe40000010000 */
[----:B------:R-:W-:Y:S02]  /*1c40*/  FADD.FTZ R32, R12, R33 ;  /* 0x000000210c207221 */ /* 0x000fe40000010000 */
[----:B------:R-:W2:Y:S01]  /*1c50*/  LDS.128 R12, [R46+0xe00] ;  /* 0x000e00002e0c7984 */ /* 0x000ea20000000c00 */
[----:B------:R-:W-:-:S02]  /*1c60*/  FADD.FTZ R33, R25, R34 ;  /* 0x0000002219217221 */ /* 0x000fc40000010000 */
[----:B----4-:R-:W-:Y:S01]  /*1c70*/  FADD.FTZ R47, R47, R28 ;  /* 0x0000001c2f2f7221 */ /* 0x010fe20000010000 */
[----:B------:R-:W3:Y:S01]  /*1c80*/  LDS.128 R24, [R46+0xe60] ;  /* 0x000e60002e187984 */ /* 0x000ee20000000c00 */
[----:B------:R-:W-:Y:S02]  /*1c90*/  FADD.FTZ R28, R32, R29 ;  /* 0x0000001d201c7221 */ /* 0x000fe40000010000 */
[----:B------:R-:W-:Y:S02]  /*1ca0*/  FADD.FTZ R52, R52, R35 ;  /* 0x0000002334347221 */ /* 0x000fe40000010000 */
[----:B------:R-:W-:Y:S02]  /*1cb0*/  FADD.FTZ R29, R33, R30 ;  /* 0x0000001e211d7221 */ /* 0x000fe40000010000 */
[----:B------:R-:W4:Y:S01]  /*1cc0*/  LDS.128 R32, [R46+0xec0] ;  /* 0x000ec0002e207984 */ /* 0x000f220000000c00 */
[----:B------:R-:W-:Y:S02]  /*1cd0*/  FADD.FTZ R52, R52, R31 ;  /* 0x0000001f34347221 */ /* 0x000fe40000010000 */
        /* <DEDUP_REMOVED lines=13> */
[----:B------:R-:W-:Y:S02]  /*1db0*/  FADD.FTZ R52, R52, R15 ;  /* 0x0000000f34347221 */ /* 0x000fe40000010000 */
[----:B------:R-:W2:Y:S01]  /*1dc0*/  LDS.128 R12, [R46+0xfe0] ;  /* 0x000fe0002e0c7984 */ /* 0x000ea20000000c00 */
[----:B---3--:R-:W-:-:S02]  /*1dd0*/  FADD.FTZ R47, R47, R24 ;  /* 0x000000182f2f7221 */ /* 0x008fc40000010000 */
[----:B------:R-:W-:Y:S02]  /*1de0*/  FADD.FTZ R28, R28, R25 ;  /* 0x000000191c1c7221 */ /* 0x000fe40000010000 */
[----:B------:R-:W-:Y:S02]  /*1df0*/  FADD.FTZ R29, R29, R26 ;  /* 0x0000001a1d1d7221 */ /* 0x000fe40000010000 */
[----:B------:R-:W-:Y:S02]  /*1e00*/  FADD.FTZ R52, R52, R27 ;  /* 0x0000001b34347221 */ /* 0x000fe40000010000 */
[----:B------:R-:W3:Y:S01]  /*1e10*/  LDS.128 R24, [R46+0x1040] ;  /* 0x001040002e187984 */ /* 0x000ee20000000c00 */
[----:B----4-:R-:W-:Y:S02]  /*1e20*/  FADD.FTZ R47, R47, R32 ;  /* 0x000000202f2f7221 */ /* 0x010fe40000010000 */
[----:B------:R-:W-:Y:S02]  /*1e30*/  FADD.FTZ R32, R28, R33 ;  /* 0x000000211c207221 */ /* 0x000fe40000010000 */
[----:B------:R-:W-:-:S02]  /*1e40*/  FADD.FTZ R33, R29, R34 ;  /* 0x000000221d217221 */ /* 0x000fc40000010000 */
[----:B------:R-:W4:Y:S01]  /*1e50*/  LDS.128 R28, [R46+0x10a0] ;  /* 0x0010a0002e1c7984 */ /* 0x000f220000000c00 */
[----:B------:R-:W-:Y:S02]  /*1e60*/  FADD.FTZ R52, R52, R35 ;  /* 0x0000002334347221 */ /* 0x000fe40000010000 */
        /* <DEDUP_REMOVED lines=10> */
[----:B--2---:R-:W-:Y:S02]  /*1f10*/  FADD.FTZ R47, R47, R12 ;  /* 0x0000000c2f2f7221 */ /* 0x004fe40000010000 */
[----:B------:R-:W-:Y:S02]  /*1f20*/  FADD.FTZ R32, R32, R13 ;  /* 0x0000000d20207221 */ /* 0x000fe40000010000 */
[----:B------:R-:W-:-:S02]  /*1f30*/  FADD.FTZ R33, R33, R14 ;  /* 0x0000000e21217221 */ /* 0x000fc40000010000 */
[----:B------:R-:W-:Y:S02]  /*1f40*/  FADD.FTZ R52, R52, R15 ;  /* 0x0000000f34347221 */ /* 0x000fe40000010000 */
[----:B------:R-:W2:Y:S01]  /*1f50*/  LDS.128 R12, [R46+0x11c0] ;  /* 0x0011c0002e0c7984 */ /* 0x000ea20000000c00 */
[----:B---3--:R-:W-:Y:S02]  /*1f60*/  FADD.FTZ R47, R47, R24 ;  /* 0x000000182f2f7221 */ /* 0x008fe40000010000 */
[----:B------:R-:W-:Y:S02]  /*1f70*/  FADD.FTZ R24, R32, R25 ;  /* 0x0000001920187221 */ /* 0x000fe40000010000 */
[----:B------:R-:W-:Y:S02]  /*1f80*/  FADD.FTZ R25, R33, R26 ;  /* 0x0000001a21197221 */ /* 0x000fe40000010000 */
[----:B------:R-:W3:Y:S01]  /*1f90*/  LDS.128 R32, [R46+0x1220] ;  /* 0x001220002e207984 */ /* 0x000ee20000000c00 */
[----:B----4-:R-:W-:-:S02]  /*1fa0*/  FADD.FTZ R47, R47, R28 ;  /* 0x0000001c2f2f7221 */ /* 0x010fc40000010000 */
[----:B------:R-:W-:Y:S02]  /*1fb0*/  FADD.FTZ R28, R24, R29 ;  /* 0x0000001d181c7221 */ /* 0x000fe40000010000 */
[----:B------:R-:W-:Y:S02]  /*1fc0*/  FADD.FTZ R52, R52, R27 ;  /* 0x0000001b34347221 */ /* 0x000fe40000010000 */
[----:B------:R-:W-:Y:S02]  /*1fd0*/  FADD.FTZ R29, R25, R30 ;  /* 0x0000001e191d7221 */ /* 0x000fe40000010000 */
[----:B------:R-:W4:Y:S01]  /*1fe0*/  LDS.128 R24, [R46+0x1280] ;  /* 0x001280002e187984 */ /* 0x000f220000000c00 */
[----:B------:R-:W-:Y:S02]  /*1ff0*/  FADD.FTZ R52, R52, R31 ;  /* 0x0000001f34347221 */ /* 0x000fe40000010000 */
[----:B0-----:R-:W-:Y:S02]  /*2000*/  FADD.FTZ R47, R47, R20 ;  /* 0x000000142f2f7221 */ /* 0x001fe40000010000 */
[----:B------:R-:W-:-:S02]  /*2010*/  FADD.FTZ R28, R28, R21 ;  /* 0x000000151c1c7221 */ /* 0x000fc40000010000 */
[----:B------:R-:W-:Y:S02]  /*2020*/  FADD.FTZ R29, R29, R22 ;  /* 0x000000161d1d7221 */ /* 0x000fe40000010000 */
[----:B------:R-:W-:Y:S02]  /*2030*/  FADD.FTZ R52, R52, R23 ;  /* 0x0000001734347221 */ /* 0x000fe40000010000 */
[----:B------:R-:W0:Y:S01]  /*2040*/  LDS.128 R20, [R46+0x12e0] ;  /* 0x0012e0002e147984 */ /* 0x000e220000000c00 */
[----:B-1----:R-:W-:Y:S02]  /*2050*/  FADD.FTZ R47, R47, R16 ;  /* 0x000000102f2f7221 */ /* 0x002fe40000010000 */
[----:B------:R-:W-:Y:S02]  /*2060*/  FADD.FTZ R28, R28, R17 ;  /* 0x000000111c1c7221 */ /* 0x000fe40000010000 */
        /* <DEDUP_REMOVED lines=36> */
[----:B------:R-:W-:Y:S02]  /*22b0*/  FADD.FTZ R52, R52, R35 ;  /* 0x0000002334347221 */ /* 0x000fe40000010000 */
[----:B------:R-:W3:Y:S01]  /*22c0*/  LDS.128 R32, [R46+0x15e0] ;  /* 0x0015e0002e207984 */ /* 0x000ee20000000c00 */
[----:B----4-:R-:W-:-:S02]  /*22d0*/  FADD.FTZ R47, R47, R28 ;  /* 0x0000001c2f2f7221 */ /* 0x010fc40000010000 */
[----:B------:R-:W-:Y:S02]  /*22e0*/  FADD.FTZ R28, R24, R29 ;  /* 0x0000001d181c7221 */ /* 0x000fe40000010000 */
[----:B------:R-:W-:Y:S02]  /*22f0*/  FADD.FTZ R29, R25, R30 ;  /* 0x0000001e191d7221 */ /* 0x000fe40000010000 */
[----:B------:R-:W4:Y:S01]  /*2300*/  LDS.128 R24, [R46+0x1640] ;  /* 0x001640002e187984 */ /* 0x000f220000000c00 */
[----:B------:R-:W-:Y:S02]  /*2310*/  FADD.FTZ R52, R52, R31 ;  /* 0x0000001f34347221 */ /* 0x000fe40000010000 */
[----:B0-----:R-:W-:Y:S02]  /*2320*/  FADD.FTZ R47, R47, R20 ;  /* 0x000000142f2f7221 */ /* 0x001fe40000010000 */
[----:B------:R-:W-:Y:S02]  /*2330*/  FADD.FTZ R28, R28, R21 ;  /* 0x000000151c1c7221 */ /* 0x000fe40000010000 */
[----:B------:R-:W-:-:S02]  /*2340*/  FADD.FTZ R29, R29, R22 ;  /* 0x000000161d1d7221 */ /* 0x000fc40000010000 */
[----:B------:R-:W-:Y:S02]  /*2350*/  FADD.FTZ R52, R52, R23 ;  /* 0x0000001734347221 */ /* 0x000fe40000010000 */
[----:B------:R-:W-:Y:S01]  /*2360*/  LDS.128 R20, [R46+0x1700] ;  /* 0x001700002e147984 */ /* 0x000fe20000000c00 */
[----:B-1----:R-:W-:Y:S02]  /*2370*/  FADD.FTZ R47, R47, R16 ;  /* 0x000000102f2f7221 */ /* 0x002fe40000010000 */
[----:B------:R-:W-:Y:S02]  /*2380*/  FADD.FTZ R28, R28, R17 ;  /* 0x000000111c1c7221 */ /* 0x000fe40000010000 */
[----:B------:R-:W-:Y:S02]  /*2390*/  FADD.FTZ R29, R29, R18 ;  /* 0x000000121d1d7221 */ /* 0x000fe40000010000 */
[----:B------:R-:W-:Y:S02]  /*23a0*/  FADD.FTZ R52, R52, R19 ;  /* 0x0000001334347221 */ /* 0x000fe40000010000 */
[----:B------:R-:W0:Y:S01]  /*23b0*/  LDS.128 R16, [R46+0x16a0] ;  /* 0x0016a0002e107984 */ /* 0x000e220000000c00 */
[----:B--2---:R-:W-:-:S02]  /*23c0*/  FADD.FTZ R47, R47, R12 ;  /* 0x0000000c2f2f7221 */ /* 0x004fc40000010000 */
[----:B------:R-:W-:Y:S02]  /*23d0*/  FADD.FTZ R28, R28, R13 ;  /* 0x0000000d1c1c7221 */ /* 0x000fe40000010000 */
[----:B------:R-:W-:Y:S02]  /*23e0*/  FADD.FTZ R29, R29, R14 ;  /* 0x0000000e1d1d7221 */ /* 0x000fe40000010000 */
[----:B------:R-:W-:Y:S02]  /*23f0*/  FADD.FTZ R52, R52, R15 ;  /* 0x0000000f34347221 */ /* 0x000fe40000010000 */
[----:B------:R-:W1:Y:S01]  /*2400*/  LDS.128 R12, [R46+0x1760] ;  /* 0x001760002e0c7984 */ /* 0x000e620000000c00 */
[----:B---3--:R-:W-:Y:S02]  /*2410*/  FADD.FTZ R53, R47, R32 ;  /* 0x000000202f357221 */ /* 0x008fe40000010000 */
[----:B------:R-:W-:Y:S02]  /*2420*/  FADD.FTZ R28, R28, R33 ;  /* 0x000000211c1c7221 */ /* 0x000fe40000010000 */
[----:B------:R-:W-:-:S02]  /*2430*/  FADD.FTZ R47, R29, R34 ;  /* 0x000000221d2f7221 */ /* 0x000fc40000010000 */
[----:B------:R-:W-:Y:S02]  /*2440*/  FADD.FTZ R52, R52, R35 ;  /* 0x0000002334347221 */ /* 0x000fe40000010000 */
[----:B----4-:R-:W-:Y:S01]  /*2450*/  FADD.FTZ R53, R53, R24 ;  /* 0x0000001835357221 */ /* 0x010fe20000010000 */
[----:B------:R-:W-:Y:S01]  /*2460*/  LDS.128 R32, [R46+0x1820] ;  /* 0x001820002e207984 */ /* 0x000fe20000000c00 */
[----:B------:R-:W-:Y:S02]  /*2470*/  FADD.FTZ R24, R28, R25 ;  /* 0x000000191c187221 */ /* 0x000fe40000010000 */
[----:B------:R-:W-:Y:S01]  /*2480*/  FADD.FTZ R47, R47, R26 ;  /* 0x0000001a2f2f7221 */ /* 0x000fe20000010000 */
[----:B------:R-:W2:Y:S01]  /*2490*/  LDS.128 R28, [R46+0x17c0] ;  /* 0x0017c0002e1c7984 */ /* 0x000ea20000000c00 */
[----:B------:R-:W-:Y:S02]  /*24a0*/  FADD.FTZ R52, R52, R27 ;  /* 0x0000001b34347221 */ /* 0x000fe40000010000 */
[----:B0-----:R-:W-:-:S02]  /*24b0*/  FADD.FTZ R53, R53, R16 ;  /* 0x0000001035357221 */ /* 0x001fc40000010000 */
[----:B------:R-:W-:Y:S02]  /*24c0*/  FADD.FTZ R47, R47, R18 ;  /* 0x000000122f2f7221 */ /* 0x000fe40000010000 */
[----:B------:R-:W-:Y:S02]  /*24d0*/  FADD.FTZ R16, R24, R17 ;  /* 0x0000001118107221 */ /* 0x000fe40000010000 */
[----:B------:R-:W-:Y:S02]  /*24e0*/  FADD.FTZ R18, R52, R19 ;  /* 0x0000001334127221 */ /* 0x000fe40000010000 */
[----:B------:R-:W-:Y:S02]  /*24f0*/  FADD.FTZ R17, R20, R53 ;  /* 0x0000003514117221 */ /* 0x000fe40000010000 */
[----:B------:R-:W-:Y:S02]  /*2500*/  FADD.FTZ R16, R21, R16 ;  /* 0x0000001015107221 */ /* 0x000fe40000010000 */
[----:B------:R-:W-:-:S02]  /*2510*/  FADD.FTZ R19, R22, R47 ;  /* 0x0000002f16137221 */ /* 0x000fc40000010000 */
[----:B------:R-:W-:Y:S02]  /*2520*/  FADD.FTZ R18, R23, R18 ;  /* 0x0000001217127221 */ /* 0x000fe40000010000 */
[----:B-1----:R-:W-:Y:S02]  /*2530*/  FADD.FTZ R17, R17, R12 ;  /* 0x0000000c11117221 */ /* 0x002fe40000010000 */
[----:B------:R-:W-:Y:S02]  /*2540*/  FADD.FTZ R16, R16, R13 ;  /* 0x0000000d10107221 */ /* 0x000fe40000010000 */
[----:B------:R-:W-:Y:S02]  /*2550*/  FADD.FTZ R19, R19, R14 ;  /* 0x0000000e13137221 */ /* 0x000fe40000010000 */
[----:B------:R-:W-:Y:S02]  /*2560*/  FADD.FTZ R18, R18, R15 ;  /* 0x0000000f12127221 */ /* 0x000fe40000010000 */
[----:B--2---:R-:W-:-:S02]  /*2570*/  FADD.FTZ R17, R17, R28 ;  /* 0x0000001c11117221 */ /* 0x004fc40000010000 */
[----:B------:R-:W-:Y:S02]  /*2580*/  FADD.FTZ R16, R16, R29 ;  /* 0x0000001d10107221 */ /* 0x000fe40000010000 */
[----:B------:R-:W-:Y:S02]  /*2590*/  FADD.FTZ R19, R19, R30 ;  /* 0x0000001e13137221 */ /* 0x000fe40000010000 */
[----:B------:R-:W-:Y:S02]  /*25a0*/  FADD.FTZ R18, R18, R31 ;  /* 0x0000001f12127221 */ /* 0x000fe40000010000 */
[----:B------:R-:W-:Y:S02]  /*25b0*/  FADD.FTZ R12, R17, R32 ;  /* 0x00000020110c7221 */ /* 0x000fe40000010000 */
[----:B------:R-:W-:Y:S02]  /*25c0*/  FADD.FTZ R13, R16, R33 ;  /* 0x00000021100d7221 */ /* 0x000fe40000010000 */
[----:B------:R-:W-:-:S02]  /*25d0*/  FADD.FTZ R14, R19, R34 ;  /* 0x00000022130e7221 */ /* 0x000fc40000010000 */
[----:B------:R-:W-:Y:S02]  /*25e0*/  FADD.FTZ R15, R18, R35 ;  /* 0x00000023120f7221 */ /* 0x000fe40000010000 */
.L_x_39:
[----:B------:R-:W-:Y:S05]  /*25f0*/  BSYNC B0 ;  /* 0x0000000000007941 */ /* 0x000fea0003800000 */
.L_x_38:
[----:B------:R-:W-:Y:S01]  /*2600*/  BSSY B0, `(.L_x_40) ;  /* 0x0000013000007945 */ /* 0x000fe20003800000 */
[----:B------:R-:W-:Y:S01]  /*2610*/  HFMA2.MMA R25, -RZ, RZ, 0, 2.384185791015625e-07 ;  /* 0x00000004ff197435 */ /* 0x000fe200000001ff */
[----:B------:R-:W-:Y:S05]  /*2620*/  @P0 BRA `(.L_x_41) ;  /* 0x0000010000000947 */ /* 0x000fea0003800000 */
[----:B------:R-:W-:Y:S01]  /*2630*/  IMAD R16, R2, 0x6, R45 ;  /* 0x0000000602107824 */ /* 0x000fe200078e022d */
[----:B------:R-:W-:Y:S02]  /*2640*/  MOV R19, UR11 ;  /* 0x0000000b00137c02 */ /* 0x000fe40008000f00 */
[----:B------:R-:W-:Y:S01]  /*2650*/  MOV R21, c[0x0][0x1d8] ;  /* 0x0000760000157a02 */ /* 0x000fe20000000f00 */
[----:B------:R-:W-:Y:S01]  /*2660*/  IMAD.WIDE R16, R16, R25, c[0x0][0x1b8] ;  /* 0x00006e0010107625 */ /* 0x000fe200078e0219 */
[----:B------:R-:W-:Y:S02]  /*2670*/  MOV R23, UR10 ;  /* 0x0000000a00177c02 */ /* 0x000fe40008000f00 */
[----:B------:R-:W-:Y:S02]  /*2680*/  MOV R2, c[0x0][0x1dc] ;  /* 0x0000770000027a02 */ /* 0x000fe40000000f00 */
[-C--:B------:R-:W-:Y:S01]  /*2690*/  LEA R18, P0, R19, R16.reuse, 0x2 ;  /* 0x0000001013127211 */ /* 0x080fe200078010ff */
[----:B------:R1:W-:Y:S01]  /*26a0*/  RED.E.ADD.F32.FTZ.RN.STRONG.GPU [R16.64], R12 ;  /* 0x0000000c1000798e */ /* 0x0003e2000c10e78e */
[----:B------:R-:W-:-:S02]  /*26b0*/  LEA R20, P4, R21, R16, 0x2 ;  /* 0x0000001015147211 */ /* 0x000fc400078810ff */
[----:B------:R-:W-:Y:S02]  /*26c0*/  LEA R22, P5, R23, R16, 0x2 ;  /* 0x0000001017167211 */ /* 0x000fe400078a10ff */
[----:B------:R-:W-:Y:S02]  /*26d0*/  IADD3.X R19, R17, UR9, RZ, P0, !PT ;  /* 0x0000000911137c10 */ /* 0x000fe400087fe4ff */
[----:B------:R-:W-:Y:S02]  /*26e0*/  LEA.HI.X R21, R21, R17, R2, 0x2, P4 ;  /* 0x0000001115157211 */ /* 0x000fe400020f1402 */
[----:B------:R-:W-:Y:S01]  /*26f0*/  IADD3.X R23, R17, UR8, RZ, P5, !PT ;  /* 0x0000000811177c10 */ /* 0x000fe2000affe4ff */
[----:B------:R1:W-:Y:S04]  /*2700*/  RED.E.ADD.F32.FTZ.RN.STRONG.GPU [R18.64], R13 ;  /* 0x0000000d1200798e */ /* 0x0003e8000c10e78e */
[----:B------:R1:W-:Y:S04]  /*2710*/  RED.E.ADD.F32.FTZ.RN.STRONG.GPU [R20.64], R14 ;  /* 0x0000000e1400798e */ /* 0x0003e8000c10e78e */
[----:B------:R1:W-:Y:S02]  /*2720*/  RED.E.ADD.F32.FTZ.RN.STRONG.GPU [R22.64], R15 ;  /* 0x0000000f1600798e */ /* 0x0003e4000c10e78e */
.L_x_41:
[----:B------:R-:W-:Y:S05]  /*2730*/  BSYNC B0 ;  /* 0x0000000000007941 */ /* 0x000fea0003800000 */
.L_x_40:
[----:B------:R-:W-:-:S06]  /*2740*/  UISETP.GE.U32.AND UP0, UPT, UR5, 0x2, UPT ;  /* 0x000000020500788c */ /* 0x000fcc000bf06070 */
[----:B------:R-:W-:-:S13]  /*2750*/  PLOP3.LUT P0, PT, PT, PT, UP0, 0x80, 0x0 ;  /* 0x000000000000781c */ /* 0x000fda0003f0f008 */
[----:B------:R-:W-:Y:S05]  /*2760*/  @!P0 BRA `(.L_x_42) ;  /* 0x0000124000008947 */ /* 0x000fea0003800000 */
[----:B01----:R-:W0:Y:S01]  /*2770*/  S2R R15, SR_CTAID.Y ;  /* 0x00000000000f7919 */ /* 0x003e220000002600 */
[----:B------:R-:W-:-:S05]  /*2780*/  LOP3.LUT R2, R41, 0x1, RZ, 0xc0, !PT ;  /* 0x0000000129027812 */ /* 0x000fca00078ec0ff */
[----:B------:R-:W-:-:S04]  /*2790*/  IMAD R2, R2, c[0x0][0x10], RZ ;  /* 0x0000040002027a24 */ /* 0x000fc800078e02ff */
[----:B------:R-:W-:-:S05]  /*27a0*/  IMAD R12, R2, c[0x0][0xc], RZ ;  /* 0x00000300020c7a24 */ /* 0x000fca00078e02ff */
[----:B------:R-:W-:-:S05]  /*27b0*/  SHF.L.U32 R12, R12, 0x1, RZ ;  /* 0x000000010c0c7819 */ /* 0x000fca00000006ff */
[----:B------:R-:W-:Y:S01]  /*27c0*/  IMAD.WIDE R12, R12, R25, c[0x0][0x1b0] ;  /* 0x00006c000c0c7625 */ /* 0x000fe200078e0219 */
[----:B0-----:R-:W-:-:S05]  /*27d0*/  IADD3 R16, R2, R15, RZ ;  /* 0x0000000f02107210 */ /* 0x001fca0007ffe0ff */
[----:B------:R-:W-:Y:S01]  /*27e0*/  IMAD.WIDE.U32 R16, R16, R25, c[0x0][0x1a8] ;  /* 0x00006a0010107625 */ /* 0x000fe200078e0019 */
[----:B------:R-:W-:Y:S05]  /*27f0*/  @P3 BRA `(.L_x_43) ;  /* 0x0000017000003947 */ /* 0x000fea0003800000 */
[----:B------:R-:W-:Y:S01]  /*2800*/  IMAD R19, R36, c[0x0][0x10], R15 ;  /* 0x0000040024137a24 */ /* 0x000fe200078e020f */
[----:B------:R-:W0:Y:S03]  /*2810*/  S2R R11, SR_LANEID ;  /* 0x00000000000b7919 */ /* 0x000e260000000000 */
[----:B------:R-:W-:-:S05]  /*2820*/  IMAD.WIDE.U32 R18, R19, 0x8, R12 ;  /* 0x0000000813127825 */ /* 0x000fca00078e000c */
[----:B------:R1:W-:Y:S01]  /*2830*/  STG.E.64 [R18.64], R8 ;  /* 0x0000000812007986 */ /* 0x0003e2000c101b0e */
[----:B------:R-:W-:Y:S06]  /*2840*/  MEMBAR.ALL.GPU ;  /* 0x0000000000007992 */ /* 0x000fec000000a000 */
[----:B------:R-:W-:Y:S01]  /*2850*/  VOTEU.ANY UR4, UPT, PT ;  /* 0x0000000000047886 */ /* 0x000fe200038e0100 */
[----:B------:R-:W-:Y:S01]  /*2860*/  LOP3.LUT P0, RZ, R41, 0x2, RZ, 0xc0, !PT ;  /* 0x0000000229ff7812 */ /* 0x000fe2000780c0ff */
[----:B------:R-:W-:Y:S01]  /*2870*/  UFLO.U32 UR13, UR4 ;  /* 0x00000004000d72bd */ /* 0x000fe200080e0000 */
[----:B------:R-:W-:Y:S01]  /*2880*/  MOV R2, 0x1 ;  /* 0x0000000100027802 */ /* 0x000fe20000000f00 */
[----:B------:R-:W-:Y:S01]  /*2890*/  UPOPC UR4, UR4 ;  /* 0x00000004000472bf */ /* 0x000fe20008000000 */
[----:B------:R-:W-:Y:S01]  /*28a0*/  SEL R21, RZ, c[0x0][0xc], P0 ;  /* 0x00000300ff157a07 */ /* 0x000fe20000000000 */
[----:B------:R-:W-:-:S00]  /*28b0*/  ERRBAR ;  /* 0x00000000000079ab */ /* 0x000fc00000000000 */
[----:B------:R-:W-:Y:S02]  /*28c0*/  SEL R2, R2, 0xffffffff, !P0 ;  /* 0xffffffff02027807 */ /* 0x000fe40004000000 */
[----:B0-----:R-:W-:-:S02]  /*28d0*/  ISETP.EQ.U32.AND P4, PT, R11, UR13, PT ;  /* 0x0000000d0b007c0c */ /* 0x001fc4000bf82070 */
[----:B------:R-:W-:Y:S01]  /*28e0*/  ISETP.NE.AND P0, PT, R21, -0x1, PT ;  /* 0xffffffff1500780c */ /* 0x000fe20003f05270 */
[----:B-1----:R-:W-:-:S10]  /*28f0*/  IMAD R19, R2, UR4, RZ ;  /* 0x0000000402137c24 */ /* 0x002fd4000f8e02ff */
[----:B------:R0:W-:Y:S02]  /*2900*/  @P4 RED.E.ADD.S32.STRONG.GPU [R16.64], R19 ;  /* 0x000000131000498e */ /* 0x0001e4000c10e38e */
[----:B------:R-:W-:Y:S05]  /*2910*/  @!P0 BRA `(.L_x_43) ;  /* 0x0000005000008947 */ /* 0x000fea0003800000 */
.L_x_44:
[----:B------:R-:W2:Y:S01]  /*2920*/  LDG.E.STRONG.GPU R2, [R16.64] ;  /* 0x0000000e10027981 */ /* 0x000ea2000c1ef900 */
[----:B------:R-:W-:Y:S01]  /*2930*/  YIELD ;  /* 0x0000000000007946 */ /* 0x000fe20003800000 */
[----:B--2---:R-:W-:Y:S01]  /*2940*/  ISETP.NE.AND P0, PT, R2, R21, PT ;  /* 0x000000150200720c */ /* 0x004fe20003f05270 */
[----:B------:R-:W-:-:S12]  /*2950*/  CCTL.IVALL ;  /* 0x00000000ff00798f */ /* 0x000fd80002000000 */
[----:B------:R-:W-:Y:S05]  /*2960*/  @P0 BRA `(.L_x_44) ;  /* 0xffffffb000000947 */ /* 0x000fea000383ffff */
.L_x_43:
        /* <DEDUP_REMOVED lines=20> */
.L_x_48:
[----:B------:R-:W-:-:S13]  /*2ab0*/  ISETP.EQ.OR P6, PT, R2, R36, P3 ;  /* 0x000000240200720c */ /* 0x000fda0001fc2670 */
[----:B0-----:R-:W-:-:S04]  /*2ac0*/  @!P6 IMAD R17, R2, c[0x0][0x10], R15 ;  /* 0x000004000211ea24 */ /* 0x001fc800078e020f */
[----:B------:R-:W-:-:S06]  /*2ad0*/  @!P6 IMAD.WIDE.U32 R16, R17, 0x8, R12 ;  /* 0x000000081110e825 */ /* 0x000fcc00078e000c */
[----:B------:R-:W2:Y:S01]  /*2ae0*/  @!P6 LDG.E.64 R16, [R16.64] ;  /* 0x0000000e1010e981 */ /* 0x000ea2000c1e1b00 */
[C---:B------:R-:W-:Y:S02]  /*2af0*/  IADD3 R19, R2.reuse, 0x1, RZ ;  /* 0x0000000102137810 */ /* 0x040fe40007ffe0ff */
[C---:B------:R-:W-:Y:S02]  /*2b00*/  IADD3 R21, R2.reuse, 0x2, RZ ;  /* 0x0000000202157810 */ /* 0x040fe40007ffe0ff */
[-C--:B------:R-:W-:Y:S02]  /*2b10*/  ISETP.EQ.OR P4, PT, R19, R36.reuse, P3 ;  /* 0x000000241300720c */ /* 0x080fe40001f82670 */
[----:B------:R-:W-:Y:S02]  /*2b20*/  ISETP.EQ.OR P5, PT, R21, R36, P3 ;  /* 0x000000241500720c */ /* 0x000fe40001fa2670 */
[----:B------:R-:W-:-:S09]  /*2b30*/  IADD3 R14, R2, 0x3, RZ ;  /* 0x00000003020e7810 */ /* 0x000fd20007ffe0ff */
[--C-:B------:R-:W-:Y:S02]  /*2b40*/  @!P4 IMAD R19, R19, c[0x0][0x10], R15.reuse ;  /* 0x000004001313ca24 */ /* 0x100fe400078e020f */
[----:B------:R-:W-:Y:S02]  /*2b50*/  @!P5 IMAD R21, R21, c[0x0][0x10], R15 ;  /* 0x000004001515da24 */ /* 0x000fe400078e020f */
[----:B--2---:R-:W-:Y:S02]  /*2b60*/  @!P6 FADD.FTZ R8, R8, R16 ;  /* 0x000000100808e221 */ /* 0x004fe40000010000 */
[----:B------:R-:W-:Y:S01]  /*2b70*/  @!P6 FADD.FTZ R9, R9, R17 ;  /* 0x000000110909e221 */ /* 0x000fe20000010000 */
[----:B------:R-:W-:Y:S01]  /*2b80*/  ISETP.EQ.OR P6, PT, R14, R36, P3 ;  /* 0x000000240e00720c */ /* 0x000fe20001fc2670 */
[----:B------:R-:W-:-:S04]  /*2b90*/  @!P4 IMAD.WIDE.U32 R16, R19, 0x8, R12 ;  /* 0x000000081310c825 */ /* 0x000fc800078e000c */
[----:B------:R-:W-:Y:S02]  /*2ba0*/  @!P5 IMAD.WIDE.U32 R18, R21, 0x8, R12 ;  /* 0x000000081512d825 */ /* 0x000fe400078e000c */
[----:B------:R-:W2:Y:S04]  /*2bb0*/  @!P4 LDG.E.64 R16, [R16.64] ;  /* 0x0000000e1010c981 */ /* 0x000ea8000c1e1b00 */
[----:B------:R-:W3:Y:S02]  /*2bc0*/  @!P5 LDG.E.64 R18, [R18.64] ;  /* 0x0000000e1212d981 */ /* 0x000ee4000c1e1b00 */
[----:B------:R-:W-:-:S04]  /*2bd0*/  @!P6 IMAD R21, R14, c[0x0][0x10], R15 ;  /* 0x000004000e15ea24 */ /* 0x000fc800078e020f */
[----:B------:R-:W-:-:S06]  /*2be0*/  @!P6 IMAD.WIDE.U32 R20, R21, 0x8, R12 ;  /* 0x000000081514e825 */ /* 0x000fcc00078e000c */
[----:B------:R-:W4:Y:S01]  /*2bf0*/  @!P6 LDG.E.64 R20, [R20.64] ;  /* 0x0000000e1414e981 */ /* 0x000f22000c1e1b00 */
        /* <DEDUP_REMOVED lines=8> */
[----:B------:R-:W-:-:S09]  /*2c80*/  ISETP.EQ.OR P5, PT, R22, R36, P3 ;  /* 0x000000241600720c */ /* 0x000fd20001fa2670 */
[----:B------:R-:W-:Y:S02]  /*2c90*/  @!P4 IMAD R17, R14, c[0x0][0x10], R15 ;  /* 0x000004000e11ca24 */ /* 0x000fe400078e020f */
[----:B----4-:R-:W-:Y:S02]  /*2ca0*/  @!P6 FADD.FTZ R8, R8, R20 ;  /* 0x000000140808e221 */ /* 0x010fe40000010000 */
[----:B------:R-:W-:Y:S01]  /*2cb0*/  @!P6 FADD.FTZ R9, R9, R21 ;  /* 0x000000150909e221 */ /* 0x000fe20000010000 */
[----:B------:R-:W-:Y:S01]  /*2cc0*/  ISETP.EQ.OR P6, PT, R23, R36, P3 ;  /* 0x000000241700720c */ /* 0x000fe20001fc2670 */
[----:B------:R-:W-:-:S04]  /*2cd0*/  @!P4 IMAD.WIDE.U32 R16, R17, 0x8, R12 ;  /* 0x000000081110c825 */ /* 0x000fc800078e000c */
[----:B------:R-:W-:Y:S02]  /*2ce0*/  @!P5 IMAD R19, R22, c[0x0][0x10], R15 ;  /* 0x000004001613da24 */ /* 0x000fe400078e020f */
[----:B------:R-:W2:Y:S02]  /*2cf0*/  @!P4 LDG.E.64 R16, [R16.64] ;  /* 0x0000000e1010c981 */ /* 0x000ea4000c1e1b00 */
[----:B------:R-:W-:-:S04]  /*2d00*/  @!P5 IMAD.WIDE.U32 R18, R19, 0x8, R12 ;  /* 0x000000081312d825 */ /* 0x000fc800078e000c */
[----:B------:R-:W-:Y:S02]  /*2d10*/  @!P6 IMAD R21, R23, c[0x0][0x10], R15 ;  /* 0x000004001715ea24 */ /* 0x000fe400078e020f */
[----:B------:R-:W3:Y:S02]  /*2d20*/  @!P5 LDG.E.64 R18, [R18.64] ;  /* 0x0000000e1212d981 */ /* 0x000ee4000c1e1b00 */
        /* <DEDUP_REMOVED lines=45> */
[----:B------:R-:W-:Y:S01]  /*3000*/  IADD3 R22, R2, 0xe, RZ ;  /* 0x0000000e02167810 */ /* 0x000fe20007ffe0ff */
[----:B--2---:R-:W-:Y:S02]  /*3010*/  @!P4 FADD.FTZ R8, R8, R16 ;  /* 0x000000100808c221 */ /* 0x004fe40000010000 */
[----:B------:R-:W-:Y:S01]  /*3020*/  @!P4 FADD.FTZ R9, R9, R17 ;  /* 0x000000110909c221 */ /* 0x000fe20000010000 */
[----:B------:R-:W-:Y:S02]  /*3030*/  ISETP.EQ.OR P4, PT, R14, R36, P3 ;  /* 0x000000240e00720c */ /* 0x000fe40001f82670 */
[----:B------:R-:W-:Y:S01]  /*3040*/  IADD3 R16, R2, 0xf, RZ ;  /* 0x0000000f02107810 */ /* 0x000fe20007ffe0ff */
[----:B---3--:R-:W-:-:S02]  /*3050*/  @!P5 FADD.FTZ R8, R8, R18 ;  /* 0x000000120808d221 */ /* 0x008fc40000010000 */
[----:B------:R-:W-:Y:S01]  /*3060*/  @!P5 FADD.FTZ R9, R9, R19 ;  /* 0x000000130909d221 */ /* 0x000fe20000010000 */
[----:B------:R-:W-:-:S07]  /*3070*/  ISETP.EQ.OR P5, PT, R22, R36, P3 ;  /* 0x000000241600720c */ /* 0x000fce0001fa2670 */
[----:B------:R-:W-:Y:S02]  /*3080*/  @!P4 IMAD R19, R14, c[0x0][0x10], R15 ;  /* 0x000004000e13ca24 */ /* 0x000fe400078e020f */
[----:B----4-:R-:W-:Y:S02]  /*3090*/  @!P6 FADD.FTZ R8, R8, R20 ;  /* 0x000000140808e221 */ /* 0x010fe40000010000 */
[----:B------:R-:W-:Y:S01]  /*30a0*/  @!P6 FADD.FTZ R9, R9, R21 ;  /* 0x000000150909e221 */ /* 0x000fe20000010000 */
[----:B------:R-:W-:Y:S01]  /*30b0*/  ISETP.EQ.OR P6, PT, R16, R36, P3 ;  /* 0x000000241000720c */ /* 0x000fe20001fc2670 */
[----:B------:R-:W-:-:S04]  /*30c0*/  @!P4 IMAD.WIDE.U32 R18, R19, 0x8, R12 ;  /* 0x000000081312c825 */ /* 0x000fc800078e000c */
[--C-:B------:R-:W-:Y:S02]  /*30d0*/  @!P5 IMAD R17, R22, c[0x0][0x10], R15.reuse ;  /* 0x000004001611da24 */ /* 0x100fe400078e020f */
[----:B------:R-:W2:Y:S06]  /*30e0*/  @!P4 LDG.E.64 R18, [R18.64] ;  /* 0x0000000e1212c981 */ /* 0x000eac000c1e1b00 */
[----:B------:R-:W-:Y:S02]  /*30f0*/  @!P6 IMAD R21, R16, c[0x0][0x10], R15 ;  /* 0x000004001015ea24 */ /* 0x000fe400078e020f */
[----:B------:R-:W-:-:S04]  /*3100*/  @!P5 IMAD.WIDE.U32 R16, R17, 0x8, R12 ;  /* 0x000000081110d825 */ /* 0x000fc800078e000c */
[----:B------:R-:W-:Y:S02]  /*3110*/  @!P6 IMAD.WIDE.U32 R20, R21, 0x8, R12 ;  /* 0x000000081514e825 */ /* 0x000fe400078e000c */
[----:B------:R-:W3:Y:S04]  /*3120*/  @!P5 LDG.E.64 R16, [R16.64] ;  /* 0x0000000e1010d981 */ /* 0x000ee8000c1e1b00 */
[----:B------:R-:W4:Y:S01]  /*3130*/  @!P6 LDG.E.64 R20, [R20.64] ;  /* 0x0000000e1414e981 */ /* 0x000f22000c1e1b00 */
        /* <DEDUP_REMOVED lines=9> */
[----:B------:R-:W-:-:S06]  /*31d0*/  @!P6 FADD.FTZ R9, R9, R21 ;  /* 0x000000150909e221 */ /* 0x000fcc0000010000 */
[----:B------:R-:W-:Y:S05]  /*31e0*/  @P4 BRA `(.L_x_48) ;  /* 0xfffff8c000004947 */ /* 0x000fea000383ffff */
.L_x_47:
[----:B------:R-:W-:-:S06]  /*31f0*/  UISETP.GT.AND UP0, UPT, UR4, 0x4, UPT ;  /* 0x000000040400788c */ /* 0x000fcc000bf04270 */
[----:B------:R-:W-:-:S13]  /*3200*/  PLOP3.LUT P4, PT, PT, PT, UP0, 0x80, 0x0 ;  /* 0x000000000000781c */ /* 0x000fda0003f8f008 */
[----:B------:R-:W-:Y:S05]  /*3210*/  @!P4 BRA `(.L_x_49) ;  /* 0x000003b00000c947 */ /* 0x000fea0003800000 */
[C---:B------:R-:W-:Y:S02]  /*3220*/  IADD3 R21, R2.reuse, 0x1, RZ ;  /* 0x0000000102157810 */ /* 0x040fe40007ffe0ff */
[CC--:B------:R-:W-:Y:S02]  /*3230*/  ISETP.EQ.OR P0, PT, R2.reuse, R36.reuse, P3 ;  /* 0x000000240200720c */ /* 0x0c0fe40001f02670 */
[-C--:B------:R-:W-:Y:S02]  /*3240*/  ISETP.EQ.OR P5, PT, R21, R36.reuse, P3 ;  /* 0x000000241500720c */ /* 0x080fe40001fa2670 */
[C---:B0-----:R-:W-:Y:S02]  /*3250*/  IADD3 R19, R2.reuse, 0x2, RZ ;  /* 0x0000000202137810 */ /* 0x041fe40007ffe0ff */
[----:B------:R-:W-:Y:S02]  /*3260*/  IADD3 R17, R2, 0x3, RZ ;  /* 0x0000000302117810 */ /* 0x000fe40007ffe0ff */
[----:B------:R-:W-:-:S02]  /*3270*/  ISETP.EQ.OR P6, PT, R19, R36, P3 ;  /* 0x000000241300720c */ /* 0x000fc40001fc2670 */
[----:B------:R-:W-:-:S03]  /*3280*/  ISETP.EQ.OR P4, PT, R17, R36, P3 ;  /* 0x000000241100720c */ /* 0x000fc60001f82670 */
[--C-:B------:R-:W-:Y:S02]  /*3290*/  @!P0 IMAD R23, R2, c[0x0][0x10], R15.reuse ;  /* 0x0000040002178a24 */ /* 0x100fe400078e020f */
[----:B------:R-:W-:Y:S02]  /*32a0*/  @!P5 IMAD R21, R21, c[0x0][0x10], R15 ;  /* 0x000004001515da24 */ /* 0x000fe400078e020f */
[----:B------:R-:W-:-:S04]  /*32b0*/  @!P0 IMAD.WIDE.U32 R22, R23, 0x8, R12 ;  /* 0x0000000817168825 */ /* 0x000fc800078e000c */
[----:B------:R-:W-:Y:S02]  /*32c0*/  @!P5 IMAD.WIDE.U32 R20, R21, 0x8, R12 ;  /* 0x000000081514d825 */ /* 0x000fe400078e000c */
[----:B------:R-:W2:Y:S02]  /*32d0*/  @!P0 LDG.E.64 R22, [R22.64] ;  /* 0x0000000e16168981 */ /* 0x000ea4000c1e1b00 */
[--C-:B------:R-:W-:Y:S02]  /*32e0*/  @!P6 IMAD R19, R19, c[0x0][0x10], R15.reuse ;  /* 0x000004001313ea24 */ /* 0x100fe400078e020f */
[----:B------:R-:W-:Y:S01]  /*32f0*/  @!P4 IMAD R17, R17, c[0x0][0x10], R15 ;  /* 0x000004001111ca24 */ /* 0x000fe200078e020f */
[----:B------:R-:W3:Y:S01]  /*3300*/  @!P5 LDG.E.64 R20, [R20.64] ;  /* 0x0000000e1414d981 */ /* 0x000ee2000c1e1b00 */
[----:B------:R-:W-:-:S04]  /*3310*/  @!P6 IMAD.WIDE.U32 R18, R19, 0x8, R12 ;  /* 0x000000081312e825 */ /* 0x000fc800078e000c */
[----:B------:R-:W-:Y:S02]  /*3320*/  @!P4 IMAD.WIDE.U32 R16, R17, 0x8, R12 ;  /* 0x000000081110c825 */ /* 0x000fe400078e000c */
[----:B------:R-:W4:Y:S04]  /*3330*/  @!P6 LDG.E.64 R18, [R18.64] ;  /* 0x0000000e1212e981 */ /* 0x000f28000c1e1b00 */
[----:B------:R-:W5:Y:S01]  /*3340*/  @!P4 LDG.E.64 R16, [R16.64] ;  /* 0x0000000e1010c981 */ /* 0x000f62000c1e1b00 */
[----:B------:R-:W-:-:S04]  /*3350*/  IADD3 R2, R2, 0x4, RZ ;  /* 0x0000000402027810 */ /* 0x000fc80007ffe0ff */
[----:B------:R-:W-:Y:S01]  /*3360*/  IADD3 R14, R2, 0x1, RZ ;  /* 0x00000001020e7810 */ /* 0x000fe20007ffe0ff */
[----:B--2---:R-:W-:Y:S02]  /*3370*/  @!P0 FADD.FTZ R8, R8, R22 ;  /* 0x0000001608088221 */ /* 0x004fe40000010000 */
[----:B------:R-:W-:Y:S01]  /*3380*/  @!P0 FADD.FTZ R9, R9, R23 ;  /* 0x0000001709098221 */ /* 0x000fe20000010000 */
[-C--:B------:R-:W-:Y:S01]  /*3390*/  ISETP.EQ.OR P0, PT, R2, R36.reuse, P3 ;  /* 0x000000240200720c */ /* 0x080fe20001f02670 */
[----:B---3--:R-:W-:Y:S01]  /*33a0*/  @!P5 FADD.FTZ R8, R8, R20 ;  /* 0x000000140808d221 */ /* 0x008fe20000010000 */
[C---:B------:R-:W-:Y:S01]  /*33b0*/  IADD3 R23, R2.reuse, 0x3, RZ ;  /* 0x0000000302177810 */ /* 0x040fe20007ffe0ff */
[----:B------:R-:W-:Y:S01]  /*33c0*/  @!P5 FADD.FTZ R9, R9, R21 ;  /* 0x000000150909d221 */ /* 0x000fe20000010000 */
[----:B------:R-:W-:Y:S02]  /*33d0*/  IADD3 R21, R2, 0x2, RZ ;  /* 0x0000000202157810 */ /* 0x000fe40007ffe0ff */
[----:B------:R-:W-:Y:S01]  /*33e0*/  ISETP.EQ.OR P5, PT, R14, R36, P3 ;  /* 0x000000240e00720c */ /* 0x000fe20001fa2670 */
[----:B----4-:R-:W-:-:S02]  /*33f0*/  @!P6 FADD.FTZ R8, R8, R18 ;  /* 0x000000120808e221 */ /* 0x010fc40000010000 */
[----:B------:R-:W-:Y:S01]  /*3400*/  @!P6 FADD.FTZ R9, R9, R19 ;  /* 0x000000130909e221 */ /* 0x000fe20000010000 */
[-C--:B------:R-:W-:Y:S01]  /*3410*/  ISETP.EQ.OR P6, PT, R21, R36.reuse, P3 ;  /* 0x000000241500720c */ /* 0x080fe20001fc2670 */
[----:B-----5:R-:W-:Y:S02]  /*3420*/  @!P4 FADD.FTZ R8, R8, R16 ;  /* 0x000000100808c221 */ /* 0x020fe40000010000 */
[----:B------:R-:W-:Y:S01]  /*3430*/  @!P4 FADD.FTZ R9, R9, R17 ;  /* 0x000000110909c221 */ /* 0x000fe20000010000 */
[----:B------:R-:W-:Y:S01]  /*3440*/  ISETP.EQ.OR P4, PT, R23, R36, P3 ;  /* 0x000000241700720c */ /* 0x000fe20001f82670 */
[----:B------:R-:W-:-:S04]  /*3450*/  @!P0 IMAD R17, R2, c[0x0][0x10], R15 ;  /* 0x0000040002118a24 */ /* 0x000fc800078e020f */
        /* <DEDUP_REMOVED lines=8> */
[----:B------:R-:W4:Y:S02]  /*34e0*/  @!P6 LDG.E.64 R20, [R20.64] ;  /* 0x0000000e1414e981 */ /* 0x000f24000c1e1b00 */
[----:B------:R-:W-:-:S06]  /*34f0*/  @!P4 IMAD.WIDE.U32 R22, R23, 0x8, R12 ;  /* 0x000000081716c825 */ /* 0x000fcc00078e000c */
[----:B------:R-:W5:Y:S01]  /*3500*/  @!P4 LDG.E.64 R22, [R22.64] ;  /* 0x0000000e1616c981 */ /* 0x000f62000c1e1b00 */
[----:B------:R-:W-:Y:S01]  /*3510*/  UIADD3 UR4, UR4, -0x4, URZ ;  /* 0xfffffffc04047890 */ /* 0x000fe2000fffe03f */
[----:B------:R-:W-:-:S03]  /*3520*/  IADD3 R2, R2, 0x4, RZ ;  /* 0x0000000402027810 */ /* 0x000fc60007ffe0ff */
[----:B------:R-:W-:Y:S01]  /*3530*/  UIADD3 UR4, UR4, -0x4, URZ ;  /* 0xfffffffc04047890 */ /* 0x000fe2000fffe03f */
[----:B--2---:R-:W-:Y:S02]  /*3540*/  @!P0 FADD.FTZ R8, R8, R16 ;  /* 0x0000001008088221 */ /* 0x004fe40000010000 */
[----:B------:R-:W-:Y:S01]  /*3550*/  @!P0 FADD.FTZ R9, R9, R17 ;  /* 0x0000001109098221 */ /* 0x000fe20000010000 */
[----:B------:R-:W-:Y:S01]  /*3560*/  PLOP3.LUT P0, PT, PT, PT, PT, 0x8, 0x0 ;  /* 0x000000000000781c */ /* 0x000fe20003f0e170 */
[----:B---3--:R-:W-:Y:S02]  /*3570*/  @!P5 FADD.FTZ R8, R8, R18 ;  /* 0x000000120808d221 */ /* 0x008fe40000010000 */
[----:B------:R-:W-:Y:S02]  /*3580*/  @!P5 FADD.FTZ R9, R9, R19 ;  /* 0x000000130909d221 */ /* 0x000fe40000010000 */
[----:B----4-:R-:W-:Y:S02]  /*3590*/  @!P6 FADD.FTZ R8, R8, R20 ;  /* 0x000000140808e221 */ /* 0x010fe40000010000 */
[----:B------:R-:W-:-:S02]  /*35a0*/  @!P6 FADD.FTZ R9, R9, R21 ;  /* 0x000000150909e221 */ /* 0x000fc40000010000 */
[----:B-----5:R-:W-:Y:S02]  /*35b0*/  @!P4 FADD.FTZ R8, R8, R22 ;  /* 0x000000160808c221 */ /* 0x020fe40000010000 */
[----:B------:R-:W-:Y:S02]  /*35c0*/  @!P4 FADD.FTZ R9, R9, R23 ;  /* 0x000000170909c221 */ /* 0x000fe40000010000 */
.L_x_49:
[----:B------:R-:W-:-:S13]  /*35d0*/  ISETP.NE.OR P0, PT, RZ, UR4, P0 ;  /* 0x00000004ff007c0c */ /* 0x000fda0008705670 */
[----:B------:R-:W-:Y:S05]  /*35e0*/  @!P0 BRA `(.L_x_45) ;  /* 0x000001f000008947 */ /* 0x000fea0003800000 */
.L_x_46:
[CC--:B------:R-:W-:Y:S02]  /*35f0*/  ISETP.EQ.OR P5, PT, R2.reuse, R36.reuse, P3 ;  /* 0x000000240200720c */ /* 0x0c0fe40001fa2670 */
[C---:B------:R-:W-:Y:S02]  /*3600*/  IADD3 R21, R2.reuse, 0x1, RZ ;  /* 0x0000000102157810 */ /* 0x040fe40007ffe0ff */
[C---:B0-----:R-:W-:Y:S02]  /*3610*/  IADD3 R19, R2.reuse, 0x2, RZ ;  /* 0x0000000202137810 */ /* 0x041fe40007ffe0ff */
[-C--:B------:R-:W-:Y:S02]  /*3620*/  ISETP.EQ.OR P6, PT, R21, R36.reuse, P3 ;  /* 0x000000241500720c */ /* 0x080fe40001fc2670 */
[----:B------:R-:W-:Y:S02]  /*3630*/  IADD3 R23, R2, 0x3, RZ ;  /* 0x0000000302177810 */ /* 0x000fe40007ffe0ff */
[----:B------:R-:W-:-:S02]  /*3640*/  ISETP.EQ.OR P4, PT, R19, R36, P3 ;  /* 0x000000241300720c */ /* 0x000fc40001f82670 */
[----:B------:R-:W-:Y:S01]  /*3650*/  ISETP.EQ.OR P0, PT, R23, R36, P3 ;  /* 0x000000241700720c */ /* 0x000fe20001f02670 */
[----:B------:R-:W-:-:S04]  /*3660*/  @!P5 IMAD R17, R2, c[0x0][0x10], R15 ;  /* 0x000004000211da24 */ /* 0x000fc800078e020f */
[----:B------:R-:W-:-:S04]  /*3670*/  @!P5 IMAD.WIDE.U32 R16, R17, 0x8, R12 ;  /* 0x000000081110d825 */ /* 0x000fc800078e000c */
[--C-:B------:R-:W-:Y:S02]  /*3680*/  @!P6 IMAD R21, R21, c[0x0][0x10], R15.reuse ;  /* 0x000004001515ea24 */ /* 0x100fe400078e020f */
[----:B------:R-:W2:Y:S01]  /*3690*/  @!P5 LDG.E.64 R16, [R16.64] ;  /* 0x0000000e1010d981 */ /* 0x000ea2000c1e1b00 */
[----:B------:R-:W-:Y:S02]  /*36a0*/  @!P4 IMAD R19, R19, c[0x0][0x10], R15 ;  /* 0x000004001313ca24 */ /* 0x000fe400078e020f */
[----:B------:R-:W-:-:S04]  /*36b0*/  @!P6 IMAD.WIDE.U32 R20, R21, 0x8, R12 ;  /* 0x000000081514e825 */ /* 0x000fc800078e000c */
[----:B------:R-:W-:Y:S02]  /*36c0*/  @!P0 IMAD R23, R23, c[0x0][0x10], R15 ;  /* 0x0000040017178a24 */ /* 0x000fe400078e020f */
[--C-:B------:R-:W-:Y:S01]  /*36d0*/  @!P4 IMAD.WIDE.U32 R18, R19, 0x8, R12.reuse ;  /* 0x000000081312c825 */ /* 0x100fe200078e000c */
[----:B------:R-:W3:Y:S03]  /*36e0*/  @!P6 LDG.E.64 R20, [R20.64] ;  /* 0x0000000e1414e981 */ /* 0x000ee6000c1e1b00 */
[----:B------:R-:W-:Y:S02]  /*36f0*/  @!P0 IMAD.WIDE.U32 R22, R23, 0x8, R12 ;  /* 0x0000000817168825 */ /* 0x000fe400078e000c */
[----:B------:R-:W4:Y:S04]  /*3700*/  @!P4 LDG.E.64 R18, [R18.64] ;  /* 0x0000000e1212c981 */ /* 0x000f28000c1e1b00 */
[----:B------:R-:W5:Y:S01]  /*3710*/  @!P0 LDG.E.64 R22, [R22.64] ;  /* 0x0000000e16168981 */ /* 0x000f62000c1e1b00 */
[----:B------:R-:W-:Y:S01]  /*3720*/  UIADD3 UR4, UR4, -0x4, URZ ;  /* 0xfffffffc04047890 */ /* 0x000fe2000fffe03f */
[----:B------:R-:W-:Y:S01]  /*3730*/  IADD3 R2, R2, 0x4, RZ ;  /* 0x0000000402027810 */ /* 0x000fe20007ffe0ff */
[----:B--2---:R-:W-:-:S02]  /*3740*/  @!P5 FADD.FTZ R8, R8, R16 ;  /* 0x000000100808d221 */ /* 0x004fc40000010000 */
[----:B------:R-:W-:Y:S02]  /*3750*/  @!P5 FADD.FTZ R9, R9, R17 ;  /* 0x000000110909d221 */ /* 0x000fe40000010000 */
[----:B------:R-:W-:Y:S01]  /*3760*/  ISETP.NE.AND P5, PT, RZ, UR4, PT ;  /* 0x00000004ff007c0c */ /* 0x000fe2000bfa5270 */
[----:B---3--:R-:W-:Y:S02]  /*3770*/  @!P6 FADD.FTZ R8, R8, R20 ;  /* 0x000000140808e221 */ /* 0x008fe40000010000 */
[----:B------:R-:W-:Y:S02]  /*3780*/  @!P6 FADD.FTZ R9, R9, R21 ;  /* 0x000000150909e221 */ /* 0x000fe40000010000 */
[----:B----4-:R-:W-:Y:S02]  /*3790*/  @!P4 FADD.FTZ R8, R8, R18 ;  /* 0x000000120808c221 */ /* 0x010fe40000010000 */
[----:B------:R-:W-:Y:S02]  /*37a0*/  @!P4 FADD.FTZ R9, R9, R19 ;  /* 0x000000130909c221 */ /* 0x000fe40000010000 */
[----:B-----5:R-:W-:-:S02]  /*37b0*/  @!P0 FADD.FTZ R8, R8, R22 ;  /* 0x0000001608088221 */ /* 0x020fc40000010000 */
[----:B------:R-:W-:Y:S02]  /*37c0*/  @!P0 FADD.FTZ R9, R9, R23 ;  /* 0x0000001709098221 */ /* 0x000fe40000010000 */
[----:B------:R-:W-:Y:S05]  /*37d0*/  @P5 BRA `(.L_x_46) ;  /* 0xfffffe1000005947 */ /* 0x000fea000383ffff */
.L_x_45:
        /* <DEDUP_REMOVED lines=12> */
.L_x_51:
[----:B------:R-:W-:Y:S05]  /*38a0*/  BSYNC B0 ;  /* 0x0000000000007941 */ /* 0x000fea0003800000 */
.L_x_50:
        /* <DEDUP_REMOVED lines=16> */
.L_x_42:
[----:B------:R2:W-:Y:S04]  /*39b0*/  @!P3 STS.64 [0x78], R8 ;  /* 0x00007808ff00b388 */ /* 0x0005e80000000a00 */
[----:B------:R-:W-:Y:S01]  /*39c0*/  BAR.SYNC.DEFER_BLOCKING 0x0 ;  /* 0x0000000000007b1d */ /* 0x000fe20000010000 */
[----:B------:R-:W-:-:S04]  /*39d0*/  ISETP.GE.U32.AND P0, PT, R42, c[0x0][0x1e0], PT ;  /* 0x000078002a007a0c */ /* 0x000fc80003f06070 */
[----:B------:R-:W-:Y:S02]  /*39e0*/  ISETP.GE.AND.EX P0, PT, R3, c[0x0][0x1e4], PT, P0 ;  /* 0x0000790003007a0c */ /* 0x000fe40003f06300 */
[--C-:B0-2---:R-:W-:Y:S02]  /*39f0*/  PRMT R8, RZ, 0x5410, R39.reuse ;  /* 0x00005410ff087816 */ /* 0x105fe40000000027 */
[----:B------:R-:W-:Y:S02]  /*3a00*/  PRMT R39, RZ, 0x7610, R39 ;  /* 0x00007610ff277816 */ /* 0x000fe40000000027 */
[--C-:B------:R-:W-:Y:S02]  /*3a10*/  PRMT R9, RZ, 0x5410, R38.reuse ;  /* 0x00005410ff097816 */ /* 0x100fe40000000026 */
[----:B------:R-:W-:Y:S01]  /*3a20*/  ISETP.GT.U32.OR P0, PT, R45, 0x17f, P0 ;  /* 0x0000017f2d00780c */ /* 0x000fe20000704470 */
[----:B------:R-:W-:Y:S01]  /*3a30*/  FADD.FTZ R39, R39, -UR17 ;  /* 0x8000001127277e21 */ /* 0x000fe20008010000 */
[----:B------:R-:W-:-:S03]  /*3a40*/  PRMT R38, RZ, 0x7610, R38 ;  /* 0x00007610ff267816 */ /* 0x000fc60000000026 */
[----:B-1----:R-:W-:Y:S01]  /*3a50*/  FMUL.FTZ R20, R39, UR12 ;  /* 0x0000000c27147c20 */ /* 0x002fe20008410000 */
[----:B------:R-:W0:Y:S02]  /*3a60*/  LDS.64 R12, [0x78] ;  /* 0x00007800ff0c7984 */ /* 0x000e240000000a00 */
[----:B0-----:R-:W-:Y:S02]  /*3a70*/  FMUL.FTZ R2, R12, c[0x0][0x20c] ;  /* 0x000083000c027a20 */ /* 0x001fe40000410000 */
[----:B------:R-:W-:Y:S01]  /*3a80*/  FADD.FTZ R12, R8, -UR17 ;  /* 0x80000011080c7e21 */ /* 0x000fe20008010000 */
[----:B------:R-:W-:Y:S01]  /*3a90*/  PRMT R8, RZ, 0x5410, R40 ;  /* 0x00005410ff087816 */ /* 0x000fe20000000028 */
[----:B------:R-:W-:Y:S02]  /*3aa0*/  FMUL.FTZ R13, R13, c[0x0][0x20c] ;  /* 0x000083000d0d7a20 */ /* 0x000fe40000410000 */
[----:B------:R-:W-:Y:S01]  /*3ab0*/  FMUL.FTZ R25, R12, UR12 ;  /* 0x0000000c0c197c20 */ /* 0x000fe20008410000 */
        /* <DEDUP_REMOVED lines=19> */
.L_x_52:
[----:B------:R-:W-:Y:S01]  /*3bf0*/  BSSY B0, `(.L_x_53) ;  /* 0x0000012000007945 */ /* 0x000fe20003800000 */
[----:B------:R-:W-:Y:S05]  /*3c00*/  @!P1 BRA `(.L_x_54) ;  /* 0x0000010000009947 */ /* 0x000fea0003800000 */
[C-C-:B------:R-:W-:Y:S01]  /*3c10*/  FFMA.FTZ R12, R2.reuse, R25, R13.reuse ;  /* 0x00000019020c7223 */ /* 0x140fe2000001000d */
[----:B------:R-:W-:Y:S01]  /*3c20*/  MOV R15, R51 ;  /* 0x00000033000f7202 */ /* 0x000fe20000000f00 */
[----:B------:R-:W-:Y:S02]  /*3c30*/  FFMA.FTZ R14, R2, R20, R13 ;  /* 0x00000014020e7223 */ /* 0x000fe4000001000d */
[----:B------:R-:W-:Y:S02]  /*3c40*/  FFMA.FTZ R12, R9, R4, -R12 ;  /* 0x00000004090c7223 */ /* 0x000fe4000001080c */
[----:B------:R-:W-:Y:S01]  /*3c50*/  FFMA.FTZ R9, R38, R5, -R14 ;  /* 0x0000000526097223 */ /* 0x000fe2000001080e */
[----:B------:R-:W-:Y:S01]  /*3c60*/  MOV R14, R48 ;  /* 0x00000030000e7202 */ /* 0x000fe20000000f00 */
[----:B------:R-:W-:-:S02]  /*3c70*/  IMAD R16, R10, c[0x0][0x1d8], RZ ;  /* 0x000076000a107a24 */ /* 0x000fc400078e02ff */
[----:B------:R-:W-:Y:S02]  /*3c80*/  FMUL.FTZ R12, R12, UR12 ;  /* 0x0000000c0c0c7c20 */ /* 0x000fe40008410000 */
[----:B------:R-:W-:-:S04]  /*3c90*/  IMAD.WIDE.U32 R14, R43, c[0x0][0x1d8], R14 ;  /* 0x000076002b0e7a25 */ /* 0x000fc800078e000e */
[----:B------:R-:W-:Y:S01]  /*3ca0*/  IMAD R17, R43, c[0x0][0x1dc], R16 ;  /* 0x000077002b117a24 */ /* 0x000fe200078e0210 */
[----:B------:R-:W-:Y:S01]  /*3cb0*/  LEA R16, P3, R14, c[0x0][0x160], 0x1 ;  /* 0x000058000e107a11 */ /* 0x000fe200078608ff */
[----:B------:R-:W-:-:S03]  /*3cc0*/  FMUL.FTZ R9, R9, UR12 ;  /* 0x0000000c09097c20 */ /* 0x000fc60008410000 */
[----:B------:R-:W-:Y:S02]  /*3cd0*/  IADD3 R17, R15, R17, RZ ;  /* 0x000000110f117210 */ /* 0x000fe40007ffe0ff */
[----:B------:R-:W-:Y:S02]  /*3ce0*/  F2FP.BF16.PACK_AB R9, R9, R12 ;  /* 0x0000000c0909723e */ /* 0x000fe400000010ff */
[----:B------:R-:W-:-:S05]  /*3cf0*/  LEA.HI.X R17, R14, c[0x0][0x164], R17, 0x1, P3 ;  /* 0x000059000e117a11 */ /* 0x000fca00018f0c11 */
[----:B------:R0:W-:Y:S02]  /*3d00*/  STG.E [R16.64], R9 ;  /* 0x0000000910007986 */ /* 0x0001e4000c10190e */
.L_x_54:
[----:B------:R-:W-:Y:S05]  /*3d10*/  BSYNC B0 ;  /* 0x0000000000007941 */ /* 0x000fea0003800000 */
.L_x_53:
[----:B------:R-:W-:Y:S01]  /*3d20*/  PRMT R40, RZ, 0x7610, R40 ;  /* 0x00007610ff287816 */ /* 0x000fe20000000028 */
[----:B------:R-:W-:Y:S01]  /*3d30*/  FADD.FTZ R12, R8, -UR17 ;  /* 0x80000011080c7e21 */ /* 0x000fe20008010000 */
[--C-:B0-----:R-:W-:Y:S02]  /*3d40*/  PRMT R9, RZ, 0x5410, R37.reuse ;  /* 0x00005410ff097816 */ /* 0x101fe40000000025 */
[----:B------:R-:W-:Y:S01]  /*3d50*/  PRMT R8, RZ, 0x7610, R37 ;  /* 0x00007610ff087816 */ /* 0x000fe20000000025 */
[----:B------:R-:W-:Y:S02]  /*3d60*/  FADD.FTZ R40, R40, -UR17 ;  /* 0x8000001128287e21 */ /* 0x000fe40008010000 */
[----:B------:R-:W-:Y:S02]  /*3d70*/  FMUL.FTZ R21, R12, UR12 ;  /* 0x0000000c0c157c20 */ /* 0x000fe40008410000 */
        /* <DEDUP_REMOVED lines=20> */
.L_x_55:
[----:B------:R-:W-:Y:S01]  /*3ec0*/  BSSY B0, `(.L_x_56) ;  /* 0x0000011000007945 */ /* 0x000fe20003800000 */
[----:B------:R-:W-:Y:S05]  /*3ed0*/  @P0 BRA `(.L_x_57) ;  /* 0x000000f000000947 */ /* 0x000fea0003800000 */
[C-C-:B------:R-:W-:Y:S01]  /*3ee0*/  FFMA.FTZ R6, R2.reuse, R21, R13.reuse ;  /* 0x0000001502067223 */ /* 0x140fe2000001000d */
[----:B------:R-:W-:Y:S01]  /*3ef0*/  MOV R49, R51 ;  /* 0x0000003300317202 */ /* 0x000fe20000000f00 */
[----:B------:R-:W-:Y:S02]  /*3f00*/  FFMA.FTZ R2, R2, R40, R13 ;  /* 0x0000002802027223 */ /* 0x000fe4000001000d */
[----:B------:R-:W-:Y:S02]  /*3f10*/  IMAD R3, R3, c[0x0][0x1d8], RZ ;  /* 0x0000760003037a24 */ /* 0x000fe400078e02ff */
[----:B------:R-:W-:Y:S02]  /*3f20*/  FFMA.FTZ R6, R9, R4, -R6 ;  /* 0x0000000409067223 */ /* 0x000fe40000010806 */
[----:B------:R-:W-:-:S02]  /*3f30*/  FFMA.FTZ R2, R8, R5, -R2 ;  /* 0x0000000508027223 */ /* 0x000fc40000010802 */
[----:B------:R-:W-:-:S04]  /*3f40*/  IMAD.WIDE.U32 R48, R42, c[0x0][0x1d8], R48 ;  /* 0x000076002a307a25 */ /* 0x000fc800078e0030 */
[----:B------:R-:W-:Y:S02]  /*3f50*/  IMAD R3, R42, c[0x0][0x1dc], R3 ;  /* 0x000077002a037a24 */ /* 0x000fe400078e0203 */
[----:B------:R-:W-:Y:S02]  /*3f60*/  FMUL.FTZ R5, R6, UR12 ;  /* 0x0000000c06057c20 */ /* 0x000fe40008410000 */
[----:B------:R-:W-:Y:S01]  /*3f70*/  FMUL.FTZ R4, R2, UR12 ;  /* 0x0000000c02047c20 */ /* 0x000fe20008410000 */
[----:B------:R-:W-:Y:S02]  /*3f80*/  IADD3 R3, R49, R3, RZ ;  /* 0x0000000331037210 */ /* 0x000fe40007ffe0ff */
[----:B------:R-:W-:Y:S02]  /*3f90*/  LEA R2, P0, R48, c[0x0][0x160], 0x1 ;  /* 0x0000580030027a11 */ /* 0x000fe400078008ff */
[----:B------:R-:W-:Y:S02]  /*3fa0*/  F2FP.BF16.PACK_AB R5, R4, R5 ;  /* 0x000000050405723e */ /* 0x000fe400000010ff */
[----:B------:R-:W-:-:S05]  /*3fb0*/  LEA.HI.X R3, R48, c[0x0][0x164], R3, 0x1, P0 ;  /* 0x0000590030037a11 */ /* 0x000fca00000f0c03 */
[----:B------:R0:W-:Y:S04]  /*3fc0*/  STG.E [R2.64], R5 ;  /* 0x0000000502007986 */ /* 0x0001e8000c10190e */
.L_x_57:
[----:B------:R-:W-:Y:S05]  /*3fd0*/  BSYNC B0 ;  /* 0x0000000000007941 */ /* 0x000fea0003800000 */
.L_x_56:
[----:B------:R-:W-:Y:S01]  /*3fe0*/  ULDC UR4, c[0x0][0x10] ;  /* 0x0000040000047ab9 */ /* 0x000fe20000000800 */
[----:B------:R-:W-:Y:S01]  /*3ff0*/  IADD3 R41, R41, 0x1, RZ ;  /* 0x0000000129297810 */ /* 0x000fe20007ffe0ff */
[----:B------:R-:W-:-:S04]  /*4000*/  UIADD3 UR7, UR7, UR4, URZ ;  /* 0x0000000407077290 */ /* 0x000fc8000fffe03f */
[----:B------:R-:W-:-:S06]  /*4010*/  UISETP.GE.AND UP0, UPT, UR7, UR6, UPT ;  /* 0x000000060700728c */ /* 0x000fcc000bf06270 */
[----:B------:R-:W-:-:S13]  /*4020*/  PLOP3.LUT P0, PT, PT, PT, UP0, 0x80, 0x0 ;  /* 0x000000000000781c */ /* 0x000fda0003f0f008 */
[----:B------:R-:W-:Y:S01]  /*4030*/  @P0 CALL.REL.NOINC `(.L_x_31) ;  /* 0x0000001000000944 */ /* 0x000fe20003c00000 */
[----:B------:R-:W-:Y:S05]  /*4040*/  BRA `(.L_x_58) ;  /* 0xffffc25000007947 */ /* 0x000fea000383ffff */
.L_x_31:
[----:B-1----:R-:W-:Y:S01]  /*4050*/  ISETP.NE.AND P1, PT, R45, RZ, PT ;  /* 0x000000ff2d00720c */ /* 0x002fe20003f25270 */
[----:B------:R-:W-:Y:S01]  /*4060*/  HFMA2.MMA R25, -RZ, RZ, 0, 2.384185791015625e-07 ;  /* 0x00000004ff197435 */ /* 0x000fe200000001ff */
[----:B------:R-:W-:Y:S01]  /*4070*/  MOV R6, c[0x0][0xc] ;  /* 0x0000030000067a02 */ /* 0x000fe20000000f00 */
[----:B------:R-:W-:Y:S01]  /*4080*/  BSSY B0, `(.L_x_59) ;  /* 0x000000f000007945 */ /* 0x000fe20003800000 */
[----:B------:R-:W-:Y:S02]  /*4090*/  MOV R4, c[0x0][0x10] ;  /* 0x0000040000047a02 */ /* 0x000fe40000000f00 */
[----:B------:R-:W-:Y:S02]  /*40a0*/  ISETP.NE.AND P0, PT, R6, 0x1, PT ;  /* 0x000000010600780c */ /* 0x000fe40003f05270 */
[----:B------:R-:W-:-:S04]  /*40b0*/  SHF.L.U32 R0, R4, 0x1, RZ ;  /* 0x0000000104007819 */ /* 0x000fc800000006ff */
[----:B------:R-:W-:-:S05]  /*40c0*/  SEL R0, R0, RZ, P0 ;  /* 0x000000ff00007207 */ /* 0x000fca0000000000 */
[----:B0-----:R-:W-:Y:S01]  /*40d0*/  IMAD.WIDE.U32 R2, R0, R25, c[0x0][0x1a8] ;  /* 0x00006a0000027625 */ /* 0x001fe200078e0019 */
        /* <DEDUP_REMOVED lines=9> */
.L_x_60:
[----:B------:R-:W-:Y:S05]  /*4170*/  BSYNC B0 ;  /* 0x0000000000007941 */ /* 0x000fea0003800000 */
.L_x_59:
        /* <DEDUP_REMOVED lines=11> */
.L_x_62:
[----:B------:R-:W2:Y:S01]  /*4230*/  LDG.E.STRONG.GPU R5, [R2.64] ;  /* 0x0000000e02057981 */ /* 0x000ea2000c1ef900 */
[----:B------:R-:W-:Y:S01]  /*4240*/  YIELD ;  /* 0x0000000000007946 */ /* 0x000fe20003800000 */
[----:B--2---:R-:W-:Y:S01]  /*4250*/  ISETP.NE.AND P0, PT, R5, R0, PT ;  /* 0x000000000500720c */ /* 0x004fe20003f05270 */
[----:B------:R-:W-:-:S12]  /*4260*/  CCTL.IVALL ;  /* 0x00000000ff00798f */ /* 0x000fd80002000000 */
[----:B------:R-:W-:Y:S05]  /*4270*/  @P0 BRA `(.L_x_62) ;  /* 0xffffffb000000947 */ /* 0x000fea000383ffff */
.L_x_61:
        /* <DEDUP_REMOVED lines=25> */
.L_x_63:
        /* <DEDUP_REMOVED lines=23> */
.L_x_64:
        /* <DEDUP_REMOVED lines=16> */
.L_x_2316:


//--------------------- .text._Z35group_norm_nhwc_bwd_one_pass_kernelI11Bf16IOFp32WLi256ELi12ELi384EEv26Group_norm_nhwc_bwd_params --------------------------
	.section	.text._Z35group_norm_nhwc_bwd_one_pass_kernelI11Bf16IOFp32WLi256ELi12ELi384EEv26Group_norm_nhwc_bwd_params,"ax",@progbits
	.sectioninfo	@"SHI_REGISTERS=56"
	.align	128
        .global         _Z35group_norm_nhwc_bwd_one_pass_kernelI11Bf16IOFp32WLi256ELi12ELi384EEv26Group_norm_nhwc_bwd_params
        .type           _Z35group_norm_nhwc_bwd_one_pass_kernelI11Bf16IOFp32WLi256ELi12ELi384EEv26Group_norm_nhwc_bwd_params,@function
        .size           _Z35group_norm_nhwc_bwd_one_pass_kernelI11Bf16IOFp32WLi256ELi12ELi384EEv26Group_norm_nhwc_bwd_params,(.L_x_2317 - _Z35group_norm_nhwc_bwd_one_pass_kernelI11Bf16IOFp32WLi256ELi12ELi384EEv26Group_norm_nhwc_bwd_params)
        .other          _Z35group_norm_nhwc_bwd_one_pass_kernelI11Bf16IOFp32WLi256ELi12ELi384EEv26Group_norm_nhwc_bwd_params,@"STO_CUDA_ENTRY STV_DEFAULT"
_Z35group_norm_nhwc_bwd_one_pass_kernelI11Bf16IOFp32WLi256ELi12ELi384EEv26Group_norm_nhwc_bwd_params:
.text._Z35group_norm_nhwc_bwd_one_pass_kernelI11Bf16IOFp32WLi256ELi12ELi384EEv26Group_norm_nhwc_bwd_params:
        /* <DEDUP_REMOVED lines=13> */
[----:B------:R-:W-:Y:S01]  /*00d0*/  HFMA2.MMA R40, -RZ, RZ, 0, 0 ;  /* 0x00000000ff287435 */ /* 0x000fe200000001ff */
[----:B------:R-:W-:Y:S01]  /*00e0*/  ULDC.64 UR12, c[0x0][0x1d8] ;  /* 0x00007600000c7ab9 */ /* 0x000fe20000000a00 */
[----:B------:R-:W1:Y:S01]  /*00f0*/  S2R R52, SR_LANEID ;  /* 0x0000000000347919 */ /* 0x000e620000000000 */
[----:B------:R-:W-:Y:S01]  /*0100*/  UIMAD.WIDE.U32 UR4, UR9, UR12, URZ ;  /* 0x0000000c090472a5 */ /* 0x000fe2000f8e003f */
[----:B------:R-:W-:Y:S01]  /*0110*/  SHF.R.U32.HI R3, RZ, 0x2, R3 ;  /* 0x00000002ff037819 */ /* 0x000fe20000011603 */
[----:B------:R-:W-:Y:S02]  /*0120*/  UIMAD UR9, UR9, UR13, URZ ;  /* 0x0000000d090972a4 */ /* 0x000fe4000f8e023f */
[----:B------:R-:W-:-:S02]  /*0130*/  ULEA.HI UR12, UP0, UR13, UR12, URZ, 0x1 ;  /* 0x0000000c0d0c7291 */ /* 0x000fc4000f81083f */
[----:B------:R-:W-:Y:S01]  /*0140*/  UIADD3 UR9, UR5, UR9, URZ ;  /* 0x0000000905097290 */ /* 0x000fe2000fffe03f */
[--C-:B------:R-:W-:Y:S01]  /*0150*/  IMAD R41, R3, -0x6, R0.reuse ;  /* 0xfffffffa03297824 */ /* 0x100fe200078e0200 */
[----:B------:R-:W-:Y:S02]  /*0160*/  UIADD3.X UR10, URZ, UR13, URZ, UP0, !UPT ;  /* 0x0000000d3f0a7290 */ /* 0x000fe400087fe43f */
[----:B------:R-:W-:Y:S02]  /*0170*/  ULEA.HI UR11, UP0, UR9, UR4, URZ, 0x1 ;  /* 0x00000004090b7291 */ /* 0x000fe4000f81083f */
[----:B------:R-:W-:Y:S01]  /*0180*/  USHF.R.S64 UR12, UR12, 0x1, UR10 ;  /* 0x000000010c0c7899 */ /* 0x000fe2000800100a */
[----:B------:R-:W-:Y:S01]  /*0190*/  SHF.L.U32 R41, R41, 0x1, RZ ;  /* 0x0000000129297819 */ /* 0x000fe200000006ff */
[----:B------:R-:W-:Y:S02]  /*01a0*/  UIADD3.X UR9, URZ, UR9, URZ, UP0, !UPT ;  /* 0x000000093f097290 */ /* 0x000fe400087fe43f */
[----:B------:R-:W-:Y:S01]  /*01b0*/  USHF.R.S32.HI UR10, URZ, 0x1, UR10 ;  /* 0x000000013f0a7899 */ /* 0x000fe2000801140a */
[----:B0-----:R-:W-:Y:S01]  /*01c0*/  IMAD R2, R42, c[0x0][0x1fc], R3 ;  /* 0x00007f002a027a24 */ /* 0x001fe200078e0203 */
[----:B------:R-:W-:Y:S01]  /*01d0*/  SHF.R.S32.HI R3, RZ, 0x1f, R0 ;  /* 0x0000001fff037819 */ /* 0x000fe20000011400 */
[----:B------:R-:W-:-:S02]  /*01e0*/  USHF.R.S64 UR11, UR11, 0x1, UR9 ;  /* 0x000000010b0b7899 */ /* 0x000fc40008001009 */
[----:B------:R-:W-:Y:S01]  /*01f0*/  USHF.R.S32.HI UR9, URZ, 0x1, UR9 ;  /* 0x000000013f097899 */ /* 0x000fe20008011409 */
[----:B------:R-:W-:Y:S01]  /*0200*/  ISETP.GE.U32.AND P1, PT, R2, c[0x0][0x1e0], PT ;  /* 0x0000780002007a0c */ /* 0x000fe20003f26070 */
[----:B------:R-:W-:Y:S01]  /*0210*/  USHF.L.U64.HI UR10, UR12, 0x2, UR10 ;  /* 0x000000020c0a7899 */ /* 0x000fe2000801020a */
[----:B------:R-:W-:Y:S01]  /*0220*/  SHF.R.S32.HI R51, RZ, 0x1f, R2 ;  /* 0x0000001fff337819 */ /* 0x000fe20000011402 */
[----:B------:R-:W-:Y:S01]  /*0230*/  USHF.L.U64.HI UR9, UR11, 0x2, UR9 ;  /* 0x000000020b097899 */ /* 0x000fe20008010209 */
[----:B------:R-:W-:Y:S01]  /*0240*/  LEA.HI R3, R3, R0, RZ, 0x5 ;  /* 0x0000000003037211 */ /* 0x000fe200078f28ff */
[----:B------:R-:W-:Y:S01]  /*0250*/  ULDC.U8 UR16, c[0x0][0x1f4] ;  /* 0x00007d0000107ab9 */ /* 0x000fe20000000000 */
[----:B------:R-:W-:Y:S02]  /*0260*/  ISETP.GE.AND.EX P1, PT, R51, c[0x0][0x1e4], PT, P1 ;  /* 0x0000790033007a0c */ /* 0x000fe40003f26310 */
[----:B------:R-:W-:Y:S02]  /*0270*/  SHF.R.S32.HI R50, RZ, 0x5, R3 ;  /* 0x00000005ff327819 */ /* 0x000fe40000011403 */
[----:B------:R-:W-:-:S02]  /*0280*/  ISETP.LT.U32.AND P1, PT, R0, 0x180, !P1 ;  /* 0x000001800000780c */ /* 0x000fc40004f21070 */
[C---:B------:R-:W-:Y:S02]  /*0290*/  IADD3 R46, R2.reuse, 0x40, RZ ;  /* 0x00000040022e7810 */ /* 0x040fe40007ffe0ff */
[C---:B------:R-:W-:Y:S02]  /*02a0*/  IADD3 R45, R2.reuse, 0x80, RZ ;  /* 0x00000080022d7810 */ /* 0x040fe40007ffe0ff */
[----:B-1----:R-:W-:Y:S02]  /*02b0*/  IADD3 R44, R2, 0xc0, RZ ;  /* 0x000000c0022c7810 */ /* 0x002fe40007ffe0ff */
.L_x_100:
[----:B------:R-:W-:Y:S01]  /*02c0*/  IABS R6, c[0x0][0x1f0] ;  /* 0x00007c0000067a13 */ /* 0x000fe20000000000 */
[----:B------:R-:W-:Y:S01]  /*02d0*/  UMOV UR8, 0x8 ;  /* 0x0000000800087882 */ /* 0x000fe20000000000 */
[----:B------:R-:W-:Y:S01]  /*02e0*/  IABS R8, UR7 ;  /* 0x0000000700087c13 */ /* 0x000fe20008000000 */
[----:B------:R-:W-:Y:S01]  /*02f0*/  ULDC.64 UR4, c[0x0][0x198] ;  /* 0x0000660000047ab9 */ /* 0x000fe20000000a00 */
[----:B0-----:R-:W0:Y:S01]  /*0300*/  I2F.RP R3, R6 ;  /* 0x0000000600037306 */ /* 0x001e220000209400 */
[----:B------:R-:W-:Y:S01]  /*0310*/  UIMAD.WIDE UR4, UR7, UR8, UR4 ;  /* 0x00000008070472a5 */ /* 0x000fe2000f8e0204 */
[----:B------:R-:W-:-:S02]  /*0320*/  ISETP.LE.AND P3, PT, RZ, UR7, PT ;  /* 0x00000007ff007c0c */ /* 0x000fc4000bf63270 */
[----:B------:R-:W-:Y:S02]  /*0330*/  ULDC UR8, c[0x0][0x1f0] ;  /* 0x00007c0000087ab9 */ /* 0x000fe40000000800 */
[----:B------:R-:W-:Y:S01]  /*0340*/  ULOP3.LUT UR8, UR7, UR8, URZ, 0x3c, !UPT ;  /* 0x0000000807087292 */ /* 0x000fe2000f8e3c3f */
[----:B------:R-:W-:-:S05]  /*0350*/  MOV R9, UR5 ;  /* 0x0000000500097c02 */ /* 0x000fca0008000f00 */
[----:B------:R-:W-:Y:S01]  /*0360*/  ISETP.LE.AND P4, PT, RZ, UR8, PT ;  /* 0x00000008ff007c0c */ /* 0x000fe2000bf83270 */
[----:B0-----:R-:W0:Y:S02]  /*0370*/  MUFU.RCP R3, R3 ;  /* 0x0000000300037308 */ /* 0x001e240000001000 */
[----:B0-----:R-:W-:-:S06]  /*0380*/  IADD3 R4, R3, 0xffffffe, RZ ;  /* 0x0ffffffe03047810 */ /* 0x001fcc0007ffe0ff */
[----:B------:R0:W1:Y:S02]  /*0390*/  F2I.FTZ.U32.TRUNC.NTZ R5, R4 ;  /* 0x0000000400057305 */ /* 0x000064000021f000 */
[----:B0-----:R-:W-:Y:S02]  /*03a0*/  MOV R4, RZ ;  /* 0x000000ff00047202 */ /* 0x001fe40000000f00 */
[----:B-1----:R-:W-:-:S05]  /*03b0*/  IADD3 R7, RZ, -R5, RZ ;  /* 0x80000005ff077210 */ /* 0x002fca0007ffe0ff */
[----:B------:R-:W-:-:S04]  /*03c0*/  IMAD R7, R7, R6, RZ ;  /* 0x0000000607077224 */ /* 0x000fc800078e02ff */
[----:B------:R-:W-:Y:S01]  /*03d0*/  IMAD.HI.U32 R5, R5, R7, R4 ;  /* 0x0000000705057227 */ /* 0x000fe200078e0004 */
[----:B------:R-:W-:Y:S02]  /*03e0*/  MOV R7, R8 ;  /* 0x0000000800077202 */ /* 0x000fe40000000f00 */
[----:B------:R-:W-:-:S03]  /*03f0*/  MOV R8, UR4 ;  /* 0x0000000400087c02 */ /* 0x000fc60008000f00 */
[----:B------:R-:W-:-:S03]  /*0400*/  IMAD.HI.U32 R5, R5, R7, RZ ;  /* 0x0000000705057227 */ /* 0x000fc600078e00ff */
[----:B------:R-:W2:Y:S02]  /*0410*/  LDG.E.64 R8, [R8.64] ;  /* 0x0000000e08087981 */ /* 0x000ea4000c1e1b00 */
[----:B------:R-:W-:-:S05]  /*0420*/  IADD3 R3, -R5, RZ, RZ ;  /* 0x000000ff05037210 */ /* 0x000fca0007ffe1ff */
[----:B------:R-:W-:-:S05]  /*0430*/  IMAD R3, R6, R3, R7 ;  /* 0x0000000306037224 */ /* 0x000fca00078e0207 */
[----:B------:R-:W-:-:S13]  /*0440*/  ISETP.GT.U32.AND P2, PT, R6, R3, PT ;  /* 0x000000030600720c */ /* 0x000fda0003f44070 */
[----:B------:R-:W-:-:S04]  /*0450*/  @!P2 IADD3 R3, R3, -R6, RZ ;  /* 0x800000060303a210 */ /* 0x000fc80007ffe0ff */
[-C--:B------:R-:W-:Y:S02]  /*0460*/  ISETP.GE.U32.AND P0, PT, R3, R6.reuse, PT ;  /* 0x000000060300720c */ /* 0x080fe40003f06070 */
[----:B------:R-:W-:Y:S02]  /*0470*/  @!P2 IADD3 R5, R5, 0x1, RZ ;  /* 0x000000010505a810 */ /* 0x000fe40007ffe0ff */
[----:B------:R-:W-:Y:S02]  /*0480*/  ISETP.GT.U32.AND P2, PT, R6, R3, PT ;  /* 0x000000030600720c */ /* 0x000fe40003f44070 */
[----:B------:R-:W-:-:S04]  /*0490*/  IADD3 R4, R3, -R6, RZ ;  /* 0x8000000603047210 */ /* 0x000fc80007ffe0ff */
        /* <DEDUP_REMOVED lines=10> */
[----:B------:R-:W-:Y:S01]  /*0540*/  IMAD R22, R43, 0xc, RZ ;  /* 0x0000000c2b167824 */ /* 0x000fe200078e02ff */
[----:B------:R-:W-:Y:S02]  /*0550*/  ISETP.GE.U32.AND P2, PT, R45, c[0x0][0x1e0], PT ;  /* 0x000078002d007a0c */ /* 0x000fe40003f46070 */
[----:B------:R-:W-:Y:S02]  /*0560*/  SHF.R.S32.HI R48, RZ, 0x1f, R45 ;  /* 0x0000001fff307819 */ /* 0x000fe4000001142d */
[----:B------:R-:W-:-:S02]  /*0570*/  ISETP.GE.AND.EX P0, PT, R49, c[0x0][0x1e4], PT, P0 ;  /* 0x0000790031007a0c */ /* 0x000fc40003f06300 */
[----:B------:R-:W-:Y:S02]  /*0580*/  SHF.R.S32.HI R5, RZ, 0x1f, R41 ;  /* 0x0000001fff057819 */ /* 0x000fe40000011429 */
[----:B------:R-:W-:Y:S02]  /*0590*/  ISETP.GE.AND.EX P2, PT, R48, c[0x0][0x1e4], PT, P2 ;  /* 0x0000790030007a0c */ /* 0x000fe40003f46320 */
[----:B------:R-:W-:Y:S02]  /*05a0*/  IADD3 R4, P4, R41, R22, RZ ;  /* 0x0000001629047210 */ /* 0x000fe40007f9e0ff */
[----:B------:R-:W-:Y:S02]  /*05b0*/  SHF.R.S32.HI R6, RZ, 0x1f, R3 ;  /* 0x0000001fff067819 */ /* 0x000fe40000011403 */
[C---:B------:R-:W-:Y:S02]  /*05c0*/  ISETP.GT.U32.OR P0, PT, R0.reuse, 0x17f, P0 ;  /* 0x0000017f0000780c */ /* 0x040fe40000704470 */
[----:B------:R-:W-:Y:S01]  /*05d0*/  ISETP.GT.U32.OR P2, PT, R0, 0x17f, P2 ;  /* 0x0000017f0000780c */ /* 0x000fe20001744470 */
[----:B------:R-:W-:Y:S01]  /*05e0*/  IMAD R6, R6, c[0x0][0x1e8], RZ ;  /* 0x00007a0006067a24 */ /* 0x000fe200078e02ff */
[----:B------:R-:W-:-:S03]  /*05f0*/  LEA.HI.X.SX32 R5, R22, R5, 0x1, P4 ;  /* 0x0000000516057211 */ /* 0x000fc600020f0eff */
[C---:B------:R-:W-:Y:S02]  /*0600*/  IMAD R7, R3.reuse, c[0x0][0x1ec], R6 ;  /* 0x00007b0003077a24 */ /* 0x040fe400078e0206 */
[----:B------:R-:W-:Y:S01]  /*0610*/  IMAD.WIDE.U32 R4, R3, c[0x0][0x1e8], R4 ;  /* 0x00007a0003047a25 */ /* 0x000fe200078e0004 */
[----:B------:R-:W-:Y:S02]  /*0620*/  ISETP.GE.U32.AND P3, PT, R44, c[0x0][0x1e0], PT ;  /* 0x000078002c007a0c */ /* 0x000fe40003f66070 */
[----:B------:R-:W-:Y:S01]  /*0630*/  SHF.R.S32.HI R47, RZ, 0x1f, R44 ;  /* 0x0000001fff2f7819 */ /* 0x000fe2000001142c */
[----:B------:R-:W-:Y:S01]  /*0640*/  @!P0 IMAD R11, R49, c[0x0][0x1d8], RZ ;  /* 0x00007600310b8a24 */ /* 0x000fe200078e02ff */
[----:B------:R-:W-:Y:S01]  /*0650*/  IADD3 R7, R5, R7, RZ ;  /* 0x0000000705077210 */ /* 0x000fe20007ffe0ff */
[----:B------:R-:W-:Y:S01]  /*0660*/  @!P2 IMAD R12, R48, c[0x0][0x1d8], RZ ;  /* 0x00007600300caa24 */ /* 0x000fe200078e02ff */
[----:B------:R-:W-:Y:S01]  /*0670*/  ISETP.GE.AND.EX P3, PT, R47, c[0x0][0x1e4], PT, P3 ;  /* 0x000079002f007a0c */ /* 0x000fe20003f66330 */
[----:B------:R-:W-:Y:S01]  /*0680*/  @!P0 IMAD R19, R46, c[0x0][0x1dc], R11 ;  /* 0x000077002e138a24 */ /* 0x000fe200078e020b */
[-C--:B------:R-:W-:Y:S01]  /*0690*/  @P1 MOV R6, R4.reuse ;  /* 0x0000000400061202 */ /* 0x080fe20000000f00 */
[----:B------:R-:W-:Y:S01]  /*06a0*/  @P1 IMAD R3, R51, c[0x0][0x1d8], RZ ;  /* 0x0000760033031a24 */ /* 0x000fe200078e02ff */
[----:B------:R-:W-:-:S02]  /*06b0*/  @!P0 MOV R10, R4 ;  /* 0x00000004000a8202 */ /* 0x000fc40000000f00 */
[-C--:B------:R-:W-:Y:S01]  /*06c0*/  @!P0 MOV R11, R7.reuse ;  /* 0x00000007000b8202 */ /* 0x080fe20000000f00 */
[----:B------:R-:W-:Y:S01]  /*06d0*/  @!P2 IMAD R17, R45, c[0x0][0x1dc], R12 ;  /* 0x000077002d11aa24 */ /* 0x000fe200078e020c */
[----:B------:R-:W-:Y:S01]  /*06e0*/  ISETP.GT.U32.OR P3, PT, R0, 0x17f, P3 ;  /* 0x0000017f0000780c */ /* 0x000fe20001f64470 */
[C---:B------:R-:W-:Y:S01]  /*06f0*/  @P1 IMAD R3, R2.reuse, c[0x0][0x1dc], R3 ;  /* 0x0000770002031a24 */ /* 0x040fe200078e0203 */
[----:B------:R-:W-:Y:S01]  /*0700*/  @!P2 MOV R12, R4 ;  /* 0x00000004000ca202 */ /* 0x000fe20000000f00 */
[----:B------:R-:W-:Y:S01]  /*0710*/  @P1 IMAD.WIDE.U32 R14, R2, c[0x0][0x1d8], R6 ;  /* 0x00007600020e1a25 */ /* 0x000fe200078e0006 */
[----:B------:R-:W-:-:S03]  /*0720*/  @!P2 MOV R13, R7 ;  /* 0x00000007000da202 */ /* 0x000fc60000000f00 */
[----:B------:R-:W-:Y:S01]  /*0730*/  @!P0 IMAD.WIDE.U32 R10, R46, c[0x0][0x1d8], R10 ;  /* 0x000076002e0a8a25 */ /* 0x000fe200078e000a */
[----:B------:R-:W-:-:S03]  /*0740*/  @P1 IADD3 R3, R15, R3, RZ ;  /* 0x000000030f031210 */ /* 0x000fc60007ffe0ff */
[----:B------:R-:W-:Y:S01]  /*0750*/  @!P2 IMAD.WIDE.U32 R12, R45, c[0x0][0x1d8], R12 ;  /* 0x000076002d0caa25 */ /* 0x000fe200078e000c */
[----:B------:R-:W-:Y:S02]  /*0760*/  @!P0 IADD3 R19, R11, R19, RZ ;  /* 0x000000130b138210 */ /* 0x000fe40007ffe0ff */
[----:B------:R-:W-:Y:S02]  /*0770*/  @P1 SHF.L.U64.HI R16, R14, 0x1, R3 ;  /* 0x000000010e101819 */ /* 0x000fe40000010203 */
[C---:B------:R-:W-:Y:S02]  /*0780*/  @!P0 SHF.L.U32 R18, R10.reuse, 0x1, RZ ;  /* 0x000000010a128819 */ /* 0x040fe400000006ff */
[----:B------:R-:W-:Y:S02]  /*0790*/  @!P0 SHF.L.U64.HI R19, R10, 0x1, R19 ;  /* 0x000000010a138819 */ /* 0x000fe40000010213 */
[----:B------:R-:W-:Y:S01]  /*07a0*/  @!P2 IADD3 R3, R13, R17, RZ ;  /* 0x000000110d03a210 */ /* 0x000fe20007ffe0ff */
[----:B------:R-:W-:Y:S01]  /*07b0*/  @!P3 IMAD R21, R47, c[0x0][0x1d8], RZ ;  /* 0x000076002f15ba24 */ /* 0x000fe200078e02ff */
[----:B------:R-:W-:-:S02]  /*07c0*/  @P1 SHF.L.U32 R15, R14, 0x1, RZ ;  /* 0x000000010e0f1819 */ /* 0x000fc400000006ff */
[----:B------:R-:W-:Y:S02]  /*07d0*/  @!P3 MOV R10, R4 ;  /* 0x00000004000ab202 */ /* 0x000fe40000000f00 */
[----:B------:R-:W-:Y:S02]  /*07e0*/  @!P3 MOV R11, R7 ;  /* 0x00000007000bb202 */ /* 0x000fe40000000f00 */
[C---:B------:R-:W-:Y:S02]  /*07f0*/  @!P2 SHF.L.U32 R24, R12.reuse, 0x1, RZ ;  /* 0x000000010c18a819 */ /* 0x040fe400000006ff */
[----:B------:R-:W-:Y:S01]  /*0800*/  @!P2 SHF.L.U64.HI R3, R12, 0x1, R3 ;  /* 0x000000010c03a819 */ /* 0x000fe20000010203 */
[C---:B------:R-:W-:Y:S01]  /*0810*/  @!P3 IMAD R21, R44.reuse, c[0x0][0x1dc], R21 ;  /* 0x000077002c15ba24 */ /* 0x040fe200078e0215 */
[C---:B------:R-:W-:Y:S01]  /*0820*/  @P1 IADD3 R12, P4, R15.reuse, c[0x0][0x180], RZ ;  /* 0x000060000f0c1a10 */ /* 0x040fe20007f9e0ff */
[----:B------:R-:W-:Y:S01]  /*0830*/  @!P3 IMAD.WIDE.U32 R10, R44, c[0x0][0x1d8], R10 ;  /* 0x000076002c0aba25 */ /* 0x000fe200078e000a */
[----:B------:R-:W-:Y:S01]  /*0840*/  @P1 IADD3 R14, P5, R15, c[0x0][0x178], RZ ;  /* 0x00005e000f0e1a10 */ /* 0x000fe20007fbe0ff */
[----:B------:R-:W-:Y:S01]  /*0850*/  CS2R R34, SRZ ;  /* 0x0000000000227805 */ /* 0x000fe2000001ff00 */
[C---:B------:R-:W-:Y:S01]  /*0860*/  @P1 IADD3.X R13, R16.reuse, c[0x0][0x184], RZ, P4, !PT ;  /* 0x00006100100d1a10 */ /* 0x040fe200027fe4ff */
[----:B------:R-:W-:Y:S01]  /*0870*/  CS2R R38, SRZ ;  /* 0x0000000000267805 */ /* 0x000fe2000001ff00 */
[----:B------:R-:W-:-:S02]  /*0880*/  @P1 IADD3.X R15, R16, c[0x0][0x17c], RZ, P5, !PT ;  /* 0x00005f00100f1a10 */ /* 0x000fc40002ffe4ff */
[C---:B------:R-:W-:Y:S01]  /*0890*/  @!P0 IADD3 R16, P4, R18.reuse, c[0x0][0x180], RZ ;  /* 0x0000600012108a10 */ /* 0x040fe20007f9e0ff */
[----:B------:R0:W5:Y:S01]  /*08a0*/  @P1 LDG.E R34, [R12.64] ;  /* 0x0000000e0c221981 */ /* 0x000162000c1e1900 */
[----:B------:R-:W-:Y:S02]  /*08b0*/  @!P3 IADD3 R23, R11, R21, RZ ;  /* 0x000000150b17b210 */ /* 0x000fe40007ffe0ff */
[----:B------:R-:W-:Y:S01]  /*08c0*/  @!P0 IADD3 R18, P5, R18, c[0x0][0x178], RZ ;  /* 0x00005e0012128a10 */ /* 0x000fe20007fbe0ff */
[----:B------:R1:W5:Y:S01]  /*08d0*/  @P1 LDG.E R39, [R14.64] ;  /* 0x0000000e0e271981 */ /* 0x000362000c1e1900 */
[----:B------:R-:W-:Y:S02]  /*08e0*/  @!P3 SHF.L.U32 R11, R10, 0x1, RZ ;  /* 0x000000010a0bb819 */ /* 0x000fe400000006ff */
[C---:B------:R-:W-:Y:S02]  /*08f0*/  @!P0 IADD3.X R17, R19.reuse, c[0x0][0x184], RZ, P4, !PT ;  /* 0x0000610013118a10 */ /* 0x040fe400027fe4ff */
[----:B------:R-:W-:-:S02]  /*0900*/  @!P0 IADD3.X R19, R19, c[0x0][0x17c], RZ, P5, !PT ;  /* 0x00005f0013138a10 */ /* 0x000fc40002ffe4ff */
[----:B------:R-:W-:Y:S01]  /*0910*/  @!P3 SHF.L.U64.HI R23, R10, 0x1, R23 ;  /* 0x000000010a17b819 */ /* 0x000fe20000010217 */
[----:B------:R-:W-:Y:S01]  /*0920*/  CS2R R32, SRZ ;  /* 0x0000000000207805 */ /* 0x000fe2000001ff00 */
[----:B------:R-:W-:Y:S01]  /*0930*/  @!P2 IADD3 R20, P6, R24, c[0x0][0x180], RZ ;  /* 0x000060001814aa10 */ /* 0x000fe20007fde0ff */
[----:B------:R-:W-:Y:S01]  /*0940*/  CS2R R36, SRZ ;  /* 0x0000000000247805 */ /* 0x000fe2000001ff00 */
[C---:B0-----:R-:W-:Y:S01]  /*0950*/  @!P3 IADD3 R12, P4, R11.reuse, c[0x0][0x180], RZ ;  /* 0x000060000b0cba10 */ /* 0x041fe20007f9e0ff */
[----:B------:R0:W5:Y:S01]  /*0960*/  @!P0 LDG.E R35, [R16.64] ;  /* 0x0000000e10238981 */ /* 0x000162000c1e1900 */
[----:B-1----:R-:W-:Y:S02]  /*0970*/  @!P3 IADD3 R14, P5, R11, c[0x0][0x178], RZ ;  /* 0x00005e000b0eba10 */ /* 0x002fe40007fbe0ff */
[----:B------:R-:W-:Y:S01]  /*0980*/  @!P2 IADD3.X R21, R3, c[0x0][0x184], RZ, P6, !PT ;  /* 0x000061000315aa10 */ /* 0x000fe200037fe4ff */
[----:B------:R1:W5:Y:S01]  /*0990*/  @!P0 LDG.E R38, [R18.64] ;  /* 0x0000000e12268981 */ /* 0x000362000c1e1900 */
[----:B------:R-:W-:-:S02]  /*09a0*/  @!P3 IADD3.X R13, R23, c[0x0][0x184], RZ, P4, !PT ;  /* 0x00006100170dba10 */ /* 0x000fc400027fe4ff */
[----:B------:R-:W-:Y:S01]  /*09b0*/  @!P3 IADD3.X R15, R23, c[0x0][0x17c], RZ, P5, !PT ;  /* 0x00005f00170fba10 */ /* 0x000fe20002ffe4ff */
[----:B------:R1:W5:Y:S04]  /*09c0*/  @!P2 LDG.E R32, [R20.64] ;  /* 0x0000000e1420a981 */ /* 0x000368000c1e1900 */
[----:B------:R1:W5:Y:S04]  /*09d0*/  @!P3 LDG.E R33, [R12.64] ;  /* 0x0000000e0c21b981 */ /* 0x000368000c1e1900 */
[----:B------:R1:W5:Y:S01]  /*09e0*/  @!P3 LDG.E R36, [R14.64] ;  /* 0x0000000e0e24b981 */ /* 0x000362000c1e1900 */
[----:B------:R-:W-:-:S04]  /*09f0*/  @!P2 IADD3 R10, P0, R24, c[0x0][0x178], RZ ;  /* 0x00005e00180aaa10 */ /* 0x000fc80007f1e0ff */
[----:B------:R-:W-:Y:S01]  /*0a00*/  @!P2 IADD3.X R11, R3, c[0x0][0x17c], RZ, P0, !PT ;  /* 0x00005f00030baa10 */ /* 0x000fe200007fe4ff */
[----:B------:R-:W-:Y:S01]  /*0a10*/  UMOV UR8, 0x3f800000 ;  /* 0x3f80000000087882 */ /* 0x000fe20000000000 */
[----:B------:R-:W-:Y:S03]  /*0a20*/  BSSY B0, `(.L_x_66) ;  /* 0x0000019000007945 */ /* 0x000fe60003800000 */
[----:B------:R3:W5:Y:S01]  /*0a30*/  @!P2 LDG.E R37, [R10.64] ;  /* 0x0000000e0a25a981 */ /* 0x000762000c1e1900 */
        /* <DEDUP_REMOVED lines=11> */
[----:B---3--:R-:W-:Y:S01]  /*0af0*/  CS2R R10, SRZ ;  /* 0x00000000000a7805 */ /* 0x008fe2000001ff00 */
        /* <DEDUP_REMOVED lines=11> */
.L_x_67:
[----:B-1----:R-:W-:Y:S05]  /*0bb0*/  BSYNC B0 ;  /* 0x0000000000007941 */ /* 0x002fea0003800000 */
.L_x_66:
[----:B------:R-:W-:Y:S02]  /*0bc0*/  ISETP.NE.AND P3, PT, RZ, UR16, PT ;  /* 0x00000010ff007c0c */ /* 0x000fe4000bf65270 */
[--C-:B-----5:R-:W-:Y:S02]  /*0bd0*/  PRMT R3, RZ, 0x5410, R34.reuse ;  /* 0x00005410ff037816 */ /* 0x120fe40000000022 */
[----:B0-----:R-:W-:Y:S02]  /*0be0*/  PRMT R12, RZ, 0x7610, R34 ;  /* 0x00007610ff0c7816 */ /* 0x001fe40000000022 */
[----:B------:R-:W-:Y:S01]  /*0bf0*/  PRMT R19, RZ, 0x5410, R35 ;  /* 0x00005410ff137816 */ /* 0x000fe20000000023 */
[----:B------:R-:W-:Y:S01]  /*0c00*/  FADD.FTZ R3, R3, -UR17 ;  /* 0x8000001103037e21 */ /* 0x000fe20008010000 */
[--C-:B------:R-:W-:Y:S01]  /*0c10*/  PRMT R17, RZ, 0x5410, R39.reuse ;  /* 0x00005410ff117816 */ /* 0x100fe20000000027 */
        /* <DEDUP_REMOVED lines=27> */
.L_x_68:
[----:B------:R-:W-:Y:S02]  /*0dd0*/  FMUL.FTZ R22, R17, R8 ;  /* 0x0000000811167220 */ /* 0x000fe40000410000 */
[----:B------:R-:W-:Y:S02]  /*0de0*/  FADD.FTZ R18, R13, -UR17 ;  /* 0x800000110d127e21 */ /* 0x000fe40008010000 */
[----:B------:R-:W-:Y:S02]  /*0df0*/  FFMA.FTZ R20, R3, R22, RZ ;  /* 0x0000001603147223 */ /* 0x000fe400000100ff */
[----:B------:R-:W-:Y:S02]  /*0e00*/  FMUL.FTZ R19, R19, UR8 ;  /* 0x0000000813137c20 */ /* 0x000fe40008410000 */
[----:B------:R-:W-:-:S02]  /*0e10*/  FMUL.FTZ R13, R16, R9 ;  /* 0x00000009100d7220 */ /* 0x000fc40000410000 */
[----:B------:R-:W-:Y:S02]  /*0e20*/  FADD.FTZ R22, RZ, R22 ;  /* 0x00000016ff167221 */ /* 0x000fe40000010000 */
        /* <DEDUP_REMOVED lines=12> */
[----:B0-----:R-:W-:Y:S02]  /*0ef0*/  FMUL.FTZ R15, R15, R26 ;  /* 0x0000001a0f0f7220 */ /* 0x001fe40000410000 */
[----:B------:R-:W-:-:S04]  /*0f00*/  FADD.FTZ R26, -R26, 1 ;  /* 0x3f8000001a1a7421 */ /* 0x000fc80000010100 */
[----:B------:R-:W-:Y:S02]  /*0f10*/  FFMA.FTZ R26, R23, R26, 1 ;  /* 0x3f800000171a7423 */ /* 0x000fe4000001001a */
[----:B-1----:R-:W-:Y:S02]  /*0f20*/  FADD.FTZ R30, -R29, 1 ;  /* 0x3f8000001d1e7421 */ /* 0x002fe40000010100 */
[----:B------:R-:W-:Y:S02]  /*0f30*/  FMUL.FTZ R14, R14, R29 ;  /* 0x0000001d0e0e7220 */ /* 0x000fe40000410000 */
[----:B------:R-:W-:Y:S02]  /*0f40*/  FFMA.FTZ R21, R21, R30, 1 ;  /* 0x3f80000015157423 */ /* 0x000fe4000001001e */
[----:B------:R-:W-:Y:S02]  /*0f50*/  FMUL.FTZ R15, R15, R26 ;  /* 0x0000001a0f0f7220 */ /* 0x000fe40000410000 */
[----:B------:R-:W-:-:S02]  /*0f60*/  FMUL.FTZ R14, R14, R21 ;  /* 0x000000150e0e7220 */ /* 0x000fc40000410000 */
.L_x_69:
[----:B------:R-:W-:Y:S02]  /*0f70*/  FFMA.FTZ R21, R12, R13, R20 ;  /* 0x0000000d0c157223 */ /* 0x000fe40000010014 */
[----:B------:R-:W-:-:S02]  /*0f80*/  FMUL.FTZ R20, R15, R8 ;  /* 0x000000080f147220 */ /* 0x000fc40000410000 */
[----:B------:R-:W-:Y:S01]  /*0f90*/  FADD.FTZ R23, R13, R22 ;  /* 0x000000160d177221 */ /* 0x000fe20000010000 */
[----:B------:R-:W-:Y:S01]  /*0fa0*/  PRMT R22, RZ, 0x5410, R37 ;  /* 0x00005410ff167816 */ /* 0x000fe20000000025 */
[----:B------:R-:W-:Y:S01]  /*0fb0*/  FFMA.FTZ R13, R19, R20, R21 ;  /* 0x00000014130d7223 */ /* 0x000fe20000010015 */
[----:B------:R-:W-:Y:S01]  /*0fc0*/  PRMT R21, RZ, 0x7610, R32 ;  /* 0x00007610ff157816 */ /* 0x000fe20000000020 */
[----:B------:R-:W-:Y:S01]  /*0fd0*/  FADD.FTZ R23, R23, R20 ;  /* 0x0000001417177221 */ /* 0x000fe20000010000 */
[----:B------:R-:W-:-:S03]  /*0fe0*/  PRMT R20, RZ, 0x5410, R32 ;  /* 0x00005410ff147816 */ /* 0x000fc60000000020 */
[----:B------:R-:W-:Y:S02]  /*0ff0*/  FADD.FTZ R28, R21, -UR17 ;  /* 0x80000011151c7e21 */ /* 0x000fe40008010000 */
[----:B------:R-:W-:Y:S01]  /*1000*/  FADD.FTZ R24, R20, -UR17 ;  /* 0x8000001114187e21 */ /* 0x000fe20008010000 */
[----:B------:R-:W-:Y:S01]  /*1010*/  PRMT R20, RZ, 0x7610, R37 ;  /* 0x00007610ff147816 */ /* 0x000fe20000000025 */
[----:B------:R-:W-:Y:S02]  /*1020*/  FMUL.FTZ R28, R28, UR8 ;  /* 0x000000081c1c7c20 */ /* 0x000fe40008410000 */
[----:B------:R-:W-:Y:S02]  /*1030*/  FMUL.FTZ R21, R24, UR8 ;  /* 0x0000000818157c20 */ /* 0x000fe40008410000 */
[----:B------:R-:W-:Y:S01]  /*1040*/  FMUL.FTZ R24, R14, R9 ;  /* 0x000000090e187220 */ /* 0x000fe20000410000 */
        /* <DEDUP_REMOVED lines=19> */
.L_x_70:
[----:B------:R-:W-:Y:S02]  /*1180*/  FFMA.FTZ R13, R18, R24, R13 ;  /* 0x00000018120d7223 */ /* 0x000fe4000001000d */
[----:B------:R-:W-:Y:S01]  /*1190*/  FADD.FTZ R23, R24, R23 ;  /* 0x0000001718177221 */ /* 0x000fe20000010000 */
[----:B------:R-:W-:Y:S01]  /*11a0*/  PRMT R24, RZ, 0x5410, R33 ;  /* 0x00005410ff187816 */ /* 0x000fe20000000021 */
[----:B------:R-:W-:-:S04]  /*11b0*/  FMUL.FTZ R26, R22, R8 ;  /* 0x00000008161a7220 */ /* 0x000fc80000410000 */
[----:B------:R-:W-:Y:S01]  /*11c0*/  FADD.FTZ R25, R24, -UR17 ;  /* 0x8000001118197e21 */ /* 0x000fe20008010000 */
[----:B------:R-:W-:Y:S01]  /*11d0*/  PRMT R24, RZ, 0x7610, R33 ;  /* 0x00007610ff187816 */ /* 0x000fe20000000021 */
[----:B------:R-:W-:Y:S02]  /*11e0*/  FFMA.FTZ R13, R21, R26, R13 ;  /* 0x0000001a150d7223 */ /* 0x000fe4000001000d */
[----:B------:R-:W-:Y:S02]  /*11f0*/  FADD.FTZ R26, R23, R26 ;  /* 0x0000001a171a7221 */ /* 0x000fe40000010000 */
[----:B------:R-:W-:Y:S02]  /*1200*/  FMUL.FTZ R23, R20, R9 ;  /* 0x0000000914177220 */ /* 0x000fe40000410000 */
[----:B------:R-:W-:Y:S02]  /*1210*/  FADD.FTZ R30, R24, -UR17 ;  /* 0x80000011181e7e21 */ /* 0x000fe40008010000 */
[----:B------:R-:W-:-:S02]  /*1220*/  FFMA.FTZ R24, R28, R23, R13 ;  /* 0x000000171c187223 */ /* 0x000fc4000001000d */
[----:B------:R-:W-:Y:S01]  /*1230*/  FADD.FTZ R13, R23, R26 ;  /* 0x0000001a170d7221 */ /* 0x000fe20000010000 */
[--C-:B------:R-:W-:Y:S01]  /*1240*/  PRMT R23, RZ, 0x5410, R36.reuse ;  /* 0x00005410ff177816 */ /* 0x100fe20000000024 */
[----:B------:R-:W-:Y:S01]  /*1250*/  FMUL.FTZ R25, R25, UR8 ;  /* 0x0000000819197c20 */ /* 0x000fe20008410000 */
[----:B------:R-:W-:Y:S01]  /*1260*/  PRMT R26, RZ, 0x7610, R36 ;  /* 0x00007610ff1a7816 */ /* 0x000fe20000000024 */
[----:B------:R-:W-:Y:S01]  /*1270*/  FMUL.FTZ R30, R30, UR8 ;  /* 0x000000081e1e7c20 */ /* 0x000fe20008410000 */
[----:B------:R-:W-:Y:S05]  /*1280*/  @!P3 BRA `(.L_x_71) ;  /* 0x000001200000b947 */ /* 0x000fea0003800000 */
[----:B------:R-:W-:-:S04]  /*1290*/  FFMA.FTZ R27, R25, R8, R10 ;  /* 0x00000008191b7223 */ /* 0x000fc8000001000a */
[----:B------:R-:W-:-:S06]  /*12a0*/  FMUL.FTZ R29, R27, -1.4426950216293334961 ;  /* 0xbfb8aa3b1b1d7820 */ /* 0x000fcc0000410000 */
[----:B------:R-:W0:Y:S02]  /*12b0*/  MUFU.EX2 R29, R29 ;  /* 0x0000001d001d7308 */ /* 0x000e240000000800 */
[----:B0-----:R-:W-:-:S06]  /*12c0*/  FADD.FTZ R31, R29, 1 ;  /* 0x3f8000001d1f7421 */ /* 0x001fcc0000010000 */
[----:B------:R-:W0:Y:S02]  /*12d0*/  MUFU.RCP R31, R31 ;  /* 0x0000001f001f7308 */ /* 0x000e240000001000 */
[----:B0-----:R-:W-:Y:S02]  /*12e0*/  FADD.FTZ R53, -R31, 1 ;  /* 0x3f8000001f357421 */ /* 0x001fe40000010100 */
[----:B------:R-:W-:Y:S02]  /*12f0*/  FMUL.FTZ R23, R23, R31 ;  /* 0x0000001f17177220 */ /* 0x000fe40000410000 */
[----:B------:R-:W-:Y:S02]  /*1300*/  FFMA.FTZ R53, R27, R53, 1 ;  /* 0x3f8000001b357423 */ /* 0x000fe40000010035 */
[----:B------:R-:W-:Y:S02]  /*1310*/  FFMA.FTZ R27, R30, R9, R11 ;  /* 0x000000091e1b7223 */ /* 0x000fe4000001000b */
[----:B------:R-:W-:-:S02]  /*1320*/  FMUL.FTZ R23, R23, R53 ;  /* 0x0000003517177220 */ /* 0x000fc40000410000 */
[----:B------:R-:W-:-:S06]  /*1330*/  FMUL.FTZ R53, R27, -1.4426950216293334961 ;  /* 0xbfb8aa3b1b357820 */ /* 0x000fcc0000410000 */
[----:B------:R-:W0:Y:S02]  /*1340*/  MUFU.EX2 R53, R53 ;  /* 0x0000003500357308 */ /* 0x000e240000000800 */
[----:B0-----:R-:W-:-:S06]  /*1350*/  FADD.FTZ R53, R53, 1 ;  /* 0x3f80000035357421 */ /* 0x001fcc0000010000 */
[----:B------:R-:W0:Y:S02]  /*1360*/  MUFU.RCP R29, R53 ;  /* 0x00000035001d7308 */ /* 0x000e240000001000 */
[----:B0-----:R-:W-:Y:S02]  /*1370*/  FMUL.FTZ R26, R26, R29 ;  /* 0x0000001d1a1a7220 */ /* 0x001fe40000410000 */
[----:B------:R-:W-:-:S04]  /*1380*/  FADD.FTZ R29, -R29, 1 ;  /* 0x3f8000001d1d7421 */ /* 0x000fc80000010100 */
[----:B------:R-:W-:-:S04]  /*1390*/  FFMA.FTZ R29, R27, R29, 1 ;  /* 0x3f8000001b1d7423 */ /* 0x000fc8000001001d */
[----:B------:R-:W-:Y:S02]  /*13a0*/  FMUL.FTZ R26, R26, R29 ;  /* 0x0000001d1a1a7220 */ /* 0x000fe40000410000 */
.L_x_71:
[----:B------:R-:W-:Y:S01]  /*13b0*/  FMUL.FTZ R27, R23, R8 ;  /* 0x00000008171b7220 */ /* 0x000fe20000410000 */
[----:B------:R-:W-:Y:S01]  /*13c0*/  ISETP.GT.AND P0, PT, R52, 0x1e, PT ;  /* 0x0000001e3400780c */ /* 0x000fe20003f04270 */
[----:B------:R-:W-:Y:S01]  /*13d0*/  FFMA.FTZ R3, R3, R17, RZ ;  /* 0x0000001103037223 */ /* 0x000fe200000100ff */
[----:B------:R-:W-:Y:S01]  /*13e0*/  ISETP.NE.AND P2, PT, R0, RZ, PT ;  /* 0x000000ff0000720c */ /* 0x000fe20003f45270 */
[----:B------:R-:W-:Y:S01]  /*13f0*/  FFMA.FTZ R29, R25, R27, R24 ;  /* 0x0000001b191d7223 */ /* 0x000fe20000010018 */
[----:B------:R-:W-:Y:S01]  /*1400*/  ULDC UR5, c[0x0][0xc] ;  /* 0x0000030000057ab9 */ /* 0x000fe20000000800 */
[----:B------:R-:W-:Y:S01]  /*1410*/  FADD.FTZ R27, R13, R27 ;  /* 0x0000001b0d1b7221 */ /* 0x000fe20000010000 */
[----:B------:R-:W-:Y:S01]  /*1420*/  BSSY B0, `(.L_x_72) ;  /* 0x000004f000007945 */ /* 0x000fe20003800000 */
[----:B------:R-:W-:Y:S01]  /*1430*/  FMUL.FTZ R13, R26, R9 ;  /* 0x000000091a0d7220 */ /* 0x000fe20000410000 */
[----:B------:R-:W-:Y:S01]  /*1440*/  ISETP.GT.U32.AND P4, PT, R0, 0x5, PT ;  /* 0x000000050000780c */ /* 0x000fe20003f84070 */
[----:B------:R-:W-:-:S02]  /*1450*/  FADD.FTZ R17, RZ, R17 ;  /* 0x00000011ff117221 */ /* 0x000fc40000010000 */
[----:B------:R-:W-:Y:S02]  /*1460*/  FFMA.FTZ R24, R30, R13, R29 ;  /* 0x0000000d1e187223 */ /* 0x000fe4000001001d */
[----:B------:R-:W-:Y:S02]  /*1470*/  FADD.FTZ R13, R13, R27 ;  /* 0x0000001b0d0d7221 */ /* 0x000fe40000010000 */
[----:B------:R-:W-:Y:S01]  /*1480*/  FFMA.FTZ R19, R19, R15, R3 ;  /* 0x0000000f13137223 */ /* 0x000fe20000010003 */
[----:B------:R-:W0:Y:S01]  /*1490*/  SHFL.DOWN PT, R27, R24, 0x1, 0x1f ;  /* 0x08201f00181b7f89 */ /* 0x000e2200000e0000 */
[----:B------:R-:W-:Y:S02]  /*14a0*/  FADD.FTZ R15, R17, R15 ;  /* 0x0000000f110f7221 */ /* 0x000fe40000010000 */
[----:B------:R-:W-:Y:S01]  /*14b0*/  FFMA.FTZ R17, R12, R16, RZ ;  /* 0x000000100c117223 */ /* 0x000fe200000100ff */
[----:B------:R-:W1:Y:S01]  /*14c0*/  SHFL.DOWN PT, R29, R13, 0x1, 0x1f ;  /* 0x08201f000d1d7f89 */ /* 0x000e6200000e0000 */
[----:B------:R-:W-:-:S02]  /*14d0*/  FADD.FTZ R3, RZ, R16 ;  /* 0x00000010ff037221 */ /* 0x000fc40000010000 */
[----:B------:R-:W-:Y:S02]  /*14e0*/  FFMA.FTZ R17, R18, R14, R17 ;  /* 0x0000000e12117223 */ /* 0x000fe40000010011 */
[----:B------:R-:W-:Y:S02]  /*14f0*/  FADD.FTZ R3, R3, R14 ;  /* 0x0000000e03037221 */ /* 0x000fe40000010000 */
[----:B------:R-:W-:Y:S02]  /*1500*/  FFMA.FTZ R12, R21, R22, R19 ;  /* 0x00000016150c7223 */ /* 0x000fe40000010013 */
[----:B------:R-:W-:Y:S02]  /*1510*/  FADD.FTZ R22, R15, R22 ;  /* 0x000000160f167221 */ /* 0x000fe40000010000 */
[----:B------:R-:W-:Y:S02]  /*1520*/  FFMA.FTZ R17, R28, R20, R17 ;  /* 0x000000141c117223 */ /* 0x000fe40000010011 */
[----:B------:R-:W-:-:S02]  /*1530*/  FADD.FTZ R3, R3, R20 ;  /* 0x0000001403037221 */ /* 0x000fc40000010000 */
[----:B------:R-:W-:Y:S02]  /*1540*/  FFMA.FTZ R20, R25, R23, R12 ;  /* 0x0000001719147223 */ /* 0x000fe4000001000c */
[----:B------:R-:W-:Y:S02]  /*1550*/  FADD.FTZ R22, R22, R23 ;  /* 0x0000001716167221 */ /* 0x000fe40000010000 */
[----:B------:R-:W-:Y:S02]  /*1560*/  FFMA.FTZ R21, R30, R26, R17 ;  /* 0x0000001a1e157223 */ /* 0x000fe40000010011 */
[----:B0-----:R-:W-:Y:S02]  /*1570*/  @!P0 FADD.FTZ R24, R24, R27 ;  /* 0x0000001b18188221 */ /* 0x001fe40000010000 */
[----:B------:R-:W-:Y:S01]  /*1580*/  FADD.FTZ R23, R3, R26 ;  /* 0x0000001a03177221 */ /* 0x000fe20000010000 */
[----:B------:R-:W-:Y:S01]  /*1590*/  SHF.L.U32 R3, R0, 0x4, RZ ;  /* 0x0000000400037819 */ /* 0x000fe200000006ff */
[----:B-1----:R-:W-:Y:S01]  /*15a0*/  @!P0 FADD.FTZ R13, R13, R29 ;  /* 0x0000001d0d0d8221 */ /* 0x002fe20000010000 */
[----:B------:R-:W0:Y:S01]  /*15b0*/  SHFL.DOWN PT, R27, R24, 0x2, 0x1f ;  /* 0x08401f00181b7f89 */ /* 0x000e2200000e0000 */
[----:B------:R-:W-:-:S03]  /*15c0*/  ISETP.GT.AND P0, PT, R52, 0x1d, PT ;  /* 0x0000001d3400780c */ /* 0x000fc60003f04270 */
[----:B------:R-:W1:Y:S04]  /*15d0*/  SHFL.DOWN PT, R29, R13, 0x2, 0x1f ;  /* 0x08401f000d1d7f89 */ /* 0x000e6800000e0000 */
[----:B------:R-:W-:Y:S06]  /*15e0*/  STS.128 [R0.X16+0x80], R20 ;  /* 0x0000801400007388 */ /* 0x000fec000000cc00 */
        /* <DEDUP_REMOVED lines=16> */
[----:B-1----:R-:W-:Y:S01]  /*16f0*/  @!P0 FADD.FTZ R13, R13, R29 ;  /* 0x0000001d0d0d8221 */ /* 0x002fe20000010000 */
[----:B------:R-:W-:Y:S02]  /*1700*/  ISETP.NE.AND P0, PT, R52, RZ, PT ;  /* 0x000000ff3400720c */ /* 0x000fe40003f05270 */
[----:B------:R-:W-:-:S11]  /*1710*/  MOV R12, R24 ;  /* 0x00000018000c7202 */ /* 0x000fd60000000f00 */
[----:B------:R0:W-:Y:S04]  /*1720*/  @!P0 STS.64 [R50.X8+0x10], R12 ;  /* 0x0000100c32008388 */ /* 0x0001e80000008a00 */
[----:B------:R-:W-:Y:S06]  /*1730*/  BAR.SYNC.DEFER_BLOCKING 0x0 ;  /* 0x0000000000007b1d */ /* 0x000fec0000010000 */
[----:B------:R-:W-:Y:S05]  /*1740*/  @P2 BRA `(.L_x_73) ;  /* 0x000001c000002947 */ /* 0x000fea0003800000 */
[----:B------:R-:W1:Y:S04]  /*1750*/  LDS.64 R14, [0x18] ;  /* 0x00001800ff0e7984 */ /* 0x000e680000000a00 */
[----:B------:R-:W2:Y:S04]  /*1760*/  LDS.128 R24, [0x20] ;  /* 0x00002000ff187984 */ /* 0x000ea80000000c00 */
[----:B------:R-:W3:Y:S01]  /*1770*/  LDS.128 R16, [0x30] ;  /* 0x00003000ff107984 */ /* 0x000ee20000000c00 */
[----:B-1----:R-:W-:-:S02]  /*1780*/  FADD.FTZ R29, R12, R14 ;  /* 0x0000000e0c1d7221 */ /* 0x002fc40000010000 */
[----:B0-----:R-:W-:Y:S02]  /*1790*/  FADD.FTZ R12, R13, R15 ;  /* 0x0000000f0d0c7221 */ /* 0x001fe40000010000 */
[----:B--2---:R-:W-:Y:S02]  /*17a0*/  FADD.FTZ R29, R29, R24 ;  /* 0x000000181d1d7221 */ /* 0x004fe40000010000 */
[----:B------:R-:W-:Y:S02]  /*17b0*/  FADD.FTZ R24, R12, R25 ;  /* 0x000000190c187221 */ /* 0x000fe40000010000 */
[----:B------:R-:W0:Y:S01]  /*17c0*/  LDS.128 R12, [0x40] ;  /* 0x00004000ff0c7984 */ /* 0x000e220000000c00 */
[----:B------:R-:W-:Y:S02]  /*17d0*/  FADD.FTZ R29, R29, R26 ;  /* 0x0000001a1d1d7221 */ /* 0x000fe40000010000 */
[----:B------:R-:W-:Y:S02]  /*17e0*/  FADD.FTZ R28, R24, R27 ;  /* 0x0000001b181c7221 */ /* 0x000fe40000010000 */
[----:B------:R-:W1:Y:S01]  /*17f0*/  LDS.128 R24, [0x50] ;  /* 0x00005000ff187984 */ /* 0x000e620000000c00 */
[----:B---3--:R-:W-:-:S02]  /*1800*/  FADD.FTZ R29, R29, R16 ;  /* 0x000000101d1d7221 */ /* 0x008fc40000010000 */
[----:B------:R-:W-:Y:S02]  /*1810*/  FADD.FTZ R16, R28, R17 ;  /* 0x000000111c107221 */ /* 0x000fe40000010000 */
[----:B------:R-:W-:Y:S02]  /*1820*/  FADD.FTZ R17, R29, R18 ;  /* 0x000000121d117221 */ /* 0x000fe40000010000 */
[----:B------:R-:W2:Y:S01]  /*1830*/  LDS.128 R28, [0x60] ;  /* 0x00006000ff1c7984 */ /* 0x000ea20000000c00 */
[----:B------:R-:W-:Y:S02]  /*1840*/  FADD.FTZ R16, R16, R19 ;  /* 0x0000001310107221 */ /* 0x000fe40000010000 */
        /* <DEDUP_REMOVED lines=12> */
.L_x_73:
[----:B------:R-:W-:Y:S05]  /*1910*/  BSYNC B0 ;  /* 0x0000000000007941 */ /* 0x000fea0003800000 */
.L_x_72:
[----:B------:R-:W-:Y:S06]  /*1920*/  BAR.SYNC.DEFER_BLOCKING 0x0 ;  /* 0x0000000000007b1d */ /* 0x000fec0000010000 */
[----:B------:R-:W-:Y:S01]  /*1930*/  BSSY B0, `(.L_x_74) ;  /* 0x000013d000007945 */ /* 0x000fe20003800000 */
[----:B------:R-:W-:Y:S05]  /*1940*/  @P4 BRA `(.L_x_75) ;  /* 0x000013b000004947 */ /* 0x000fea0003800000 */
[----:B------:R-:W1:Y:S04]  /*1950*/  LDS.128 R24, [R3+0xe0] ;  /* 0x0000e00003187984 */ /* 0x000e680000000c00 */
[----:B------:R-:W2:Y:S04]  /*1960*/  LDS.128 R16, [R3+0x140] ;  /* 0x0001400003107984 */ /* 0x000ea80000000c00 */
[----:B------:R-:W3:Y:S01]  /*1970*/  LDS.128 R28, [R3+0x1a0] ;  /* 0x0001a000031c7984 */ /* 0x000ee20000000c00 */
[----:B-1----:R-:W-:-:S02]  /*1980*/  FADD.FTZ R15, R20, R24 ;  /* 0x00000018140f7221 */ /* 0x002fc40000010000 */
[----:B------:R-:W-:Y:S02]  /*1990*/  FADD.FTZ R14, R21, R25 ;  /* 0x00000019150e7221 */ /* 0x000fe40000010000 */
[----:B--2---:R-:W-:Y:S02]  /*19a0*/  FADD.FTZ R15, R15, R16 ;  /* 0x000000100f0f7221 */ /* 0x004fe40000010000 */
[----:B------:R-:W-:Y:S02]  /*19b0*/  FADD.FTZ R25, R22, R26 ;  /* 0x0000001a16197221 */ /* 0x000fe40000010000 */
[----:B------:R-:W-:Y:S02]  /*19c0*/  FADD.FTZ R16, R14, R17 ;  /* 0x000000110e107221 */ /* 0x000fe40000010000 */
[----:B------:R-:W-:Y:S02]  /*19d0*/  FADD.FTZ R24, R23, R27 ;  /* 0x0000001b17187221 */ /* 0x000fe40000010000 */
[----:B------:R-:W1:Y:S01]  /*19e0*/  LDS.128 R20, [R3+0x200] ;  /* 0x0002000003147984 */ /* 0x000e620000000c00 */
[----:B------:R-:W-:-:S02]  /*19f0*/  FADD.FTZ R25, R25, R18 ;  /* 0x0000001219197221 */ /* 0x000fc40000010000 */
[----:B---3--:R-:W-:Y:S02]  /*1a00*/  FADD.FTZ R15, R15, R28 ;  /* 0x0000001c0f0f7221 */ /* 0x008fe40000010000 */
[----:B------:R-:W-:Y:S02]  /*1a10*/  FADD.FTZ R14, R24, R19 ;  /* 0x00000013180e7221 */ /* 0x000fe40000010000 */
[----:B------:R-:W-:Y:S02]  /*1a20*/  FADD.FTZ R28, R16, R29 ;  /* 0x0000001d101c7221 */ /* 0x000fe40000010000 */
[----:B------:R-:W2:Y:S01]  /*1a30*/  LDS.128 R16, [R3+0x260] ;  /* 0x0002600003107984 */ /* 0x000ea20000000c00 */
[----:B------:R-:W-:Y:S02]  /*1a40*/  FADD.FTZ R29, R25, R30 ;  /* 0x0000001e191d7221 */ /* 0x000fe40000010000 */
[----:B------:R-:W-:Y:S01]  /*1a50*/  FADD.FTZ R14, R14, R31 ;  /* 0x0000001f0e0e7221 */ /* 0x000fe20000010000 */
[----:B------:R-:W3:Y:S01]  /*1a60*/  LDS.128 R24, [R3+0x2c0] ;  /* 0x0002c00003187984 */ /* 0x000ee20000000c00 */
        /* <DEDUP_REMOVED lines=14> */
[----:B------:R-:W-:-:S02]  /*1b50*/  FADD.FTZ R14, R14, R27 ;  /* 0x0000001b0e0e7221 */ /* 0x000fc40000010000 */
[----:B-1----:R-:W-:Y:S02]  /*1b60*/  FADD.FTZ R15, R15, R20 ;  /* 0x000000140f0f7221 */ /* 0x002fe40000010000 */
[----:B------:R-:W-:Y:S02]  /*1b70*/  FADD.FTZ R24, R24, R21 ;  /* 0x0000001518187221 */ /* 0x000fe40000010000 */
[----:B------:R-:W-:Y:S02]  /*1b80*/  FADD.FTZ R25, R25, R22 ;  /* 0x0000001619197221 */ /* 0x000fe40000010000 */
[----:B------:R-:W-:Y:S02]  /*1b90*/  FADD.FTZ R14, R14, R23 ;  /* 0x000000170e0e7221 */ /* 0x000fe40000010000 */
[----:B------:R-:W1:Y:S01]  /*1ba0*/  LDS.128 R20, [R3+0x440] ;  /* 0x0004400003147984 */ /* 0x000e620000000c00 */
[----:B--2---:R-:W-:Y:S02]  /*1bb0*/  FADD.FTZ R15, R15, R16 ;  /* 0x000000100f0f7221 */ /* 0x004fe40000010000 */
[----:B------:R-:W-:-:S02]  /*1bc0*/  FADD.FTZ R24, R24, R17 ;  /* 0x0000001118187221 */ /* 0x000fc40000010000 */
[----:B------:R-:W-:Y:S02]  /*1bd0*/  FADD.FTZ R25, R25, R18 ;  /* 0x0000001219197221 */ /* 0x000fe40000010000 */
        /* <DEDUP_REMOVED lines=86> */
[----:B--2---:R-:W-:Y:S02]  /*2140*/  FADD.FTZ R15, R15, R16 ;  /* 0x000000100f0f7221 */ /* 0x004fe40000010000 */
[----:B------:R-:W-:-:S02]  /*2150*/  FADD.FTZ R16, R24, R17 ;  /* 0x0000001118107221 */ /* 0x000fc40000010000 */
[----:B------:R-:W1:Y:S01]  /*2160*/  LDS.128 R24, [R3+0xb00] ;  /* 0x000b000003187984 */ /* 0x000e620000000c00 */
[----:B------:R-:W-:Y:S02]  /*2170*/  FADD.FTZ R21, R21, R18 ;  /* 0x0000001215157221 */ /* 0x000fe40000010000 */
[----:B---3--:R-:W-:Y:S02]  /*2180*/  FADD.FTZ R15, R15, R28 ;  /* 0x0000001c0f0f7221 */ /* 0x008fe40000010000 */
[----:B------:R-:W-:Y:S02]  /*2190*/  FADD.FTZ R14, R14, R19 ;  /* 0x000000130e0e7221 */ /* 0x000fe40000010000 */
[----:B------:R-:W-:Y:S02]  /*21a0*/  FADD.FTZ R28, R16, R29 ;  /* 0x0000001d101c7221 */ /* 0x000fe40000010000 */
[----:B------:R-:W2:Y:S01]  /*21b0*/  LDS.128 R16, [R3+0xb60] ;  /* 0x000b600003107984 */ /* 0x000ea20000000c00 */
[----:B------:R-:W-:-:S02]  /*21c0*/  FADD.FTZ R29, R21, R30 ;  /* 0x0000001e151d7221 */ /* 0x000fc40000010000 */
[----:B------:R-:W-:Y:S01]  /*21d0*/  FADD.FTZ R14, R14, R31 ;  /* 0x0000001f0e0e7221 */ /* 0x000fe20000010000 */
[----:B------:R-:W3:Y:S01]  /*21e0*/  LDS.128 R20, [R3+0xbc0] ;  /* 0x000bc00003147984 */ /* 0x000ee20000000c00 */
        /* <DEDUP_REMOVED lines=8> */
[----:B------:R-:W-:Y:S02]  /*2270*/  FADD.FTZ R14, R14, R19 ;  /* 0x000000130e0e7221 */ /* 0x000fe40000010000 */
[----:B------:R-:W2:Y:S01]  /*2280*/  LDS.128 R16, [R3+0xc80] ;  /* 0x000c800003107984 */ /* 0x000ea20000000c00 */
[----:B---3--:R-:W-:Y:S02]  /*2290*/  FADD.FTZ R15, R15, R20 ;  /* 0x000000140f0f7221 */ /* 0x008fe40000010000 */
[----:B------:R-:W-:Y:S02]  /*22a0*/  FADD.FTZ R20, R28, R21 ;  /* 0x000000151c147221 */ /* 0x000fe40000010000 */
[----:B------:R-:W-:-:S02]  /*22b0*/  FADD.FTZ R21, R29, R22 ;  /* 0x000000161d157221 */ /* 0x000fc40000010000 */
[----:B------:R-:W3:Y:S01]  /*22c0*/  LDS.128 R28, [R3+0xce0] ;  /* 0x000ce000031c7984 */ /* 0x000ee20000000c00 */
        /* <DEDUP_REMOVED lines=8> */
[----:B------:R-:W1:Y:S01]  /*2350*/  LDS.128 R20, [R3+0xd40] ;  /* 0x000d400003147984 */ /* 0x000e620000000c00 */
        /* <DEDUP_REMOVED lines=139> */
[----:B------:R-:W3:Y:S01]  /*2c10*/  LDS.128 R28, [R3+0x1820] ;  /* 0x00182000031c7984 */ /* 0x000ee20000000c00 */
        /* <DEDUP_REMOVED lines=10> */
[----:B---3--:R-:W-:Y:S02]  /*2cc0*/  FADD.FTZ R20, R53, R28 ;  /* 0x0000001c35147221 */ /* 0x008fe40000010000 */
[----:B------:R-:W-:Y:S02]  /*2cd0*/  FADD.FTZ R21, R24, R29 ;  /* 0x0000001d18157221 */ /* 0x000fe40000010000 */
[----:B------:R-:W-:-:S02]  /*2ce0*/  FADD.FTZ R22, R15, R30 ;  /* 0x0000001e0f167221 */ /* 0x000fc40000010000 */
[----:B------:R-:W-:Y:S02]  /*2cf0*/  FADD.FTZ R23, R14, R31 ;  /* 0x0000001f0e177221 */ /* 0x000fe40000010000 */
.L_x_75:
[----:B------:R-:W-:Y:S05]  /*2d00*/  BSYNC B0 ;  /* 0x0000000000007941 */ /* 0x000fea0003800000 */
.L_x_74:
        /* <DEDUP_REMOVED lines=19> */
.L_x_77:
[----:B------:R-:W-:Y:S05]  /*2e40*/  BSYNC B0 ;  /* 0x0000000000007941 */ /* 0x000fea0003800000 */
.L_x_76:
[----:B------:R-:W-:-:S06]  /*2e50*/  UISETP.GE.U32.AND UP0, UPT, UR5, 0x2, UPT ;  /* 0x000000020500788c */ /* 0x000fcc000bf06070 */
[----:B------:R-:W-:-:S13]  /*2e60*/  PLOP3.LUT P0, PT, PT, PT, UP0, 0x80, 0x0 ;  /* 0x000000000000781c */ /* 0x000fda0003f0f008 */
[----:B------:R-:W-:Y:S05]  /*2e70*/  @!P0 BRA `(.L_x_78) ;  /* 0x0000124000008947 */ /* 0x000fea0003800000 */
[----:B------:R-:W2:Y:S01]  /*2e80*/  S2R R3, SR_CTAID.Y ;  /* 0x0000000000037919 */ /* 0x000ea20000002600 */
[----:B-1----:R-:W-:-:S05]  /*2e90*/  LOP3.LUT R14, R40, 0x1, RZ, 0xc0, !PT ;  /* 0x00000001280e7812 */ /* 0x002fca00078ec0ff */
[----:B------:R-:W-:-:S04]  /*2ea0*/  IMAD R14, R14, c[0x0][0x10], RZ ;  /* 0x000004000e0e7a24 */ /* 0x000fc800078e02ff */
[----:B------:R-:W-:-:S05]  /*2eb0*/  IMAD R15, R14, c[0x0][0xc], RZ ;  /* 0x000003000e0f7a24 */ /* 0x000fca00078e02ff */
[----:B------:R-:W-:Y:S02]  /*2ec0*/  SHF.L.U32 R15, R15, 0x1, RZ ;  /* 0x000000010f0f7819 */ /* 0x000fe400000006ff */
[----:B--2---:R-:W-:-:S03]  /*2ed0*/  IADD3 R17, R14, R3, RZ ;  /* 0x000000030e117210 */ /* 0x004fc60007ffe0ff */
[----:B------:R-:W-:-:S04]  /*2ee0*/  IMAD.WIDE R14, R15, R26, c[0x0][0x1b0] ;  /* 0x00006c000f0e7625 */ /* 0x000fc800078e021a */
[----:B------:R-:W-:Y:S01]  /*2ef0*/  IMAD.WIDE.U32 R16, R17, R26, c[0x0][0x1a8] ;  /* 0x00006a0011107625 */ /* 0x000fe200078e001a */
        /* <DEDUP_REMOVED lines=11> */
[----:B------:R-:W-:Y:S01]  /*2fb0*/  SEL R21, RZ, c[0x0][0xc], P0 ;  /* 0x00000300ff157a07 */ /* 0x000fe20000000000 */
[----:B------:R-:W-:-:S00]  /*2fc0*/  ERRBAR ;  /* 0x00000000000079ab */ /* 0x000fc00000000000 */
[----:B------:R-:W-:Y:S02]  /*2fd0*/  SEL R18, R18, 0xffffffff, !P0 ;  /* 0xffffffff12127807 */ /* 0x000fe40004000000 */
[----:B-1----:R-:W-:-:S02]  /*2fe0*/  ISETP.EQ.U32.AND P4, PT, R52, UR13, PT ;  /* 0x0000000d34007c0c */ /* 0x002fc4000bf82070 */
[----:B------:R-:W-:Y:S01]  /*2ff0*/  ISETP.NE.AND P0, PT, R21, -0x1, PT ;  /* 0xffffffff1500780c */ /* 0x000fe20003f05270 */
[----:B------:R-:W-:-:S10]  /*3000*/  IMAD R19, R18, UR4, RZ ;  /* 0x0000000412137c24 */ /* 0x000fd4000f8e02ff */
[----:B------:R1:W-:Y:S02]  /*3010*/  @P4 RED.E.ADD.S32.STRONG.GPU [R16.64], R19 ;  /* 0x000000131000498e */ /* 0x0003e4000c10e38e */
[----:B------:R-:W-:Y:S05]  /*3020*/  @!P0 BRA `(.L_x_79) ;  /* 0x0000005000008947 */ /* 0x000fea0003800000 */
.L_x_80:
[----:B------:R-:W2:Y:S01]  /*3030*/  LDG.E.STRONG.GPU R18, [R16.64] ;  /* 0x0000000e10127981 */ /* 0x000ea2000c1ef900 */
[----:B------:R-:W-:Y:S01]  /*3040*/  YIELD ;  /* 0x0000000000007946 */ /* 0x000fe20003800000 */
[----:B--2---:R-:W-:Y:S01]  /*3050*/  ISETP.NE.AND P0, PT, R18, R21, PT ;  /* 0x000000151200720c */ /* 0x004fe20003f05270 */
[----:B------:R-:W-:-:S12]  /*3060*/  CCTL.IVALL ;  /* 0x00000000ff00798f */ /* 0x000fd80002000000 */
[----:B------:R-:W-:Y:S05]  /*3070*/  @P0 BRA `(.L_x_80) ;  /* 0xffffffb000000947 */ /* 0x000fea000383ffff */
.L_x_79:
        /* <DEDUP_REMOVED lines=20> */
.L_x_84:
[----:B------:R-:W-:-:S13]  /*31c0*/  ISETP.EQ.OR P6, PT, R24, R42, P2 ;  /* 0x0000002a1800720c */ /* 0x000fda00017c2670 */
[----:B-1----:R-:W-:-:S04]  /*31d0*/  @!P6 IMAD R17, R24, c[0x0][0x10], R3 ;  /* 0x000004001811ea24 */ /* 0x002fc800078e0203 */
        /* <DEDUP_REMOVED lines=9> */
[----:B------:R-:W-:-:S06]  /*3270*/  @!P4 IMAD.WIDE.U32 R18, R19, 0x8, R14 ;  /* 0x000000081312c825 */ /* 0x000fcc00078e000e */
[----:B------:R-:W3:Y:S01]  /*3280*/  @!P4 LDG.E.64 R18, [R18.64] ;  /* 0x0000000e1212c981 */ /* 0x000ee2000c1e1b00 */
[----:B0-2---:R-:W-:Y:S02]  /*3290*/  @!P6 FADD.FTZ R12, R12, R16 ;  /* 0x000000100c0ce221 */ /* 0x005fe40000010000 */
[----:B------:R-:W-:Y:S01]  /*32a0*/  @!P6 FADD.FTZ R13, R13, R17 ;  /* 0x000000110d0de221 */ /* 0x000fe20000010000 */
[----:B------:R-:W-:Y:S01]  /*32b0*/  ISETP.EQ.OR P6, PT, R20, R42, P2 ;  /* 0x0000002a1400720c */ /* 0x000fe200017c2670 */
[----:B------:R-:W-:-:S06]  /*32c0*/  @!P5 IMAD.WIDE.U32 R16, R21, 0x8, R14 ;  /* 0x000000081510d825 */ /* 0x000fcc00078e000e */
[----:B------:R-:W2:Y:S06]  /*32d0*/  @!P5 LDG.E.64 R16, [R16.64] ;  /* 0x0000000e1010d981 */ /* 0x000eac000c1e1b00 */
[----:B------:R-:W-:-:S04]  /*32e0*/  @!P6 IMAD R21, R20, c[0x0][0x10], R3 ;  /* 0x000004001415ea24 */ /* 0x000fc800078e0203 */
[----:B------:R-:W-:-:S06]  /*32f0*/  @!P6 IMAD.WIDE.U32 R20, R21, 0x8, R14 ;  /* 0x000000081514e825 */ /* 0x000fcc00078e000e */
[----:B------:R-:W4:Y:S01]  /*3300*/  @!P6 LDG.E.64 R20, [R20.64] ;  /* 0x0000000e1414e981 */ /* 0x000f22000c1e1b00 */
[----:B------:R-:W-:Y:S01]  /*3310*/  IADD3 R22, R24, 0x4, RZ ;  /* 0x0000000418167810 */ /* 0x000fe20007ffe0ff */
[----:B---3--:R-:W-:Y:S02]  /*3320*/  @!P4 FADD.FTZ R12, R12, R18 ;  /* 0x000000120c0cc221 */ /* 0x008fe40000010000 */
[----:B------:R-:W-:Y:S01]  /*3330*/  @!P4 FADD.FTZ R13, R13, R19 ;  /* 0x000000130d0dc221 */ /* 0x000fe20000010000 */
[----:B------:R-:W-:Y:S02]  /*3340*/  ISETP.EQ.OR P4, PT, R22, R42, P2 ;  /* 0x0000002a1600720c */ /* 0x000fe40001782670 */
[C---:B------:R-:W-:Y:S02]  /*3350*/  IADD3 R23, R24.reuse, 0x5, RZ ;  /* 0x0000000518177810 */ /* 0x040fe40007ffe0ff */
[----:B------:R-:W-:-:S09]  /*3360*/  IADD3 R25, R24, 0x6, RZ ;  /* 0x0000000618197810 */ /* 0x000fd20007ffe0ff */
[----:B------:R-:W-:-:S04]  /*3370*/  @!P4 IMAD R19, R22, c[0x0][0x10], R3 ;  /* 0x000004001613ca24 */ /* 0x000fc800078e0203 */
[----:B------:R-:W-:-:S06]  /*3380*/  @!P4 IMAD.WIDE.U32 R18, R19, 0x8, R14 ;  /* 0x000000081312c825 */ /* 0x000fcc00078e000e */
[----:B------:R-:W3:Y:S01]  /*3390*/  @!P4 LDG.E.64 R18, [R18.64] ;  /* 0x0000000e1212c981 */ /* 0x000ee2000c1e1b00 */
[----:B--2---:R-:W-:Y:S02]  /*33a0*/  @!P5 FADD.FTZ R12, R12, R16 ;  /* 0x000000100c0cd221 */ /* 0x004fe40000010000 */
[----:B------:R-:W-:Y:S01]  /*33b0*/  @!P5 FADD.FTZ R13, R13, R17 ;  /* 0x000000110d0dd221 */ /* 0x000fe20000010000 */
[-C--:B------:R-:W-:Y:S01]  /*33c0*/  ISETP.EQ.OR P5, PT, R23, R42.reuse, P2 ;  /* 0x0000002a1700720c */ /* 0x080fe200017a2670 */
[----:B----4-:R-:W-:Y:S02]  /*33d0*/  @!P6 FADD.FTZ R12, R12, R20 ;  /* 0x000000140c0ce221 */ /* 0x010fe40000010000 */
[----:B------:R-:W-:Y:S01]  /*33e0*/  @!P6 FADD.FTZ R13, R13, R21 ;  /* 0x000000150d0de221 */ /* 0x000fe20000010000 */
[----:B------:R-:W-:-:S09]  /*33f0*/  ISETP.EQ.OR P6, PT, R25, R42, P2 ;  /* 0x0000002a1900720c */ /* 0x000fd200017c2670 */
[----:B------:R-:W-:-:S04]  /*3400*/  @!P5 IMAD R17, R23, c[0x0][0x10], R3 ;  /* 0x000004001711da24 */ /* 0x000fc800078e0203 */
[----:B------:R-:W-:-:S06]  /*3410*/  @!P5 IMAD.WIDE.U32 R16, R17, 0x8, R14 ;  /* 0x000000081110d825 */ /* 0x000fcc00078e000e */
[----:B------:R-:W2:Y:S01]  /*3420*/  @!P5 LDG.E.64 R16, [R16.64] ;  /* 0x0000000e1010d981 */ /* 0x000ea2000c1e1b00 */
        /* <DEDUP_REMOVED lines=50> */
[----:B------:R-:W-:Y:S01]  /*3750*/  IADD3 R19, R24, 0xf, RZ ;  /* 0x0000000f18137810 */ /* 0x000fe20007ffe0ff */
[----:B--2---:R-:W-:-:S02]  /*3760*/  @!P5 FADD.FTZ R12, R12, R16 ;  /* 0x000000100c0cd221 */ /* 0x004fc40000010000 */
[----:B------:R-:W-:Y:S01]  /*3770*/  @!P5 FADD.FTZ R13, R13, R17 ;  /* 0x000000110d0dd221 */ /* 0x000fe20000010000 */
[----:B------:R-:W-:-:S05]  /*3780*/  ISETP.EQ.OR P5, PT, R23, R42, P2 ;  /* 0x0000002a1700720c */ /* 0x000fca00017a2670 */
[----:B------:R-:W-:-:S04]  /*3790*/  @!P4 IMAD R17, R22, c[0x0][0x10], R3 ;  /* 0x000004001611ca24 */ /* 0x000fc800078e0203 */
[----:B------:R-:W-:-:S04]  /*37a0*/  @!P4 IMAD.WIDE.U32 R16, R17, 0x8, R14 ;  /* 0x000000081110c825 */ /* 0x000fc800078e000e */
[----:B----4-:R-:W-:Y:S02]  /*37b0*/  @!P6 FADD.FTZ R12, R12, R20 ;  /* 0x000000140c0ce221 */ /* 0x010fe40000010000 */
[----:B------:R-:W-:Y:S01]  /*37c0*/  @!P6 FADD.FTZ R13, R13, R21 ;  /* 0x000000150d0de221 */ /* 0x000fe20000010000 */
[----:B------:R-:W-:Y:S01]  /*37d0*/  ISETP.EQ.OR P6, PT, R19, R42, P2 ;  /* 0x0000002a1300720c */ /* 0x000fe200017c2670 */
[----:B------:R-:W2:Y:S01]  /*37e0*/  @!P4 LDG.E.64 R16, [R16.64] ;  /* 0x0000000e1010c981 */ /* 0x000ea2000c1e1b00 */
[----:B------:R-:W-:-:S04]  /*37f0*/  @!P5 IMAD R21, R23, c[0x0][0x10], R3 ;  /* 0x000004001715da24 */ /* 0x000fc800078e0203 */
[----:B------:R-:W-:-:S06]  /*3800*/  @!P5 IMAD.WIDE.U32 R20, R21, 0x8, R14 ;  /* 0x000000081514d825 */ /* 0x000fcc00078e000e */
[----:B------:R-:W3:Y:S01]  /*3810*/  @!P5 LDG.E.64 R20, [R20.64] ;  /* 0x0000000e1414d981 */ /* 0x000ee2000c1e1b00 */
[----:B------:R-:W-:-:S04]  /*3820*/  @!P6 IMAD R19, R19, c[0x0][0x10], R3 ;  /* 0x000004001313ea24 */ /* 0x000fc800078e0203 */
[----:B------:R-:W-:-:S06]  /*3830*/  @!P6 IMAD.WIDE.U32 R18, R19, 0x8, R14 ;  /* 0x000000081312e825 */ /* 0x000fcc00078e000e */
        /* <DEDUP_REMOVED lines=12> */
.L_x_83:
[----:B------:R-:W-:-:S06]  /*3900*/  UISETP.GT.AND UP0, UPT, UR4, 0x4, UPT ;  /* 0x000000040400788c */ /* 0x000fcc000bf04270 */
[----:B------:R-:W-:-:S13]  /*3910*/  PLOP3.LUT P4, PT, PT, PT, UP0, 0x80, 0x0 ;  /* 0x000000000000781c */ /* 0x000fda0003f8f008 */
[----:B------:R-:W-:Y:S05]  /*3920*/  @!P4 BRA `(.L_x_85) ;  /* 0x000003b00000c947 */ /* 0x000fea0003800000 */
[C---:B-1----:R-:W-:Y:S02]  /*3930*/  IADD3 R19, R24.reuse, 0x1, RZ ;  /* 0x0000000118137810 */ /* 0x042fe40007ffe0ff */
[CC--:B------:R-:W-:Y:S02]  /*3940*/  ISETP.EQ.OR P0, PT, R24.reuse, R42.reuse, P2 ;  /* 0x0000002a1800720c */ /* 0x0c0fe40001702670 */
[-C--:B------:R-:W-:Y:S02]  /*3950*/  ISETP.EQ.OR P5, PT, R19, R42.reuse, P2 ;  /* 0x0000002a1300720c */ /* 0x080fe400017a2670 */
[C---:B------:R-:W-:Y:S02]  /*3960*/  IADD3 R17, R24.reuse, 0x2, RZ ;  /* 0x0000000218117810 */ /* 0x040fe40007ffe0ff */
        /* <DEDUP_REMOVED lines=17> */
[----:B0-2---:R-:W-:Y:S01]  /*3a80*/  @!P0 FADD.FTZ R12, R12, R20 ;  /* 0x000000140c0c8221 */ /* 0x005fe20000010000 */
[C---:B------:R-:W-:Y:S01]  /*3a90*/  IADD3 R20, R24.reuse, 0x1, RZ ;  /* 0x0000000118147810 */ /* 0x040fe20007ffe0ff */
[----:B------:R-:W-:Y:S01]  /*3aa0*/  @!P0 FADD.FTZ R13, R13, R21 ;  /* 0x000000150d0d8221 */ /* 0x000fe20000010000 */
[-C--:B------:R-:W-:Y:S01]  /*3ab0*/  ISETP.EQ.OR P0, PT, R24, R42.reuse, P2 ;  /* 0x0000002a1800720c */ /* 0x080fe20001702670 */
[----:B---3--:R-:W-:Y:S01]  /*3ac0*/  @!P5 FADD.FTZ R12, R12, R18 ;  /* 0x000000120c0cd221 */ /* 0x008fe20000010000 */
[----:B------:R-:W-:Y:S01]  /*3ad0*/  IADD3 R18, R24, 0x2, RZ ;  /* 0x0000000218127810 */ /* 0x000fe20007ffe0ff */
[----:B------:R-:W-:Y:S01]  /*3ae0*/  @!P5 FADD.FTZ R13, R13, R19 ;  /* 0x000000130d0dd221 */ /* 0x000fe20000010000 */
[-C--:B------:R-:W-:Y:S01]  /*3af0*/  ISETP.EQ.OR P5, PT, R20, R42.reuse, P2 ;  /* 0x0000002a1400720c */ /* 0x080fe200017a2670 */
[----:B----4-:R-:W-:Y:S02]  /*3b00*/  @!P6 FADD.FTZ R12, R12, R16 ;  /* 0x000000100c0ce221 */ /* 0x010fe40000010000 */
[----:B------:R-:W-:Y:S01]  /*3b10*/  @!P6 FADD.FTZ R13, R13, R17 ;  /* 0x000000110d0de221 */ /* 0x000fe20000010000 */
[----:B------:R-:W-:Y:S01]  /*3b20*/  ISETP.EQ.OR P6, PT, R18, R42, P2 ;  /* 0x0000002a1200720c */ /* 0x000fe200017c2670 */
[----:B-----5:R-:W-:-:S02]  /*3b30*/  @!P4 FADD.FTZ R12, R12, R22 ;  /* 0x000000160c0cc221 */ /* 0x020fc40000010000 */
        /* <DEDUP_REMOVED lines=26> */
.L_x_85:
[----:B------:R-:W-:-:S13]  /*3ce0*/  ISETP.NE.OR P0, PT, RZ, UR4, P0 ;  /* 0x00000004ff007c0c */ /* 0x000fda0008705670 */
[----:B------:R-:W-:Y:S05]  /*3cf0*/  @!P0 BRA `(.L_x_81) ;  /* 0x000001f000008947 */ /* 0x000fea0003800000 */
.L_x_82:
[CC--:B------:R-:W-:Y:S02]  /*3d00*/  ISETP.EQ.OR P5, PT, R24.reuse, R42.reuse, P2 ;  /* 0x0000002a1800720c */ /* 0x0c0fe400017a2670 */
[C---:B-1----:R-:W-:Y:S02]  /*3d10*/  IADD3 R19, R24.reuse, 0x1, RZ ;  /* 0x0000000118137810 */ /* 0x042fe40007ffe0ff */
[C---:B------:R-:W-:Y:S02]  /*3d20*/  IADD3 R23, R24.reuse, 0x2, RZ ;  /* 0x0000000218177810 */ /* 0x040fe40007ffe0ff */
        /* <DEDUP_REMOVED lines=18> */
[----:B0-2---:R-:W-:-:S02]  /*3e50*/  @!P5 FADD.FTZ R12, R12, R16 ;  /* 0x000000100c0cd221 */ /* 0x005fc40000010000 */
        /* <DEDUP_REMOVED lines=9> */
.L_x_81:
[----:B------:R-:W-:-:S04]  /*3ef0*/  MOV R18, c[0x0][0xc] ;  /* 0x0000030000127a02 */ /* 0x000fc80000000f00 */
[----:B------:R-:W-:-:S13]  /*3f00*/  LOP3.LUT P0, R18, R18, 0x3, RZ, 0xc0, !PT ;  /* 0x0000000312127812 */ /* 0x000fda000780c0ff */
[----:B------:R-:W-:Y:S05]  /*3f10*/  @!P0 BRA `(.L_x_78) ;  /* 0x000001a000008947 */ /* 0x000fea0003800000 */
[----:B------:R-:W-:Y:S01]  /*3f20*/  ISETP.EQ.OR P0, PT, R24, R42, P2 ;  /* 0x0000002a1800720c */ /* 0x000fe20001702670 */
[----:B------:R-:W-:Y:S01]  /*3f30*/  BSSY B0, `(.L_x_86) ;  /* 0x0000008000007945 */ /* 0x000fe20003800000 */
[----:B------:R-:W-:-:S11]  /*3f40*/  ISETP.NE.AND P4, PT, R18, 0x1, PT ;  /* 0x000000011200780c */ /* 0x000fd60003f85270 */
[----:B------:R-:W-:Y:S05]  /*3f50*/  @P0 BRA `(.L_x_87) ;  /* 0x0000005000000947 */ /* 0x000fea0003800000 */
[----:B-1----:R-:W-:-:S04]  /*3f60*/  IMAD R17, R24, c[0x0][0x10], R3 ;  /* 0x0000040018117a24 */ /* 0x002fc800078e0203 */
[----:B------:R-:W-:-:S06]  /*3f70*/  IMAD.WIDE.U32 R16, R17, 0x8, R14 ;  /* 0x0000000811107825 */ /* 0x000fcc00078e000e */
[----:B------:R-:W2:Y:S02]  /*3f80*/  LDG.E.64 R16, [R16.64] ;  /* 0x0000000e10107981 */ /* 0x000ea4000c1e1b00 */
[----:B0-2---:R-:W-:Y:S02]  /*3f90*/  FADD.FTZ R12, R12, R16 ;  /* 0x000000100c0c7221 */ /* 0x005fe40000010000 */
[----:B------:R-:W-:Y:S02]  /*3fa0*/  FADD.FTZ R13, R13, R17 ;  /* 0x000000110d0d7221 */ /* 0x000fe40000010000 */
.L_x_87:
[----:B------:R-:W-:Y:S05]  /*3fb0*/  BSYNC B0 ;  /* 0x0000000000007941 */ /* 0x000fea0003800000 */
.L_x_86:
[----:B------:R-:W-:Y:S05]  /*3fc0*/  @!P4 BRA `(.L_x_78) ;  /* 0x000000f00000c947 */ /* 0x000fea0003800000 */
[C---:B-1----:R-:W-:Y:S02]  /*3fd0*/  IADD3 R16, R24.reuse, 0x2, RZ ;  /* 0x0000000218107810 */ /* 0x042fe40007ffe0ff */
        /* <DEDUP_REMOVED lines=10> */
[----:B0-2---:R-:W-:Y:S02]  /*4080*/  @!P4 FADD.FTZ R12, R12, R16 ;  /* 0x000000100c0cc221 */ /* 0x005fe40000010000 */
[----:B------:R-:W-:Y:S02]  /*4090*/  @!P4 FADD.FTZ R13, R13, R17 ;  /* 0x000000110d0dc221 */ /* 0x000fe40000010000 */
[----:B---3--:R-:W-:-:S02]  /*40a0*/  @!P0 FADD.FTZ R12, R12, R14 ;  /* 0x0000000e0c0c8221 */ /* 0x008fc40000010000 */
[----:B------:R-:W-:-:S05]  /*40b0*/  @!P0 FADD.FTZ R13, R13, R15 ;  /* 0x0000000f0d0d8221 */ /* 0x000fca0000010000 */
.L_x_78:
[----:B------:R-:W-:Y:S04]  /*40c0*/  @!P2 STS.64 [0x78], R12 ;  /* 0x0000780cff00a388 */ /* 0x000fe80000000a00 */
[----:B------:R-:W-:Y:S01]  /*40d0*/  BAR.SYNC.DEFER_BLOCKING 0x0 ;  /* 0x0000000000007b1d */ /* 0x000fe20000010000 */
[----:B------:R-:W-:Y:S02]  /*40e0*/  ISETP.GE.U32.AND P0, PT, R46, c[0x0][0x1e0], PT ;  /* 0x000078002e007a0c */ /* 0x000fe40003f06070 */
[----:B------:R-:W-:-:S03]  /*40f0*/  ISETP.GE.U32.AND P2, PT, R45, c[0x0][0x1e0], PT ;  /* 0x000078002d007a0c */ /* 0x000fc60003f46070 */
[----:B0-----:R-:W0:Y:S02]  /*4100*/  LDS.64 R12, [0x78] ;  /* 0x00007800ff0c7984 */ /* 0x001e240000000a00 */
[----:B0-----:R-:W-:Y:S01]  /*4110*/  FMUL.FTZ R3, R12, c[0x0][0x20c] ;  /* 0x000083000c037a20 */ /* 0x001fe20000410000 */
[--C-:B------:R-:W-:Y:S01]  /*4120*/  PRMT R12, RZ, 0x5410, R34.reuse ;  /* 0x00005410ff0c7816 */ /* 0x100fe20000000022 */
[----:B-1----:R-:W-:Y:S01]  /*4130*/  FMUL.FTZ R16, R13, c[0x0][0x20c] ;  /* 0x000083000d107a20 */ /* 0x002fe20000410000 */
[----:B------:R-:W-:Y:S02]  /*4140*/  PRMT R34, RZ, 0x7610, R34 ;  /* 0x00007610ff227816 */ /* 0x000fe40000000022 */
[--C-:B------:R-:W-:Y:S01]  /*4150*/  PRMT R13, RZ, 0x5410, R39.reuse ;  /* 0x00005410ff0d7816 */ /* 0x100fe20000000027 */
[----:B------:R-:W-:Y:S01]  /*4160*/  FADD.FTZ R14, R12, -UR17 ;  /* 0x800000110c0e7e21 */ /* 0x000fe20008010000 */
[----:B------:R-:W-:Y:S01]  /*4170*/  PRMT R12, RZ, 0x7610, R39 ;  /* 0x00007610ff0c7816 */ /* 0x000fe20000000027 */
[----:B------:R-:W-:-:S02]  /*4180*/  FADD.FTZ R34, R34, -UR17 ;  /* 0x8000001122227e21 */ /* 0x000fc40008010000 */
[----:B------:R-:W-:Y:S02]  /*4190*/  FMUL.FTZ R25, R14, UR8 ;  /* 0x000000080e197c20 */ /* 0x000fe40008410000 */
        /* <DEDUP_REMOVED lines=20> */
.L_x_88:
[----:B------:R-:W-:Y:S01]  /*42e0*/  BSSY B0, `(.L_x_89) ;  /* 0x0000012000007945 */ /* 0x000fe20003800000 */
[----:B------:R-:W-:Y:S05]  /*42f0*/  @!P1 BRA `(.L_x_90) ;  /* 0x0000010000009947 */ /* 0x000fea0003800000 */
[C-C-:B------:R-:W-:Y:S02]  /*4300*/  FFMA.FTZ R14, R3.reuse, R25, R16.reuse ;  /* 0x00000019030e7223 */ /* 0x140fe40000010010 */
[----:B------:R-:W-:Y:S02]  /*4310*/  FFMA.FTZ R15, R3, R34, R16 ;  /* 0x00000022030f7223 */ /* 0x000fe40000010010 */
[----:B------:R-:W-:Y:S01]  /*4320*/  FFMA.FTZ R14, R13, R8, -R14 ;  /* 0x000000080d0e7223 */ /* 0x000fe2000001080e */
[----:B------:R-:W-:Y:S01]  /*4330*/  MOV R13, R7 ;  /* 0x00000007000d7202 */ /* 0x000fe20000000f00 */
        /* <DEDUP_REMOVED lines=12> */
.L_x_90:
[----:B------:R-:W-:Y:S05]  /*4400*/  BSYNC B0 ;  /* 0x0000000000007941 */ /* 0x000fea0003800000 */
.L_x_89:
[--C-:B------:R-:W-:Y:S02]  /*4410*/  PRMT R12, RZ, 0x5410, R35.reuse ;  /* 0x00005410ff0c7816 */ /* 0x100fe40000000023 */
[----:B------:R-:W-:Y:S02]  /*4420*/  PRMT R35, RZ, 0x7610, R35 ;  /* 0x00007610ff237816 */ /* 0x000fe40000000023 */
[----:B------:R-:W-:Y:S01]  /*4430*/  ISETP.GE.U32.AND P5, PT, R44, c[0x0][0x1e0], PT ;  /* 0x000078002c007a0c */ /* 0x000fe20003fa6070 */
[----:B------:R-:W-:Y:S01]  /*4440*/  FADD.FTZ R12, R12, -UR17 ;  /* 0x800000110c0c7e21 */ /* 0x000fe20008010000 */
[----:B------:R-:W-:Y:S01]  /*4450*/  ISETP.GE.AND.EX P4, PT, R49, c[0x0][0x1e4], PT, P0 ;  /* 0x0000790031007a0c */ /* 0x000fe20003f86300 */
[----:B------:R-:W-:Y:S01]  /*4460*/  FADD.FTZ R35, R35, -UR17 ;  /* 0x8000001123237e21 */ /* 0x000fe20008010000 */
[----:B------:R-:W-:Y:S01]  /*4470*/  ISETP.GE.AND.EX P0, PT, R48, c[0x0][0x1e4], PT, P2 ;  /* 0x0000790030007a0c */ /* 0x000fe20003f06320 */
[----:B------:R-:W-:Y:S01]  /*4480*/  FMUL.FTZ R27, R12, UR8 ;  /* 0x000000080c1b7c20 */ /* 0x000fe20008410000 */
[----:B------:R-:W-:Y:S01]  /*4490*/  PRMT R13, RZ, 0x5410, R38 ;  /* 0x00005410ff0d7816 */ /* 0x000fe20000000026 */
[----:B------:R-:W-:Y:S01]  /*44a0*/  FMUL.FTZ R22, R35, UR8 ;  /* 0x0000000823167c20 */ /* 0x000fe20008410000 */
[----:B------:R-:W-:-:S02]  /*44b0*/  ISETP.GE.AND.EX P2, PT, R47, c[0x0][0x1e4], PT, P5 ;  /* 0x000079002f007a0c */ /* 0x000fc40003f46350 */
[----:B------:R-:W-:Y:S02]  /*44c0*/  ISETP.GT.U32.OR P4, PT, R0, 0x17f, P4 ;  /* 0x0000017f0000780c */ /* 0x000fe40002784470 */
[----:B------:R-:W-:Y:S01]  /*44d0*/  PRMT R38, RZ, 0x7610, R38 ;  /* 0x00007610ff267816 */ /* 0x000fe20000000026 */
[----:B------:R-:W-:Y:S09]  /*44e0*/  @!P3 BRA `(.L_x_91) ;  /* 0x000001200000b947 */ /* 0x000ff20003800000 */
[----:B------:R-:W-:Y:S02]  /*44f0*/  FFMA.FTZ R12, R27, R8, R10 ;  /* 0x000000081b0c7223 */ /* 0x000fe4000001000a */
[----:B0-----:R-:W-:Y:S02]  /*4500*/  FFMA.FTZ R14, R22, R9, R11 ;  /* 0x00000009160e7223 */ /* 0x001fe4000001000b */
        /* <DEDUP_REMOVED lines=16> */
.L_x_91:
[----:B------:R-:W-:Y:S01]  /*4610*/  BSSY B0, `(.L_x_92) ;  /* 0x0000012000007945 */ /* 0x000fe20003800000 */
[----:B------:R-:W-:Y:S05]  /*4620*/  @P4 BRA `(.L_x_93) ;  /* 0x0000010000004947 */ /* 0x000fea0003800000 */
[C-C-:B------:R-:W-:Y:S02]  /*4630*/  FFMA.FTZ R12, R3.reuse, R27, R16.reuse ;  /* 0x0000001b030c7223 */ /* 0x140fe40000010010 */
[----:B0-----:R-:W-:Y:S02]  /*4640*/  FFMA.FTZ R15, R3, R22, R16 ;  /* 0x00000016030f7223 */ /* 0x001fe40000010010 */
[----:B------:R-:W-:Y:S01]  /*4650*/  FFMA.FTZ R14, R13, R8, -R12 ;  /* 0x000000080d0e7223 */ /* 0x000fe2000001080c */
[----:B------:R-:W-:Y:S01]  /*4660*/  MOV R12, R4 ;  /* 0x00000004000c7202 */ /* 0x000fe20000000f00 */
[----:B------:R-:W-:Y:S01]  /*4670*/  IMAD R49, R49, c[0x0][0x1d8], RZ ;  /* 0x0000760031317a24 */ /* 0x000fe200078e02ff */
[----:B------:R-:W-:Y:S01]  /*4680*/  MOV R13, R7 ;  /* 0x00000007000d7202 */ /* 0x000fe20000000f00 */
[----:B------:R-:W-:-:S02]  /*4690*/  FFMA.FTZ R15, R38, R9, -R15 ;  /* 0x00000009260f7223 */ /* 0x000fc4000001080f */
[C---:B------:R-:W-:Y:S02]  /*46a0*/  IMAD R49, R46.reuse, c[0x0][0x1dc], R49 ;  /* 0x000077002e317a24 */ /* 0x040fe400078e0231 */
[----:B------:R-:W-:-:S04]  /*46b0*/  IMAD.WIDE.U32 R12, R46, c[0x0][0x1d8], R12 ;  /* 0x000076002e0c7a25 */ /* 0x000fc800078e000c */
[----:B------:R-:W-:Y:S01]  /*46c0*/  FMUL.FTZ R18, R14, UR8 ;  /* 0x000000080e127c20 */ /* 0x000fe20008410000 */
[----:B------:R-:W-:Y:S01]  /*46d0*/  IADD3 R49, R13, R49, RZ ;  /* 0x000000310d317210 */ /* 0x000fe20007ffe0ff */
[----:B------:R-:W-:Y:S01]  /*46e0*/  FMUL.FTZ R17, R15, UR8 ;  /* 0x000000080f117c20 */ /* 0x000fe20008410000 */
[----:B------:R-:W-:-:S04]  /*46f0*/  LEA R14, P4, R12, c[0x0][0x160], 0x1 ;  /* 0x000058000c0e7a11 */ /* 0x000fc800078808ff */
[----:B------:R-:W-:Y:S02]  /*4700*/  LEA.HI.X R15, R12, c[0x0][0x164], R49, 0x1, P4 ;  /* 0x000059000c0f7a11 */ /* 0x000fe400020f0c31 */
[----:B------:R-:W-:-:S05]  /*4710*/  F2FP.BF16.PACK_AB R17, R17, R18 ;  /* 0x000000121111723e */ /* 0x000fca00000010ff */
[----:B------:R0:W-:Y:S02]  /*4720*/  STG.E [R14.64], R17 ;  /* 0x000000110e007986 */ /* 0x0001e4000c10190e */
.L_x_93:
[----:B------:R-:W-:Y:S05]  /*4730*/  BSYNC B0 ;  /* 0x0000000000007941 */ /* 0x000fea0003800000 */
.L_x_92:
[--C-:B------:R-:W-:Y:S02]  /*4740*/  PRMT R12, RZ, 0x5410, R32.reuse ;  /* 0x00005410ff0c7816 */ /* 0x100fe40000000020 */
[----:B------:R-:W-:Y:S02]  /*4750*/  PRMT R32, RZ, 0x7610, R32 ;  /* 0x00007610ff207816 */ /* 0x000fe40000000020 */
[----:B------:R-:W-:Y:S01]  /*4760*/  ISETP.GT.U32.OR P0, PT, R0, 0x17f, P0 ;  /* 0x0000017f0000780c */ /* 0x000fe20000704470 */
[----:B0-----:R-:W-:Y:S01]  /*4770*/  FADD.FTZ R15, R12, -UR17 ;  /* 0x800000110c0f7e21 */ /* 0x001fe20008010000 */
[----:B------:R-:W-:Y:S01]  /*4780*/  ISETP.GT.U32.OR P2, PT, R0, 0x17f, P2 ;  /* 0x0000017f0000780c */ /* 0x000fe20001744470 */
[----:B------:R-:W-:Y:S01]  /*4790*/  FADD.FTZ R32, R32, -UR17 ;  /* 0x8000001120207e21 */ /* 0x000fe20008010000 */
[--C-:B------:R-:W-:Y:S01]  /*47a0*/  PRMT R13, RZ, 0x5410, R37.reuse ;  /* 0x00005410ff0d7816 */ /* 0x100fe20000000025 */
[----:B------:R-:W-:Y:S01]  /*47b0*/  FMUL.FTZ R25, R15, UR8 ;  /* 0x000000080f197c20 */ /* 0x000fe20008410000 */
[----:B------:R-:W-:Y:S01]  /*47c0*/  PRMT R14, RZ, 0x7610, R37 ;  /* 0x00007610ff0e7816 */ /* 0x000fe20000000025 */
        /* <DEDUP_REMOVED lines=21> */
.L_x_94:
[----:B------:R-:W-:Y:S01]  /*4920*/  BSSY B0, `(.L_x_95) ;  /* 0x0000012000007945 */ /* 0x000fe20003800000 */
[----:B------:R-:W-:Y:S05]  /*4930*/  @P0 BRA `(.L_x_96) ;  /* 0x0000010000000947 */ /* 0x000fea0003800000 */
        /* <DEDUP_REMOVED lines=8> */
[C---:B------:R-:W-:Y:S02]  /*49c0*/  IMAD R19, R45.reuse, c[0x0][0x1dc], R48 ;  /* 0x000077002d137a24 */ /* 0x040fe400078e0230 */
[----:B------:R-:W-:-:S04]  /*49d0*/  IMAD.WIDE.U32 R14, R45, c[0x0][0x1d8], R14 ;  /* 0x000076002d0e7a25 */ /* 0x000fc800078e000e */
[----:B------:R-:W-:Y:S01]  /*49e0*/  FMUL.FTZ R13, R17, UR8 ;  /* 0x00000008110d7c20 */ /* 0x000fe20008410000 */
[----:B------:R-:W-:Y:S02]  /*49f0*/  IADD3 R19, R15, R19, RZ ;  /* 0x000000130f137210 */ /* 0x000fe40007ffe0ff */
[C---:B------:R-:W-:Y:S02]  /*4a00*/  LEA R18, P0, R14.reuse, c[0x0][0x160], 0x1 ;  /* 0x000058000e127a11 */ /* 0x040fe400078008ff */
[----:B------:R-:W-:Y:S02]  /*4a10*/  F2FP.BF16.PACK_AB R13, R13, R20 ;  /* 0x000000140d0d723e */ /* 0x000fe400000010ff */
[----:B------:R-:W-:-:S05]  /*4a20*/  LEA.HI.X R19, R14, c[0x0][0x164], R19, 0x1, P0 ;  /* 0x000059000e137a11 */ /* 0x000fca00000f0c13 */
[----:B------:R0:W-:Y:S04]  /*4a30*/  STG.E [R18.64], R13 ;  /* 0x0000000d12007986 */ /* 0x0001e8000c10190e */
.L_x_96:
[----:B------:R-:W-:Y:S05]  /*4a40*/  BSYNC B0 ;  /* 0x0000000000007941 */ /* 0x000fea0003800000 */
.L_x_95:
        /* <DEDUP_REMOVED lines=26> */
.L_x_97:
        /* <DEDUP_REMOVED lines=9> */
[----:B------:R-:W-:Y:S01]  /*4c80*/  IMAD R47, R44, c[0x0][0x1dc], R47 ;  /* 0x000077002c2f7a24 */ /* 0x000fe200078e022f */
[----:B------:R-:W-:Y:S01]  /*4c90*/  LEA R4, P0, R6, c[0x0][0x160], 0x1 ;  /* 0x0000580006047a11 */ /* 0x000fe200078008ff */
[----:B------:R-:W-:Y:S02]  /*4ca0*/  FMUL.FTZ R8, R8, UR8 ;  /* 0x0000000808087c20 */ /* 0x000fe40008410000 */
[----:B------:R-:W-:Y:S01]  /*4cb0*/  FMUL.FTZ R3, R3, UR8 ;  /* 0x0000000803037c20 */ /* 0x000fe20008410000 */
[----:B------:R-:W-:-:S04]  /*4cc0*/  IADD3 R47, R7, R47, RZ ;  /* 0x0000002f072f7210 */ /* 0x000fc80007ffe0ff */
[----:B------:R-:W-:Y:S02]  /*4cd0*/  LEA.HI.X R5, R6, c[0x0][0x164], R47, 0x1, P0 ;  /* 0x0000590006057a11 */ /* 0x000fe400000f0c2f */
[----:B------:R-:W-:-:S05]  /*4ce0*/  F2FP.BF16.PACK_AB R3, R3, R8 ;  /* 0x000000080303723e */ /* 0x000fca00000010ff */
[----:B------:R0:W-:Y:S02]  /*4cf0*/  STG.E [R4.64], R3 ;  /* 0x0000000304007986 */ /* 0x0001e4000c10190e */
.L_x_99:
[----:B------:R-:W-:Y:S05]  /*4d00*/  BSYNC B0 ;  /* 0x0000000000007941 */ /* 0x000fea0003800000 */
.L_x_98:
[----:B------:R-:W-:Y:S01]  /*4d10*/  ULDC UR4, c[0x0][0x10] ;  /* 0x0000040000047ab9 */ /* 0x000fe20000000800 */
[----:B------:R-:W-:Y:S01]  /*4d20*/  IADD3 R40, R40, 0x1, RZ ;  /* 0x0000000128287810 */ /* 0x000fe20007ffe0ff */
[----:B------:R-:W-:-:S04]  /*4d30*/  UIADD3 UR7, UR7, UR4, URZ ;  /* 0x0000000407077290 */ /* 0x000fc8000fffe03f */
[----:B------:R-:W-:-:S06]  /*4d40*/  UISETP.GE.AND UP0, UPT, UR7, UR6, UPT ;  /* 0x000000060700728c */ /* 0x000fcc000bf06270 */
[----:B------:R-:W-:-:S13]  /*4d50*/  PLOP3.LUT P0, PT, PT, PT, UP0, 0x80, 0x0 ;  /* 0x000000000000781c */ /* 0x000fda0003f0f008 */
[----:B------:R-:W-:Y:S01]  /*4d60*/  @P0 CALL.REL.NOINC `(.L_x_65) ;  /* 0x0000001000000944 */ /* 0x000fe20003c00000 */
[----:B------:R-:W-:Y:S05]  /*4d70*/  BRA `(.L_x_100) ;  /* 0xffffb54000007947 */ /* 0x000fea000383ffff */
.L_x_65:
[----:B-1----:R-:W-:Y:S01]  /*4d80*/  ISETP.NE.AND P1, PT, R0, RZ, PT ;  /* 0x000000ff0000720c */ /* 0x002fe20003f25270 */
[----:B------:R-:W-:Y:S01]  /*4d90*/  HFMA2.MMA R25, -RZ, RZ, 0, 2.384185791015625e-07 ;  /* 0x00000004ff197435 */ /* 0x000fe200000001ff */
[----:B------:R-:W-:Y:S01]  /*4da0*/  MOV R6, c[0x0][0xc] ;  /* 0x0000030000067a02 */ /* 0x000fe20000000f00 */
[----:B------:R-:W-:Y:S01]  /*4db0*/  BSSY B0, `(.L_x_101) ;  /* 0x000000f000007945 */ /* 0x000fe20003800000 */
[----:B0-----:R-:W-:Y:S02]  /*4dc0*/  MOV R4, c[0x0][0x10] ;  /* 0x0000040000047a02 */ /* 0x001fe40000000f00 */
[----:B------:R-:W-:Y:S02]  /*4dd0*/  ISETP.NE.AND P0, PT, R6, 0x1, PT ;  /* 0x000000010600780c */ /* 0x000fe40003f05270 */
[----:B------:R-:W-:-:S04]  /*4de0*/  SHF.L.U32 R2, R4, 0x1, RZ ;  /* 0x0000000104027819 */ /* 0x000fc800000006ff */
        /* <DEDUP_REMOVED lines=11> */
.L_x_102:
[----:B------:R-:W-:Y:S05]  /*4ea0*/  BSYNC B0 ;  /* 0x0000000000007941 */ /* 0x000fea0003800000 */
.L_x_101:
        /* <DEDUP_REMOVED lines=11> */
.L_x_104:
[----:B------:R-:W2:Y:S01]  /*4f60*/  LDG.E.STRONG.GPU R5, [R2.64] ;  /* 0x0000000e02057981 */ /* 0x000ea2000c1ef900 */
[----:B------:R-:W-:Y:S01]  /*4f70*/  YIELD ;  /* 0x0000000000007946 */ /* 0x000fe20003800000 */
[----:B--2---:R-:W-:Y:S01]  /*4f80*/  ISETP.NE.AND P0, PT, R5, R4, PT ;  /* 0x000000040500720c */ /* 0x004fe20003f05270 */
[----:B------:R-:W-:-:S12]  /*4f90*/  CCTL.IVALL ;  /* 0x00000000ff00798f */ /* 0x000fd80002000000 */
[----:B------:R-:W-:Y:S05]  /*4fa0*/  @P0 BRA `(.L_x_104) ;  /* 0xffffffb000000947 */ /* 0x000fea000383ffff */
.L_x_103:
[----:B------:R-:W-:Y:S02]  /*4fb0*/  WARPSYNC 0xffffffff ;  /* 0xffffffff00007948 */ /* 0x000fe40003800000 */
[----:B------:R-:W-:Y:S01]  /*4fc0*/  MOV R19, c[0x0][0x1dc] ;  /* 0x0000770000137a02 */ /* 0x000fe20000000f00 */
[----:B------:R-:W-:Y:S03]  /*4fd0*/  BAR.SYNC.DEFER_BLOCKING 0x0 ;  /* 0x0000000000007b1d */ /* 0x000fe60000010000 */
[----:B------:R-:W-:-:S04]  /*4fe0*/  LEA.HI R2, P0, R19, c[0x0][0x1d8], RZ, 0x1 ;  /* 0x0000760013027a11 */ /* 0x000fc800078108ff */
[----:B------:R-:W-:-:S04]  /*4ff0*/  IADD3.X R3, RZ, c[0x0][0x1dc], RZ, P0, !PT ;  /* 0x00007700ff037a10 */ /* 0x000fc800007fe4ff */
[--C-:B------:R-:W-:Y:S02]  /*5000*/  SHF.R.S64 R27, R2, 0x1, R3.reuse ;  /* 0x00000001021b7819 */ /* 0x100fe40000001003 */
        /* <DEDUP_REMOVED lines=19> */
.L_x_105:
[----:B------:R-:W-:-:S04]  /*5140*/  LEA R6, P0, R0, c[0x0][0x1b8], 0x2 ;  /* 0x00006e0000067a11 */ /* 0x000fc800078010ff */
[----:B------:R-:W-:Y:S02]  /*5150*/  LEA.HI.X R7, R0, c[0x0][0x1bc], R7, 0x2, P0 ;  /* 0x00006f0000077a11 */ /* 0x000fe400000f1407 */
[-C--:B------:R-:W-:Y:S02]  /*5160*/  LEA R8, P0, R27, R6.reuse, 0x2 ;  /* 0x000000061b087211 */ /* 0x080fe400078010ff */
[-C--:B------:R-:W-:Y:S01]  /*5170*/  LEA R12, P1, R20, R6.reuse, 0x2 ;  /* 0x00000006140c7211 */ /* 0x080fe200078210ff */
[----:B0-----:R0:W2:Y:S01]  /*5180*/  LDG.E R14, [R6.64] ;  /* 0x0000000e060e7981 */ /* 0x0010a2000c1e1900 */
        /* <DEDUP_REMOVED lines=12> */
[----:B0-----:R-:W-:-:S04]  /*5250*/  SHF.R.S32.HI R7, RZ, 0x1f, R0 ;  /* 0x0000001fff077819 */ /* 0x001fc80000011400 */
[----:B------:R-:W-:Y:S01]  /*5260*/  ISETP.GT.AND.EX P0, PT, R18, R7, PT, P0 ;  /* 0x000000071200720c */ /* 0x000fe20003f04300 */
[----:B--2---:R0:W-:Y:S04]  /*5270*/  STG.E.64 [R2.64], R14 ;  /* 0x0000000e02007986 */ /* 0x0041e8000c101b0e */
[----:B---3--:R0:W-:Y:S08]  /*5280*/  STG.E.64 [R4.64], R16 ;  /* 0x0000001004007986 */ /* 0x0081f0000c101b0e */
[----:B------:R-:W-:Y:S05]  /*5290*/  @P0 BRA `(.L_x_105) ;  /* 0xfffffea000000947 */ /* 0x000fea000383ffff */
[----:B------:R-:W-:Y:S05]  /*52a0*/  EXIT ;  /* 0x000000000000794d */ /* 0x000fea0003800000 */
.L_x_106:
        /* <DEDUP_REMOVED lines=13> */
.L_x_2317:


//--------------------- .text._Z35group_norm_nhwc_bwd_one_pass_kernelI11Bf16IOFp32WLi512ELi12ELi384EEv26Group_norm_nhwc_bwd_params --------------------------
	.section	.text._Z35group_norm_nhwc_bwd_one_pass_kernelI11Bf16IOFp32WLi512ELi12ELi384EEv26Group_norm_nhwc_bwd_params,"ax",@progbits
	.sectioninfo	@"SHI_REGISTERS=80"
	.align	128
        .global         _Z35group_norm_nhwc_bwd_one_pass_kernelI11Bf16IOFp32WLi512ELi12ELi384EEv26Group_norm_nhwc_bwd_params
        .type           _Z35group_norm_nhwc_bwd_one_pass_kernelI11Bf16IOFp32WLi512ELi12ELi384EEv26Group_norm_nhwc_bwd_params,@function
        .size           _Z35group_norm_nhwc_bwd_one_pass_kernelI11Bf16IOFp32WLi512ELi12ELi384EEv26Group_norm_nhwc_bwd_params,(.L_x_2318 - _Z35group_norm_nhwc_bwd_one_pass_kernelI11Bf16IOFp32WLi512ELi12ELi384EEv26Group_norm_nhwc_bwd_params)
        .other          _Z35group_norm_nhwc_bwd_one_pass_kernelI11Bf16IOFp32WLi512ELi12ELi384EEv26Group_norm_nhwc_bwd_params,@"STO_CUDA_ENTRY STV_DEFAULT"
_Z35group_norm_nhwc_bwd_one_pass_kernelI11Bf16IOFp32WLi512ELi12ELi384EEv26Group_norm_nhwc_bwd_params:
.text._Z35group_norm_nhwc_bwd_one_pass_kernelI11Bf16IOFp32WLi512ELi12ELi384EEv26Group_norm_nhwc_bwd_params:
[----:B------:R-:W-:Y:S02]  /*0000*/  MOV R1, c[0x0][0x28] ;  /* 0x00000a0000017a02 */ /* 0x000fe40000000f00 */
[----:B------:R-:W0:Y:S01]  /*0010*/  S2R R40, SR_CTAID.Y ;  /* 0x0000000000287919 */ /* 0x000e220000002600 */
[----:B------:R-:W-:Y:S02]  /*0020*/  ULDC UR6, c[0x0][0x1f0] ;  /* 0x00007c0000067ab9 */ /* 0x000fe40000000800 */
[----:B------:R-:W-:Y:S01]  /*0030*/  ULDC UR4, c[0x0][0x1c0] ;  /* 0x0000700000047ab9 */ /* 0x000fe20000000800 */
[----:B------:R-:W1:Y:S01]  /*0040*/  S2R R69, SR_TID.X ;  /* 0x0000000000457919 */ /* 0x000e620000002100 */
[----:B------:R-:W-:Y:S02]  /*0050*/  UIMAD UR6, UR6, UR4, URZ ;  /* 0x00000004060672a4 */ /* 0x000fe4000f8e023f */
[----:B------:R-:W-:Y:S01]  /*0060*/  ULDC.64 UR14, c[0x0][0x118] ;  /* 0x00004600000e7ab9 */ /* 0x000fe20000000a00 */
[----:B------:R-:W2:Y:S03]  /*0070*/  S2R R41, SR_CTAID.X ;  /* 0x0000000000297919 */ /* 0x000ea60000002500 */
[----:B0-----:R-:W-:-:S13]  /*0080*/  ISETP.GE.AND P0, PT, R40, UR6, PT ;  /* 0x0000000628007c0c */ /* 0x001fda000bf06270 */
[----:B------:R-:W-:Y:S05]  /*0090*/  @P0 BRA `(.L_x_107) ;  /* 0x0000682000000947 */ /* 0x000fea0003800000 */
[C---:B-12---:R-:W-:Y:S01]  /*00a0*/  IMAD.WIDE.U32 R2, R69.reuse, -0x55555555, RZ ;  /* 0xaaaaaaab45027825 */ /* 0x046fe200078e00ff */
[----:B------:R-:W-:Y:S01]  /*00b0*/  UMOV UR7, 0x3 ;  /* 0x0000000300077882 */ /* 0x000fe20000000000 */
[----:B------:R-:W0:Y:S01]  /*00c0*/  S2R R11, SR_LANEID ;  /* 0x00000000000b7919 */ /* 0x000e220000000000 */
[----:B------:R-:W-:Y:S01]  /*00d0*/  ULDC.64 UR12, c[0x0][0x1d8] ;  /* 0x00007600000c7ab9 */ /* 0x000fe20000000a00 */
[----:B------:R-:W-:Y:S01]  /*00e0*/  SHF.R.S32.HI R2, RZ, 0x1f, R69 ;  /* 0x0000001fff027819 */ /* 0x000fe20000011445 */
[----:B------:R-:W-:Y:S01]  /*00f0*/  UIMAD.WIDE.U32 UR4, UR7, UR12, URZ ;  /* 0x0000000c070472a5 */ /* 0x000fe2000f8e003f */
[----:B------:R-:W-:Y:S01]  /*0100*/  SHF.R.U32.HI R68, RZ, 0x2, R3 ;  /* 0x00000002ff447819 */ /* 0x000fe20000011603 */
[----:B------:R-:W-:Y:S01]  /*0110*/  UIMAD UR9, UR7, UR13, URZ ;  /* 0x0000000d070972a4 */ /* 0x000fe2000f8e023f */
[----:B------:R-:W-:Y:S01]  /*0120*/  ISETP.GE.U32.AND P1, PT, R69, 0x180, PT ;  /* 0x000001804500780c */ /* 0x000fe20003f26070 */
[----:B------:R-:W-:Y:S01]  /*0130*/  ULEA.HI UR10, UP0, UR13, UR12, URZ, 0x1 ;  /* 0x0000000c0d0a7291 */ /* 0x000fe2000f81083f */
[----:B------:R-:W-:Y:S01]  /*0140*/  LEA.HI R2, R2, R69, RZ, 0x5 ;  /* 0x0000004502027211 */ /* 0x000fe200078f28ff */
[----:B------:R-:W-:Y:S01]  /*0150*/  IMAD R70, R68, -0x6, R69 ;  /* 0xfffffffa44467824 */ /* 0x000fe200078e0245 */
[----:B------:R-:W-:Y:S01]  /*0160*/  UIADD3 UR5, UR5, UR9, URZ ;  /* 0x0000000905057290 */ /* 0x000fe2000fffe03f */
[----:B------:R-:W-:Y:S01]  /*0170*/  IMAD R68, R41, c[0x0][0x1fc], R68 ;  /* 0x00007f0029447a24 */ /* 0x000fe200078e0244 */
[----:B------:R-:W-:Y:S01]  /*0180*/  UIADD3.X UR8, URZ, UR13, URZ, UP0, !UPT ;  /* 0x0000000d3f087290 */ /* 0x000fe200087fe43f */
[----:B------:R-:W-:Y:S01]  /*0190*/  HFMA2.MMA R59, -RZ, RZ, 0, 0 ;  /* 0x00000000ff3b7435 */ /* 0x000fe200000001ff */
[----:B------:R-:W-:Y:S01]  /*01a0*/  ULEA.HI UR9, UP0, UR5, UR4, URZ, 0x1 ;  /* 0x0000000405097291 */ /* 0x000fe2000f81083f */
[----:B------:R-:W-:Y:S01]  /*01b0*/  LEA R0, R69, 0x80, 0x4 ;  /* 0x0000008045007811 */ /* 0x000fe200078e20ff */
[----:B------:R-:W-:Y:S01]  /*01c0*/  USHF.R.S64 UR10, UR10, 0x1, UR8 ;  /* 0x000000010a0a7899 */ /* 0x000fe20008001008 */
[C---:B------:R-:W-:Y:S01]  /*01d0*/  IADD3 R66, R68.reuse, 0x40, RZ ;  /* 0x0000004044427810 */ /* 0x040fe20007ffe0ff */
[----:B------:R-:W-:Y:S01]  /*01e0*/  UIADD3.X UR5, URZ, UR5, URZ, UP0, !UPT ;  /* 0x000000053f057290 */ /* 0x000fe200087fe43f */
[C---:B------:R-:W-:Y:S01]  /*01f0*/  IADD3 R65, R68.reuse, 0x80, RZ ;  /* 0x0000008044417810 */ /* 0x040fe20007ffe0ff */
[----:B------:R-:W-:Y:S01]  /*0200*/  USHF.R.S32.HI UR8, URZ, 0x1, UR8 ;  /* 0x000000013f087899 */ /* 0x000fe20008011408 */
[C---:B------:R-:W-:Y:S01]  /*0210*/  IADD3 R64, R68.reuse, 0xc0, RZ ;  /* 0x000000c044407810 */ /* 0x040fe20007ffe0ff */
[----:B------:R-:W-:Y:S01]  /*0220*/  USHF.R.S64 UR9, UR9, 0x1, UR5 ;  /* 0x0000000109097899 */ /* 0x000fe20008001005 */
[C---:B------:R-:W-:Y:S01]  /*0230*/  IADD3 R63, R68.reuse, 0x100, RZ ;  /* 0x00000100443f7810 */ /* 0x040fe20007ffe0ff */
[----:B------:R-:W-:Y:S01]  /*0240*/  USHF.R.S32.HI UR5, URZ, 0x1, UR5 ;  /* 0x000000013f057899 */ /* 0x000fe20008011405 */
[----:B------:R-:W-:Y:S01]  /*0250*/  ISETP.LT.U32.AND P5, PT, R68, c[0x0][0x1e0], PT ;  /* 0x0000780044007a0c */ /* 0x000fe20003fa1070 */
[----:B------:R-:W-:Y:S01]  /*0260*/  IMAD R67, R41, c[0x0][0x10], R40 ;  /* 0x0000040029437a24 */ /* 0x000fe200078e0228 */
[----:B------:R-:W-:Y:S01]  /*0270*/  SHF.R.S32.HI R3, RZ, 0x1f, R68 ;  /* 0x0000001fff037819 */ /* 0x000fe20000011444 */
[----:B------:R-:W-:Y:S01]  /*0280*/  ULDC UR11, c[0x0][0xc] ;  /* 0x00000300000b7ab9 */ /* 0x000fe20000000800 */
[----:B------:R-:W-:Y:S01]  /*0290*/  ISETP.LT.U32.AND P4, PT, R66, c[0x0][0x1e0], PT ;  /* 0x0000780042007a0c */ /* 0x000fe20003f81070 */
[----:B------:R-:W-:Y:S01]  /*02a0*/  ULOP3.LUT UR7, UR7, UR11, URZ, 0xc0, !UPT ;  /* 0x0000000b07077292 */ /* 0x000fe2000f8ec03f */
[----:B------:R-:W-:Y:S01]  /*02b0*/  ISETP.LT.U32.AND P3, PT, R65, c[0x0][0x1e0], PT ;  /* 0x0000780041007a0c */ /* 0x000fe20003f61070 */
[----:B------:R-:W-:Y:S01]  /*02c0*/  USHF.L.U64.HI UR8, UR10, 0x2, UR8 ;  /* 0x000000020a087899 */ /* 0x000fe20008010208 */
[----:B------:R-:W-:Y:S01]  /*02d0*/  ISETP.LT.U32.AND P2, PT, R64, c[0x0][0x1e0], PT ;  /* 0x0000780040007a0c */ /* 0x000fe20003f41070 */
[----:B------:R-:W-:Y:S01]  /*02e0*/  USHF.L.U64.HI UR5, UR9, 0x2, UR5 ;  /* 0x0000000209057899 */ /* 0x000fe20008010205 */
[----:B------:R-:W-:Y:S01]  /*02f0*/  SHF.R.S32.HI R4, RZ, 0x1f, R66 ;  /* 0x0000001fff047819 */ /* 0x000fe20000011442 */
[----:B------:R-:W-:Y:S01]  /*0300*/  ULDC.U8 UR13, c[0x0][0x1f4] ;  /* 0x00007d00000d7ab9 */ /* 0x000fe20000000000 */
[----:B------:R-:W-:-:S02]  /*0310*/  SHF.R.S32.HI R5, RZ, 0x1f, R65 ;  /* 0x0000001fff057819 */ /* 0x000fc40000011441 */
[----:B------:R-:W-:Y:S02]  /*0320*/  SHF.R.S32.HI R6, RZ, 0x1f, R64 ;  /* 0x0000001fff067819 */ /* 0x000fe40000011440 */
[C---:B------:R-:W-:Y:S02]  /*0330*/  IADD3 R62, R68.reuse, 0x140, RZ ;  /* 0x00000140443e7810 */ /* 0x040fe40007ffe0ff */
[C---:B------:R-:W-:Y:S02]  /*0340*/  IADD3 R61, R68.reuse, 0x180, RZ ;  /* 0x00000180443d7810 */ /* 0x040fe40007ffe0ff */
[----:B------:R-:W-:Y:S02]  /*0350*/  ISETP.LT.U32.AND P0, PT, R63, c[0x0][0x1e0], PT ;  /* 0x000078003f007a0c */ /* 0x000fe40003f01070 */
[----:B------:R-:W-:Y:S02]  /*0360*/  SHF.R.S32.HI R7, RZ, 0x1f, R63 ;  /* 0x0000001fff077819 */ /* 0x000fe4000001143f */
[----:B------:R-:W-:-:S02]  /*0370*/  IADD3 R60, R68, 0x1c0, RZ ;  /* 0x000001c0443c7810 */ /* 0x000fc40007ffe0ff */
[----:B------:R-:W-:Y:S02]  /*0380*/  ISETP.LT.AND.EX P5, PT, R3, c[0x0][0x1e4], !P1, P5 ;  /* 0x0000790003007a0c */ /* 0x000fe40004fa1350 */
[----:B------:R-:W-:Y:S02]  /*0390*/  ISETP.LT.AND.EX P4, PT, R4, c[0x0][0x1e4], !P1, P4 ;  /* 0x0000790004007a0c */ /* 0x000fe40004f81340 */
[----:B------:R-:W-:Y:S02]  /*03a0*/  ISETP.LT.AND.EX P3, PT, R5, c[0x0][0x1e4], !P1, P3 ;  /* 0x0000790005007a0c */ /* 0x000fe40004f61330 */
[----:B------:R-:W-:Y:S02]  /*03b0*/  ISETP.LT.AND.EX P2, PT, R6, c[0x0][0x1e4], !P1, P2 ;  /* 0x0000790006007a0c */ /* 0x000fe40004f41320 */
[----:B------:R-:W-:Y:S02]  /*03c0*/  MOV R58, R40 ;  /* 0x00000028003a7202 */ /* 0x000fe40000000f00 */
[----:B------:R-:W-:-:S02]  /*03d0*/  SHF.R.S32.HI R2, RZ, 0x5, R2 ;  /* 0x00000005ff027819 */ /* 0x000fc40000011402 */
[----:B------:R-:W-:Y:S02]  /*03e0*/  ISETP.LT.AND.EX P1, PT, R7, c[0x0][0x1e4], !P1, P0 ;  /* 0x0000790007007a0c */ /* 0x000fe40004f21300 */
[----:B------:R-:W-:Y:S02]  /*03f0*/  SHF.L.U32 R70, R70, 0x1, RZ ;  /* 0x0000000146467819 */ /* 0x000fe400000006ff */
[----:B------:R-:W-:Y:S02]  /*0400*/  SHF.R.S32.HI R8, RZ, 0x1f, R62 ;  /* 0x0000001fff087819 */ /* 0x000fe4000001143e */
[----:B------:R-:W-:Y:S02]  /*0410*/  SHF.R.S32.HI R9, RZ, 0x1f, R61 ;  /* 0x0000001fff097819 */ /* 0x000fe4000001143d */
[----:B0-----:R-:W-:Y:S02]  /*0420*/  SHF.R.S32.HI R10, RZ, 0x1f, R60 ;  /* 0x0000001fff0a7819 */ /* 0x001fe4000001143c */
.L_x_158:
[----:B0-----:R-:W-:Y:S01]  /*0430*/  IABS R15, c[0x0][0x1f0] ;  /* 0x00007c00000f7a13 */ /* 0x001fe20000000000 */
[----:B------:R-:W-:-:S03]  /*0440*/  @P3 IMAD R18, R5, c[0x0][0x1d8], RZ ;  /* 0x0000760005123a24 */ /* 0x000fc600078e02ff */
[----:B------:R-:W0:Y:S01]  /*0450*/  I2F.RP R14, R15 ;  /* 0x0000000f000e7306 */ /* 0x000e220000209400 */
[----:B------:R-:W-:Y:S02]  /*0460*/  @P3 IMAD R21, R65, c[0x0][0x1dc], R18 ;  /* 0x0000770041153a24 */ /* 0x000fe400078e0212 */
[----:B------:R-:W-:-:S04]  /*0470*/  @P1 IMAD R18, R7, c[0x0][0x1d8], RZ ;  /* 0x0000760007121a24 */ /* 0x000fc800078e02ff */
[----:B------:R-:W-:Y:S01]  /*0480*/  @P1 IMAD R25, R63, c[0x0][0x1dc], R18 ;  /* 0x000077003f191a24 */ /* 0x000fe200078e0212 */
[----:B0-----:R-:W0:Y:S02]  /*0490*/  MUFU.RCP R14, R14 ;  /* 0x0000000e000e7308 */ /* 0x001e240000001000 */
[----:B0-----:R-:W-:-:S06]  /*04a0*/  IADD3 R12, R14, 0xffffffe, RZ ;  /* 0x0ffffffe0e0c7810 */ /* 0x001fcc0007ffe0ff */
[----:B------:R0:W1:Y:S02]  /*04b0*/  F2I.FTZ.U32.TRUNC.NTZ R13, R12 ;  /* 0x0000000c000d7305 */ /* 0x000064000021f000 */
[----:B0-----:R-:W-:Y:S02]  /*04c0*/  MOV R12, RZ ;  /* 0x000000ff000c7202 */ /* 0x001fe40000000f00 */
[----:B-1----:R-:W-:-:S05]  /*04d0*/  IADD3 R16, RZ, -R13, RZ ;  /* 0x8000000dff107210 */ /* 0x002fca0007ffe0ff */
[----:B------:R-:W-:Y:S01]  /*04e0*/  IMAD R17, R16, R15, RZ ;  /* 0x0000000f10117224 */ /* 0x000fe200078e02ff */
[----:B------:R-:W-:-:S03]  /*04f0*/  IABS R16, R58 ;  /* 0x0000003a00107213 */ /* 0x000fc60000000000 */
[----:B------:R-:W-:Y:S01]  /*0500*/  IMAD.HI.U32 R13, R13, R17, R12 ;  /* 0x000000110d0d7227 */ /* 0x000fe200078e000c */
[----:B------:R-:W-:-:S05]  /*0510*/  LOP3.LUT R12, R58, c[0x0][0x1f0], RZ, 0x3c, !PT ;  /* 0x00007c003a0c7a12 */ /* 0x000fca00078e3cff */
[----:B------:R-:W-:-:S05]  /*0520*/  IMAD.HI.U32 R13, R13, R16, RZ ;  /* 0x000000100d0d7227 */ /* 0x000fca00078e00ff */
[----:B------:R-:W-:-:S05]  /*0530*/  IADD3 R14, -R13, RZ, RZ ;  /* 0x000000ff0d0e7210 */ /* 0x000fca0007ffe1ff */
[----:B------:R-:W-:-:S05]  /*0540*/  IMAD R14, R15, R14, R16 ;  /* 0x0000000e0f0e7224 */ /* 0x000fca00078e0210 */
[----:B------:R-:W-:-:S13]  /*0550*/  ISETP.GT.U32.AND P0, PT, R15, R14, PT ;  /* 0x0000000e0f00720c */ /* 0x000fda0003f04070 */
[-C--:B------:R-:W-:Y:S02]  /*0560*/  @!P0 IADD3 R14, R14, -R15.reuse, RZ ;  /* 0x8000000f0e0e8210 */ /* 0x080fe40007ffe0ff */
[----:B------:R-:W-:Y:S02]  /*0570*/  @!P0 IADD3 R13, R13, 0x1, RZ ;  /* 0x000000010d0d8810 */ /* 0x000fe40007ffe0ff */
[CC--:B------:R-:W-:Y:S02]  /*0580*/  ISETP.GE.U32.AND P6, PT, R14.reuse, R15.reuse, PT ;  /* 0x0000000f0e00720c */ /* 0x0c0fe40003fc6070 */
[----:B------:R-:W-:Y:S02]  /*0590*/  ISETP.GT.U32.AND P0, PT, R15, R14, PT ;  /* 0x0000000e0f00720c */ /* 0x000fe40003f04070 */
[----:B------:R-:W-:-:S04]  /*05a0*/  IADD3 R15, R14, -R15, RZ ;  /* 0x8000000f0e0f7210 */ /* 0x000fc80007ffe0ff */
[----:B------:R-:W-:Y:S02]  /*05b0*/  SEL R14, R15, R14, !P0 ;  /* 0x0000000e0f0e7207 */ /* 0x000fe40004000000 */
[----:B------:R-:W-:Y:S02]  /*05c0*/  ISETP.GE.AND P0, PT, R58, RZ, PT ;  /* 0x000000ff3a00720c */ /* 0x000fe40003f06270 */
[----:B------:R-:W-:Y:S02]  /*05d0*/  LOP3.LUT R15, RZ, c[0x0][0x1f0], RZ, 0x33, !PT ;  /* 0x00007c00ff0f7a12 */ /* 0x000fe400078e33ff */
[----:B------:R-:W-:Y:S02]  /*05e0*/  @P6 IADD3 R13, R13, 0x1, RZ ;  /* 0x000000010d0d6810 */ /* 0x000fe40007ffe0ff */
[----:B------:R-:W-:-:S07]  /*05f0*/  ISETP.GE.AND P6, PT, R12, RZ, PT ;  /* 0x000000ff0c00720c */ /* 0x000fce0003fc6270 */
[----:B------:R-:W-:Y:S02]  /*0600*/  @!P0 IADD3 R14, -R14, RZ, RZ ;  /* 0x000000ff0e0e8210 */ /* 0x000fe40007ffe1ff */
[----:B------:R-:W-:-:S04]  /*0610*/  ISETP.NE.AND P0, PT, RZ, c[0x0][0x1f0], PT ;  /* 0x00007c00ff007a0c */ /* 0x000fc80003f05270 */
[----:B------:R-:W-:Y:S02]  /*0620*/  SEL R72, R15, R14, !P0 ;  /* 0x0000000e0f487207 */ /* 0x000fe40004000000 */
[----:B------:R-:W-:Y:S02]  /*0630*/  @!P6 IADD3 R13, -R13, RZ, RZ ;  /* 0x000000ff0d0de210 */ /* 0x000fe40007ffe1ff */
[----:B------:R-:W-:Y:S01]  /*0640*/  SHF.R.S32.HI R14, RZ, 0x1f, R70 ;  /* 0x0000001fff0e7819 */ /* 0x000fe20000011446 */
[----:B------:R-:W-:Y:S01]  /*0650*/  IMAD R33, R72, 0xc, RZ ;  /* 0x0000000c48217824 */ /* 0x000fe200078e02ff */
[----:B------:R-:W-:Y:S01]  /*0660*/  SEL R15, R15, R13, !P0 ;  /* 0x0000000d0f0f7207 */ /* 0x000fe20004000000 */
[----:B------:R-:W-:-:S03]  /*0670*/  IMAD.WIDE.U32 R12, R69, -0x55555555, RZ ;  /* 0xaaaaaaab450c7825 */ /* 0x000fc600078e00ff */
[----:B------:R-:W-:Y:S02]  /*0680*/  IADD3 R74, P0, R70, R33, RZ ;  /* 0x00000021464a7210 */ /* 0x000fe40007f1e0ff */
[----:B------:R-:W-:Y:S02]  /*0690*/  SHF.R.S32.HI R12, RZ, 0x1f, R15 ;  /* 0x0000001fff0c7819 */ /* 0x000fe4000001140f */
[----:B------:R-:W-:Y:S01]  /*06a0*/  SHF.R.U32.HI R24, RZ, 0x2, R13 ;  /* 0x00000002ff187819 */ /* 0x000fe2000001160d */
[----:B------:R-:W-:Y:S01]  /*06b0*/  @P5 IMAD R13, R3, c[0x0][0x1d8], RZ ;  /* 0x00007600030d5a24 */ /* 0x000fe200078e02ff */
[----:B------:R-:W-:Y:S01]  /*06c0*/  LEA.HI.X.SX32 R75, R33, R14, 0x1, P0 ;  /* 0x0000000e214b7211 */ /* 0x000fe200000f0eff */
[----:B------:R-:W-:Y:S02]  /*06d0*/  IMAD R12, R12, c[0x0][0x1e8], RZ ;  /* 0x00007a000c0c7a24 */ /* 0x000fe400078e02ff */
[----:B------:R-:W-:Y:S02]  /*06e0*/  IMAD R24, R41, c[0x0][0x1fc], R24 ;  /* 0x00007f0029187a24 */ /* 0x000fe400078e0218 */
[----:B------:R-:W-:-:S02]  /*06f0*/  IMAD R77, R15, c[0x0][0x1ec], R12 ;  /* 0x00007b000f4d7a24 */ /* 0x000fc400078e020c */
[----:B------:R-:W-:Y:S01]  /*0700*/  IMAD.WIDE.U32 R74, R15, c[0x0][0x1e8], R74 ;  /* 0x00007a000f4a7a25 */ /* 0x000fe200078e004a */
[C---:B------:R-:W-:Y:S02]  /*0710*/  IADD3 R12, R24.reuse, 0x140, RZ ;  /* 0x00000140180c7810 */ /* 0x040fe40007ffe0ff */
[----:B------:R-:W-:Y:S01]  /*0720*/  IADD3 R24, R24, 0x180, RZ ;  /* 0x0000018018187810 */ /* 0x000fe20007ffe0ff */
[----:B------:R-:W-:Y:S01]  /*0730*/  @P4 IMAD R15, R4, c[0x0][0x1d8], RZ ;  /* 0x00007600040f4a24 */ /* 0x000fe200078e02ff */
[----:B------:R-:W-:Y:S01]  /*0740*/  IADD3 R77, R75, R77, RZ ;  /* 0x0000004d4b4d7210 */ /* 0x000fe20007ffe0ff */
[----:B------:R-:W-:Y:S01]  /*0750*/  @P5 IMAD R17, R68, c[0x0][0x1dc], R13 ;  /* 0x0000770044115a24 */ /* 0x000fe200078e020d */
[----:B------:R-:W-:Y:S01]  /*0760*/  ISETP.GE.U32.AND P0, PT, R12, c[0x0][0x1e0], PT ;  /* 0x000078000c007a0c */ /* 0x000fe20003f06070 */
[----:B------:R-:W-:Y:S01]  /*0770*/  @P4 IMAD R19, R66, c[0x0][0x1dc], R15 ;  /* 0x0000770042134a24 */ /* 0x000fe200078e020f */
[----:B------:R-:W-:Y:S02]  /*0780*/  SHF.R.S32.HI R16, RZ, 0x1f, R12 ;  /* 0x0000001fff107819 */ /* 0x000fe4000001140c */
[----:B------:R-:W-:-:S02]  /*0790*/  @P5 MOV R76, R74 ;  /* 0x0000004a004c5202 */ /* 0x000fc40000000f00 */
[-C--:B------:R-:W-:Y:S02]  /*07a0*/  @P4 MOV R12, R74.reuse ;  /* 0x0000004a000c4202 */ /* 0x080fe40000000f00 */
[----:B------:R-:W-:Y:S01]  /*07b0*/  @P4 MOV R13, R77 ;  /* 0x0000004d000d4202 */ /* 0x000fe20000000f00 */
[----:B------:R-:W-:Y:S01]  /*07c0*/  @P5 IMAD.WIDE.U32 R14, R68, c[0x0][0x1d8], R76 ;  /* 0x00007600440e5a25 */ /* 0x000fe200078e004c */
[----:B------:R-:W-:Y:S02]  /*07d0*/  ISETP.GE.AND.EX P0, PT, R16, c[0x0][0x1e4], PT, P0 ;  /* 0x0000790010007a0c */ /* 0x000fe40003f06300 */
[----:B------:R-:W-:Y:S01]  /*07e0*/  @P2 MOV R18, R74 ;  /* 0x0000004a00122202 */ /* 0x000fe20000000f00 */
[----:B------:R-:W-:Y:S01]  /*07f0*/  @P4 IMAD.WIDE.U32 R12, R66, c[0x0][0x1d8], R12 ;  /* 0x00007600420c4a25 */ /* 0x000fe200078e000c */
[----:B------:R-:W-:Y:S02]  /*0800*/  @P5 IADD3 R17, R15, R17, RZ ;  /* 0x000000110f115210 */ /* 0x000fe40007ffe0ff */
[----:B------:R-:W-:-:S02]  /*0810*/  @P5 SHF.L.U32 R36, R14, 0x1, RZ ;  /* 0x000000010e245819 */ /* 0x000fc400000006ff */
[----:B------:R-:W-:Y:S01]  /*0820*/  @P4 IADD3 R15, R13, R19, RZ ;  /* 0x000000130d0f4210 */ /* 0x000fe20007ffe0ff */
[----:B------:R-:W-:Y:S01]  /*0830*/  @P2 IMAD R19, R6, c[0x0][0x1d8], RZ ;  /* 0x0000760006132a24 */ /* 0x000fe200078e02ff */
[----:B------:R-:W-:Y:S02]  /*0840*/  @P5 SHF.L.U64.HI R17, R14, 0x1, R17 ;  /* 0x000000010e115819 */ /* 0x000fe40000010211 */
[----:B------:R-:W-:Y:S01]  /*0850*/  @P5 IADD3 R38, P6, R36, c[0x0][0x180], RZ ;  /* 0x0000600024265a10 */ /* 0x000fe20007fde0ff */
[----:B------:R-:W-:Y:S01]  /*0860*/  @P2 IMAD R23, R64, c[0x0][0x1dc], R19 ;  /* 0x0000770040172a24 */ /* 0x000fe200078e0213 */
[C---:B------:R-:W-:Y:S02]  /*0870*/  @P4 SHF.L.U32 R16, R12.reuse, 0x1, RZ ;  /* 0x000000010c104819 */ /* 0x040fe400000006ff */
[----:B------:R-:W-:Y:S02]  /*0880*/  @P4 SHF.L.U64.HI R15, R12, 0x1, R15 ;  /* 0x000000010c0f4819 */ /* 0x000fe4000001020f */
[----:B------:R-:W-:-:S02]  /*0890*/  @P3 MOV R12, R74 ;  /* 0x0000004a000c3202 */ /* 0x000fc40000000f00 */
[-C--:B------:R-:W-:Y:S02]  /*08a0*/  @P3 MOV R13, R77.reuse ;  /* 0x0000004d000d3202 */ /* 0x080fe40000000f00 */
[----:B------:R-:W-:Y:S02]  /*08b0*/  @P5 IADD3.X R39, R17, c[0x0][0x184], RZ, P6, !PT ;  /* 0x0000610011275a10 */ /* 0x000fe400037fe4ff */
[----:B------:R-:W-:Y:S01]  /*08c0*/  @P5 IADD3 R36, P6, R36, c[0x0][0x178], RZ ;  /* 0x00005e0024245a10 */ /* 0x000fe20007fde0ff */
[----:B------:R-:W-:Y:S01]  /*08d0*/  @P3 IMAD.WIDE.U32 R12, R65, c[0x0][0x1d8], R12 ;  /* 0x00007600410c3a25 */ /* 0x000fe200078e000c */
[----:B------:R-:W-:Y:S02]  /*08e0*/  @P2 MOV R19, R77 ;  /* 0x0000004d00132202 */ /* 0x000fe40000000f00 */
[----:B------:R-:W-:Y:S02]  /*08f0*/  @P5 IADD3.X R37, R17, c[0x0][0x17c], RZ, P6, !PT ;  /* 0x00005f0011255a10 */ /* 0x000fe400037fe4ff */
[----:B------:R-:W-:Y:S01]  /*0900*/  @P4 IADD3 R34, P6, R16, c[0x0][0x180], RZ ;  /* 0x0000600010224a10 */ /* 0x000fe20007fde0ff */
[----:B------:R-:W-:Y:S01]  /*0910*/  @P2 IMAD.WIDE.U32 R18, R64, c[0x0][0x1d8], R18 ;  /* 0x0000760040122a25 */ /* 0x000fe200078e0012 */
[----:B------:R-:W-:-:S02]  /*0920*/  @P3 IADD3 R21, R13, R21, RZ ;  /* 0x000000150d153210 */ /* 0x000fc40007ffe0ff */
[----:B------:R-:W-:Y:S02]  /*0930*/  @P4 IADD3.X R35, R15, c[0x0][0x184], RZ, P6, !PT ;  /* 0x000061000f234a10 */ /* 0x000fe400037fe4ff */
[----:B------:R-:W-:Y:S02]  /*0940*/  @P4 IADD3 R16, P6, R16, c[0x0][0x178], RZ ;  /* 0x00005e0010104a10 */ /* 0x000fe40007fde0ff */
[----:B------:R-:W-:Y:S02]  /*0950*/  ISETP.LT.U32.AND P0, PT, R69, 0x180, !P0 ;  /* 0x000001804500780c */ /* 0x000fe40004701070 */
[C---:B------:R-:W-:Y:S02]  /*0960*/  @P3 SHF.L.U32 R14, R12.reuse, 0x1, RZ ;  /* 0x000000010c0e3819 */ /* 0x040fe400000006ff */
[----:B------:R-:W-:Y:S02]  /*0970*/  @P3 SHF.L.U64.HI R21, R12, 0x1, R21 ;  /* 0x000000010c153819 */ /* 0x000fe40000010215 */
[----:B------:R-:W-:-:S02]  /*0980*/  @P1 MOV R12, R74 ;  /* 0x0000004a000c1202 */ /* 0x000fc40000000f00 */
[----:B------:R-:W-:Y:S02]  /*0990*/  @P1 MOV R13, R77 ;  /* 0x0000004d000d1202 */ /* 0x000fe40000000f00 */
[----:B------:R-:W-:Y:S02]  /*09a0*/  @P4 IADD3.X R17, R15, c[0x0][0x17c], RZ, P6, !PT ;  /* 0x00005f000f114a10 */ /* 0x000fe400037fe4ff */
[C---:B------:R-:W-:Y:S01]  /*09b0*/  @P3 IADD3 R30, P6, R14.reuse, c[0x0][0x180], RZ ;  /* 0x000060000e1e3a10 */ /* 0x040fe20007fde0ff */
[----:B------:R-:W-:Y:S01]  /*09c0*/  @P1 IMAD.WIDE.U32 R12, R63, c[0x0][0x1d8], R12 ;  /* 0x000076003f0c1a25 */ /* 0x000fe200078e000c */
[----:B------:R-:W-:Y:S02]  /*09d0*/  @P2 IADD3 R15, R19, R23, RZ ;  /* 0x00000017130f2210 */ /* 0x000fe40007ffe0ff */
[----:B------:R-:W-:Y:S02]  /*09e0*/  @P3 IADD3.X R31, R21, c[0x0][0x184], RZ, P6, !PT ;  /* 0x00006100151f3a10 */ /* 0x000fe400037fe4ff */
[----:B------:R-:W-:-:S02]  /*09f0*/  @P3 IADD3 R14, P6, R14, c[0x0][0x178], RZ ;  /* 0x00005e000e0e3a10 */ /* 0x000fc40007fde0ff */
[----:B------:R-:W-:Y:S02]  /*0a00*/  @P2 SHF.L.U32 R22, R18, 0x1, RZ ;  /* 0x0000000112162819 */ /* 0x000fe400000006ff */
[----:B------:R-:W-:Y:S01]  /*0a10*/  @P1 IADD3 R19, R13, R25, RZ ;  /* 0x000000190d131210 */ /* 0x000fe20007ffe0ff */
[----:B------:R-:W-:Y:S01]  /*0a20*/  @P0 IMAD R13, R8, c[0x0][0x1d8], RZ ;  /* 0x00007600080d0a24 */ /* 0x000fe200078e02ff */
[----:B------:R-:W-:Y:S02]  /*0a30*/  @P2 SHF.L.U64.HI R20, R18, 0x1, R15 ;  /* 0x0000000112142819 */ /* 0x000fe4000001020f */
[----:B------:R-:W-:Y:S01]  /*0a40*/  @P3 IADD3.X R15, R21, c[0x0][0x17c], RZ, P6, !PT ;  /* 0x00005f00150f3a10 */ /* 0x000fe200037fe4ff */
[----:B------:R-:W-:Y:S01]  /*0a50*/  @P0 IMAD R21, R62, c[0x0][0x1dc], R13 ;  /* 0x000077003e150a24 */ /* 0x000fe200078e020d */
[----:B------:R-:W-:Y:S02]  /*0a60*/  @P2 IADD3 R28, P6, R22, c[0x0][0x180], RZ ;  /* 0x00006000161c2a10 */ /* 0x000fe40007fde0ff */
[----:B------:R-:W-:-:S02]  /*0a70*/  @P1 SHF.L.U32 R18, R12, 0x1, RZ ;  /* 0x000000010c121819 */ /* 0x000fc400000006ff */
[----:B------:R-:W-:Y:S02]  /*0a80*/  @P1 SHF.L.U64.HI R19, R12, 0x1, R19 ;  /* 0x000000010c131819 */ /* 0x000fe40000010213 */
[----:B------:R-:W-:Y:S02]  /*0a90*/  @P0 MOV R12, R74 ;  /* 0x0000004a000c0202 */ /* 0x000fe40000000f00 */
[----:B------:R-:W-:Y:S02]  /*0aa0*/  @P0 MOV R13, R77 ;  /* 0x0000004d000d0202 */ /* 0x000fe40000000f00 */
[----:B------:R-:W-:Y:S02]  /*0ab0*/  @P2 IADD3.X R29, R20, c[0x0][0x184], RZ, P6, !PT ;  /* 0x00006100141d2a10 */ /* 0x000fe400037fe4ff */
[----:B------:R-:W-:Y:S01]  /*0ac0*/  @P2 IADD3 R22, P6, R22, c[0x0][0x178], RZ ;  /* 0x00005e0016162a10 */ /* 0x000fe20007fde0ff */
[----:B------:R-:W-:-:S03]  /*0ad0*/  @P0 IMAD.WIDE.U32 R12, R62, c[0x0][0x1d8], R12 ;  /* 0x000076003e0c0a25 */ /* 0x000fc600078e000c */
[----:B------:R-:W-:Y:S02]  /*0ae0*/  @P2 IADD3.X R23, R20, c[0x0][0x17c], RZ, P6, !PT ;  /* 0x00005f0014172a10 */ /* 0x000fe400037fe4ff */
[C---:B------:R-:W-:Y:S02]  /*0af0*/  @P1 IADD3 R20, P6, R18.reuse, c[0x0][0x180], RZ ;  /* 0x0000600012141a10 */ /* 0x040fe40007fde0ff */
[----:B------:R-:W-:Y:S02]  /*0b00*/  @P0 IADD3 R13, R13, R21, RZ ;  /* 0x000000150d0d0210 */ /* 0x000fe40007ffe0ff */
[----:B------:R-:W-:Y:S02]  /*0b10*/  @P1 IADD3.X R21, R19, c[0x0][0x184], RZ, P6, !PT ;  /* 0x0000610013151a10 */ /* 0x000fe400037fe4ff */
[----:B------:R-:W-:Y:S02]  /*0b20*/  @P1 IADD3 R18, P6, R18, c[0x0][0x178], RZ ;  /* 0x00005e0012121a10 */ /* 0x000fe40007fde0ff */
[----:B------:R-:W-:-:S02]  /*0b30*/  @P0 SHF.L.U32 R42, R12, 0x1, RZ ;  /* 0x000000010c2a0819 */ /* 0x000fc400000006ff */
[----:B------:R-:W-:Y:S02]  /*0b40*/  @P1 IADD3.X R19, R19, c[0x0][0x17c], RZ, P6, !PT ;  /* 0x00005f0013131a10 */ /* 0x000fe400037fe4ff */
[----:B------:R-:W-:Y:S02]  /*0b50*/  @P0 SHF.L.U64.HI R12, R12, 0x1, R13 ;  /* 0x000000010c0c0819 */ /* 0x000fe4000001020d */
[----:B------:R-:W-:Y:S02]  /*0b60*/  @P0 IADD3 R44, P6, R42, c[0x0][0x180], RZ ;  /* 0x000060002a2c0a10 */ /* 0x000fe40007fde0ff */
[----:B------:R-:W-:Y:S02]  /*0b70*/  MOV R13, 0x8 ;  /* 0x00000008000d7802 */ /* 0x000fe40000000f00 */
[----:B------:R-:W-:Y:S02]  /*0b80*/  @P0 IADD3.X R45, R12, c[0x0][0x184], RZ, P6, !PT ;  /* 0x000061000c2d0a10 */ /* 0x000fe400037fe4ff */
[----:B------:R-:W-:-:S04]  /*0b90*/  @P0 IADD3 R42, P6, R42, c[0x0][0x178], RZ ;  /* 0x00005e002a2a0a10 */ /* 0x000fc80007fde0ff */
[----:B------:R-:W-:Y:S01]  /*0ba0*/  @P0 IADD3.X R43, R12, c[0x0][0x17c], RZ, P6, !PT ;  /* 0x00005f000c2b0a10 */ /* 0x000fe200037fe4ff */
[----:B------:R-:W-:Y:S01]  /*0bb0*/  IMAD.WIDE R12, R58, R13, c[0x0][0x198] ;  /* 0x000066003a0c7625 */ /* 0x000fe200078e020d */
[----:B------:R-:W-:Y:S02]  /*0bc0*/  ISETP.GE.U32.AND P6, PT, R24, c[0x0][0x1e0], PT ;  /* 0x0000780018007a0c */ /* 0x000fe40003fc6070 */
[----:B------:R-:W-:-:S03]  /*0bd0*/  SHF.R.S32.HI R24, RZ, 0x1f, R24 ;  /* 0x0000001fff187819 */ /* 0x000fc60000011418 */
[----:B------:R-:W2:Y:S01]  /*0be0*/  LDG.E.64 R12, [R12.64] ;  /* 0x0000000e0c0c7981 */ /* 0x000ea2000c1e1b00 */
[----:B------:R-:W-:-:S04]  /*0bf0*/  ISETP.GE.AND.EX P6, PT, R24, c[0x0][0x1e4], PT, P6 ;  /* 0x0000790018007a0c */ /* 0x000fc80003fc6360 */
[----:B------:R-:W-:-:S13]  /*0c00*/  ISETP.LT.U32.AND P6, PT, R69, 0x180, !P6 ;  /* 0x000001804500780c */ /* 0x000fda00077c1070 */
[----:B------:R-:W-:Y:S01]  /*0c10*/  @P6 IMAD R24, R9, c[0x0][0x1d8], RZ ;  /* 0x0000760009186a24 */ /* 0x000fe200078e02ff */
[----:B------:R-:W-:-:S03]  /*0c20*/  @P6 MOV R25, R77 ;  /* 0x0000004d00196202 */ /* 0x000fc60000000f00 */
[----:B------:R-:W-:Y:S01]  /*0c30*/  @P6 IMAD R27, R61, c[0x0][0x1dc], R24 ;  /* 0x000077003d1b6a24 */ /* 0x000fe200078e0218 */
[----:B------:R-:W-:Y:S01]  /*0c40*/  @P6 MOV R24, R74 ;  /* 0x0000004a00186202 */ /* 0x000fe20000000f00 */
[----:B------:R-:W-:Y:S01]  /*0c50*/  CS2R R48, SRZ ;  /* 0x0000000000307805 */ /* 0x000fe2000001ff00 */
[----:B------:R-:W-:-:S03]  /*0c60*/  MOV R46, RZ ;  /* 0x000000ff002e7202 */ /* 0x000fc60000000f00 */
[----:B------:R-:W-:Y:S02]  /*0c70*/  @P6 IMAD.WIDE.U32 R24, R61, c[0x0][0x1d8], R24 ;  /* 0x000076003d186a25 */ /* 0x000fe400078e0018 */
[----:B------:R0:W5:Y:S03]  /*0c80*/  @P0 LDG.E R49, [R44.64] ;  /* 0x0000000e2c310981 */ /* 0x000166000c1e1900 */
[----:B------:R-:W-:Y:S01]  /*0c90*/  @P6 IADD3 R27, R25, R27, RZ ;  /* 0x0000001b191b6210 */ /* 0x000fe20007ffe0ff */
[----:B------:R1:W5:Y:S01]  /*0ca0*/  @P0 LDG.E R46, [R42.64] ;  /* 0x0000000e2a2e0981 */ /* 0x000362000c1e1900 */
[C---:B------:R-:W-:Y:S02]  /*0cb0*/  @P6 SHF.L.U32 R25, R24.reuse, 0x1, RZ ;  /* 0x0000000118196819 */ /* 0x040fe400000006ff */
[----:B------:R-:W-:Y:S01]  /*0cc0*/  @P6 SHF.L.U64.HI R32, R24, 0x1, R27 ;  /* 0x0000000118206819 */ /* 0x000fe2000001021b */
[----:B------:R-:W-:Y:S01]  /*0cd0*/  CS2R R56, SRZ ;  /* 0x0000000000387805 */ /* 0x000fe2000001ff00 */
[C---:B------:R-:W-:Y:S01]  /*0ce0*/  @P6 IADD3 R26, P0, R25.reuse, c[0x0][0x180], RZ ;  /* 0x00006000191a6a10 */ /* 0x040fe20007f1e0ff */
[----:B------:R-:W-:Y:S01]  /*0cf0*/  CS2R R54, SRZ ;  /* 0x0000000000367805 */ /* 0x000fe2000001ff00 */
[----:B------:R-:W-:Y:S01]  /*0d00*/  CS2R R52, SRZ ;  /* 0x0000000000347805 */ /* 0x000fe2000001ff00 */
[----:B------:R-:W-:Y:S01]  /*0d10*/  CS2R R50, SRZ ;  /* 0x0000000000327805 */ /* 0x000fe2000001ff00 */
[----:B------:R-:W-:Y:S01]  /*0d20*/  @P6 IADD3.X R27, R32, c[0x0][0x184], RZ, P0, !PT ;  /* 0x00006100201b6a10 */ /* 0x000fe200007fe4ff */
[----:B------:R3:W5:Y:S01]  /*0d30*/  @P5 LDG.E R56, [R38.64] ;  /* 0x0000000e26385981 */ /* 0x000762000c1e1900 */
[----:B------:R-:W-:-:S03]  /*0d40*/  @P6 IADD3 R24, P0, R25, c[0x0][0x178], RZ ;  /* 0x00005e0019186a10 */ /* 0x000fc60007f1e0ff */
[----:B------:R3:W5:Y:S01]  /*0d50*/  @P5 LDG.E R55, [R36.64] ;  /* 0x0000000e24375981 */ /* 0x000762000c1e1900 */
[----:B------:R-:W-:Y:S02]  /*0d60*/  @P6 IADD3.X R25, R32, c[0x0][0x17c], RZ, P0, !PT ;  /* 0x00005f0020196a10 */ /* 0x000fe400007fe4ff */
[----:B------:R-:W-:Y:S01]  /*0d70*/  ISETP.GE.U32.AND P0, PT, R60, c[0x0][0x1e0], PT ;  /* 0x000078003c007a0c */ /* 0x000fe20003f06070 */
[----:B------:R3:W5:Y:S03]  /*0d80*/  @P4 LDG.E R57, [R34.64] ;  /* 0x0000000e22394981 */ /* 0x000766000c1e1900 */
[C---:B------:R-:W-:Y:S01]  /*0d90*/  ISETP.GE.AND.EX P0, PT, R10.reuse, c[0x0][0x1e4], PT, P0 ;  /* 0x000079000a007a0c */ /* 0x040fe20003f06300 */
[----:B------:R3:W5:Y:S03]  /*0da0*/  @P3 LDG.E R52, [R30.64] ;  /* 0x0000000e1e343981 */ /* 0x000766000c1e1900 */
[----:B------:R-:W-:Y:S01]  /*0db0*/  ISETP.LT.U32.AND P0, PT, R69, 0x180, !P0 ;  /* 0x000001804500780c */ /* 0x000fe20004701070 */
[----:B------:R3:W5:Y:S04]  /*0dc0*/  @P2 LDG.E R53, [R28.64] ;  /* 0x0000000e1c352981 */ /* 0x000768000c1e1900 */
[----:B------:R3:W5:Y:S04]  /*0dd0*/  @P2 LDG.E R50, [R22.64] ;  /* 0x0000000e16322981 */ /* 0x000768000c1e1900 */
[----:B------:R4:W5:Y:S04]  /*0de0*/  @P4 LDG.E R54, [R16.64] ;  /* 0x0000000e10364981 */ /* 0x000968000c1e1900 */
[----:B0-----:R-:W-:Y:S01]  /*0df0*/  @P0 MOV R44, R74 ;  /* 0x0000004a002c0202 */ /* 0x001fe20000000f00 */
[----:B------:R-:W-:Y:S01]  /*0e00*/  @P0 IMAD R47, R10, c[0x0][0x1d8], RZ ;  /* 0x000076000a2f0a24 */ /* 0x000fe200078e02ff */
[----:B------:R-:W-:Y:S01]  /*0e10*/  @P0 MOV R45, R77 ;  /* 0x0000004d002d0202 */ /* 0x000fe20000000f00 */
[----:B------:R0:W5:Y:S02]  /*0e20*/  @P3 LDG.E R51, [R14.64] ;  /* 0x0000000e0e333981 */ /* 0x000164000c1e1900 */
[----:B------:R-:W-:-:S02]  /*0e30*/  @P0 IMAD R47, R60, c[0x0][0x1dc], R47 ;  /* 0x000077003c2f0a24 */ /* 0x000fc400078e022f */
[----:B------:R-:W-:Y:S01]  /*0e40*/  @P0 IMAD.WIDE.U32 R44, R60, c[0x0][0x1d8], R44 ;  /* 0x000076003c2c0a25 */ /* 0x000fe200078e002c */
[----:B------:R0:W5:Y:S04]  /*0e50*/  @P1 LDG.E R48, [R20.64] ;  /* 0x0000000e14301981 */ /* 0x000168000c1e1900 */
[----:B-1----:R-:W-:Y:S02]  /*0e60*/  @P0 IADD3 R43, R45, R47, RZ ;  /* 0x0000002f2d2b0210 */ /* 0x002fe40007ffe0ff */
[----:B------:R-:W-:-:S06]  /*0e70*/  MOV R47, RZ ;  /* 0x000000ff002f7202 */ /* 0x000fcc0000000f00 */
[----:B------:R3:W5:Y:S01]  /*0e80*/  @P1 LDG.E R47, [R18.64] ;  /* 0x0000000e122f1981 */ /* 0x000762000c1e1900 */
[C---:B------:R-:W-:Y:S02]  /*0e90*/  @P0 SHF.L.U32 R42, R44.reuse, 0x1, RZ ;  /* 0x000000012c2a0819 */ /* 0x040fe400000006ff */
[----:B------:R-:W-:Y:S02]  /*0ea0*/  @P0 SHF.L.U64.HI R32, R44, 0x1, R43 ;  /* 0x000000012c200819 */ /* 0x000fe4000001022b */
[----:B------:R-:W-:Y:S01]  /*0eb0*/  CS2R R44, SRZ ;  /* 0x00000000002c7805 */ /* 0x000fe2000001ff00 */
[----:B------:R-:W-:-:S05]  /*0ec0*/  MOV R43, RZ ;  /* 0x000000ff002b7202 */ /* 0x000fca0000000f00 */
[----:B------:R3:W5:Y:S04]  /*0ed0*/  @P6 LDG.E R44, [R26.64] ;  /* 0x0000000e1a2c6981 */ /* 0x000768000c1e1900 */
[----:B------:R3:W5:Y:S01]  /*0ee0*/  @P6 LDG.E R43, [R24.64] ;  /* 0x0000000e182b6981 */ /* 0x000762000c1e1900 */
[----:B----4-:R-:W-:-:S04]  /*0ef0*/  @P0 IADD3 R16, P6, R42, c[0x0][0x180], RZ ;  /* 0x000060002a100a10 */ /* 0x010fc80007fde0ff */
[----:B------:R-:W-:Y:S02]  /*0f00*/  @P0 IADD3.X R17, R32, c[0x0][0x184], RZ, P6, !PT ;  /* 0x0000610020110a10 */ /* 0x000fe400037fe4ff */
[----:B0-----:R-:W-:Y:S02]  /*0f10*/  @P0 IADD3 R14, P6, R42, c[0x0][0x178], RZ ;  /* 0x00005e002a0e0a10 */ /* 0x001fe40007fde0ff */
[----:B------:R-:W-:Y:S01]  /*0f20*/  MOV R42, RZ ;  /* 0x000000ff002a7202 */ /* 0x000fe20000000f00 */
[----:B------:R3:W5:Y:S01]  /*0f30*/  @P0 LDG.E R45, [R16.64] ;  /* 0x0000000e102d0981 */ /* 0x000762000c1e1900 */
[----:B------:R-:W-:-:S05]  /*0f40*/  @P0 IADD3.X R15, R32, c[0x0][0x17c], RZ, P6, !PT ;  /* 0x00005f00200f0a10 */ /* 0x000fca00037fe4ff */
[----:B------:R0:W5:Y:S01]  /*0f50*/  @P0 LDG.E R42, [R14.64] ;  /* 0x0000000e0e2a0981 */ /* 0x000162000c1e1900 */
[----:B------:R-:W-:Y:S01]  /*0f60*/  UMOV UR11, 0x3f800000 ;  /* 0x3f800000000b7882 */ /* 0x000fe20000000000 */
[----:B------:R-:W-:Y:S01]  /*0f70*/  BSSY B0, `(.L_x_108) ;  /* 0x0000019000007945 */ /* 0x000fe20003800000 */
[----:B0-----:R-:W-:Y:S01]  /*0f80*/  CS2R R14, SRZ ;  /* 0x00000000000e7805 */ /* 0x001fe2000001ff00 */
[----:B--2---:R-:W0:Y:S02]  /*0f90*/  R2UR UR16, R12 ;  /* 0x000000000c1073c2 */ /* 0x004e2400000e0000 */
[----:B0-----:R-:W-:-:S05]  /*0fa0*/  MOV R20, UR16 ;  /* 0x0000001000147c02 */ /* 0x001fca0008000f00 */
[----:B------:R-:W-:-:S05]  /*0fb0*/  FFMA.FTZ R13, -R20, UR16, R13 ;  /* 0x00000010140d7c23 */ /* 0x000fca000801010d */
[----:B------:R-:W-:-:S13]  /*0fc0*/  FSETP.GTU.FTZ.AND P0, PT, R13, RZ, PT ;  /* 0x000000ff0d00720b */ /* 0x000fda0003f1c000 */
[----:B------:R-:W-:Y:S01]  /*0fd0*/  VOTEU.ANY UP0, P0 ;  /* 0x00000000003f7886 */ /* 0x000fe20000000100 */
[----:B------:R-:W-:-:S13]  /*0fe0*/  PLOP3.LUT P0, PT, PT, PT, UP0, 0x80, 0x0 ;  /* 0x000000000000781c */ /* 0x000fda0003f0f008 */
[----:B------:R-:W-:Y:S01]  /*0ff0*/  @P0 FADD.FTZ R20, R13, c[0x0][0x1a0] ;  /* 0x000068000d140621 */ /* 0x000fe20000010000 */
[----:B------:R-:W-:-:S13]  /*1000*/  PLOP3.LUT P0, PT, PT, PT, UP0, 0x80, 0x0 ;  /* 0x000000000000781c */ /* 0x000fda0003f0f008 */
[----:B------:R-:W0:Y:S01]  /*1010*/  @P0 MUFU.RSQ R20, R20 ;  /* 0x0000001400140308 */ /* 0x000e220000001400 */
[----:B------:R-:W-:-:S13]  /*1020*/  PLOP3.LUT P0, PT, PT, PT, UP0, 0x80, 0x0 ;  /* 0x000000000000781c */ /* 0x000fda0003f0f008 */
[----:B0-----:R3:W0:Y:S01]  /*1030*/  @P0 R2UR UR11, R20 ;  /* 0x00000000140b03c2 */ /* 0x00162200000e0000 */
[----:B------:R-:W-:Y:S01]  /*1040*/  ISETP.GT.U32.AND P0, PT, R69, 0x17f, PT ;  /* 0x0000017f4500780c */ /* 0x000fe20003f04070 */
[----:B------:R-:W-:-:S12]  /*1050*/  CS2R R12, SRZ ;  /* 0x00000000000c7805 */ /* 0x000fd8000001ff00 */
[----:B------:R-:W-:Y:S05]  /*1060*/  @P0 BRA `(.L_x_109) ;  /* 0x0000009000000947 */ /* 0x000fea0003800000 */
[----:B---3--:R-:W-:Y:S01]  /*1070*/  ISETP.NE.AND P0, PT, RZ, UR13, PT ;  /* 0x0000000dff007c0c */ /* 0x008fe2000bf05270 */
        /* <DEDUP_REMOVED lines=8> */
.L_x_109:
[----:B---3--:R-:W-:Y:S05]  /*1100*/  BSYNC B0 ;  /* 0x0000000000007941 */ /* 0x008fea0003800000 */
.L_x_108:
[----:B------:R-:W-:Y:S02]  /*1110*/  ISETP.NE.AND P0, PT, RZ, UR13, PT ;  /* 0x0000000dff007c0c */ /* 0x000fe4000bf05270 */
[--C-:B-1---5:R-:W-:Y:S02]  /*1120*/  PRMT R16, RZ, 0x5410, R56.reuse ;  /* 0x00005410ff107816 */ /* 0x122fe40000000038 */
[----:B------:R-:W-:Y:S02]  /*1130*/  PRMT R17, RZ, 0x7610, R56 ;  /* 0x00007610ff117816 */ /* 0x000fe40000000038 */
[----:B------:R-:W-:Y:S01]  /*1140*/  LOP3.LUT R71, R71, 0xfffffffd, RZ, 0xc0, !PT ;  /* 0xfffffffd47477812 */ /* 0x000fe200078ec0ff */
[----:B------:R-:W-:Y:S01]  /*1150*/  FADD.FTZ R16, R16, -UR16 ;  /* 0x8000001010107e21 */ /* 0x000fe20008010000 */
[--C-:B------:R-:W-:Y:S01]  /*1160*/  PRMT R21, RZ, 0x5410, R55.reuse ;  /* 0x00005410ff157816 */ /* 0x100fe20000000037 */
[----:B------:R-:W-:Y:S01]  /*1170*/  FADD.FTZ R18, R17, -UR16 ;  /* 0x8000001011127e21 */ /* 0x000fe20008010000 */
[----:B------:R-:W-:Y:S01]  /*1180*/  PRMT R22, RZ, 0x7610, R55 ;  /* 0x00007610ff167816 */ /* 0x000fe20000000037 */
[----:B0-----:R-:W-:-:S02]  /*1190*/  FMUL.FTZ R17, R16, UR11 ;  /* 0x0000000b10117c20 */ /* 0x001fc40008410000 */
[----:B------:R-:W-:Y:S01]  /*11a0*/  @P0 LOP3.LUT R71, R71, 0x2, RZ, 0xfc, !PT ;  /* 0x0000000247470812 */ /* 0x000fe200078efcff */
        /* <DEDUP_REMOVED lines=20> */
.L_x_110:
[----:B------:R-:W-:Y:S01]  /*12f0*/  FMUL.FTZ R18, R21, R12 ;  /* 0x0000000c15127220 */ /* 0x000fe20000410000 */
[----:B------:R-:W-:Y:S01]  /*1300*/  PRMT R24, RZ, 0x7610, R54 ;  /* 0x00007610ff187816 */ /* 0x000fe20000000036 */
[----:B------:R-:W-:Y:S02]  /*1310*/  FMUL.FTZ R20, R22, R13 ;  /* 0x0000000d16147220 */ /* 0x000fe40000410000 */
[----:B------:R-:W-:Y:S02]  /*1320*/  FFMA.FTZ R19, R17, R18, RZ ;  /* 0x0000001211137223 */ /* 0x000fe400000100ff */
[----:B------:R-:W-:Y:S02]  /*1330*/  FADD.FTZ R23, RZ, R18 ;  /* 0x00000012ff177221 */ /* 0x000fe40000010000 */
[----:B------:R-:W-:-:S02]  /*1340*/  FFMA.FTZ R18, R16, R20, R19 ;  /* 0x0000001410127223 */ /* 0x000fc40000010013 */
[----:B------:R-:W-:Y:S01]  /*1350*/  FADD.FTZ R19, R20, R23 ;  /* 0x0000001714137221 */ /* 0x000fe20000010000 */
[--C-:B------:R-:W-:Y:S02]  /*1360*/  PRMT R20, RZ, 0x5410, R57.reuse ;  /* 0x00005410ff147816 */ /* 0x100fe40000000039 */
[----:B------:R-:W-:-:S03]  /*1370*/  PRMT R23, RZ, 0x7610, R57 ;  /* 0x00007610ff177816 */ /* 0x000fc60000000039 */
[----:B------:R-:W-:Y:S02]  /*1380*/  FADD.FTZ R20, R20, -UR16 ;  /* 0x8000001014147e21 */ /* 0x000fe40008010000 */
[----:B------:R-:W-:Y:S01]  /*1390*/  FADD.FTZ R26, R23, -UR16 ;  /* 0x80000010171a7e21 */ /* 0x000fe20008010000 */
[----:B------:R-:W-:Y:S01]  /*13a0*/  PRMT R23, RZ, 0x5410, R54 ;  /* 0x00005410ff177816 */ /* 0x000fe20000000036 */
[----:B------:R-:W-:Y:S02]  /*13b0*/  FMUL.FTZ R25, R20, UR11 ;  /* 0x0000000b14197c20 */ /* 0x000fe40008410000 */
[----:B------:R-:W-:Y:S01]  /*13c0*/  FMUL.FTZ R20, R26, UR11 ;  /* 0x0000000b1a147c20 */ /* 0x000fe20008410000 */
[----:B------:R-:W-:Y:S05]  /*13d0*/  @!P0 BRA `(.L_x_111) ;  /* 0x0000012000008947 */ /* 0x000fea0003800000 */
[----:B------:R-:W-:Y:S02]  /*13e0*/  FFMA.FTZ R26, R25, R12, R14 ;  /* 0x0000000c191a7223 */ /* 0x000fe4000001000e */
[----:B------:R-:W-:Y:S02]  /*13f0*/  FFMA.FTZ R27, R20, R13, R15 ;  /* 0x0000000d141b7223 */ /* 0x000fe4000001000f */
[----:B------:R-:W-:-:S02]  /*1400*/  FMUL.FTZ R28, R26, -1.4426950216293334961 ;  /* 0xbfb8aa3b1a1c7820 */ /* 0x000fc40000410000 */
        /* <DEDUP_REMOVED lines=15> */
.L_x_111:
[----:B------:R-:W-:Y:S02]  /*1500*/  FMUL.FTZ R26, R23, R12 ;  /* 0x0000000c171a7220 */ /* 0x000fe40000410000 */
[----:B------:R-:W-:Y:S02]  /*1510*/  FFMA.FTZ R30, R17, R21, RZ ;  /* 0x00000015111e7223 */ /* 0x000fe400000100ff */
[----:B------:R-:W-:Y:S02]  /*1520*/  FFMA.FTZ R17, R16, R22, RZ ;  /* 0x0000001610117223 */ /* 0x000fe400000100ff */
[C---:B------:R-:W-:Y:S02]  /*1530*/  FFMA.FTZ R28, R25.reuse, R26, R18 ;  /* 0x0000001a191c7223 */ /* 0x040fe40000010012 */
[----:B------:R-:W-:Y:S01]  /*1540*/  FFMA.FTZ R16, R25, R23, R30 ;  /* 0x0000001719107223 */ /* 0x000fe2000001001e */
[--C-:B------:R-:W-:Y:S01]  /*1550*/  PRMT R25, RZ, 0x7610, R52.reuse ;  /* 0x00007610ff197816 */ /* 0x100fe20000000034 */
[----:B------:R-:W-:Y:S01]  /*1560*/  FFMA.FTZ R18, R20, R24, R17 ;  /* 0x0000001814127223 */ /* 0x000fe20000010011 */
[----:B------:R-:W-:Y:S01]  /*1570*/  PRMT R17, RZ, 0x5410, R52 ;  /* 0x00005410ff117816 */ /* 0x000fe20000000034 */
[----:B------:R-:W-:-:S02]  /*1580*/  FMUL.FTZ R27, R24, R13 ;  /* 0x0000000d181b7220 */ /* 0x000fc40000410000 */
[----:B------:R-:W-:Y:S02]  /*1590*/  FADD.FTZ R29, R25, -UR16 ;  /* 0x80000010191d7e21 */ /* 0x000fe40008010000 */
[----:B------:R-:W-:Y:S02]  /*15a0*/  FADD.FTZ R17, R17, -UR16 ;  /* 0x8000001011117e21 */ /* 0x000fe40008010000 */
[----:B------:R-:W-:Y:S01]  /*15b0*/  FADD.FTZ R26, R19, R26 ;  /* 0x0000001a131a7221 */ /* 0x000fe20000010000 */
[--C-:B------:R-:W-:Y:S01]  /*15c0*/  PRMT R19, RZ, 0x5410, R51.reuse ;  /* 0x00005410ff137816 */ /* 0x100fe20000000033 */
[----:B------:R-:W-:Y:S01]  /*15d0*/  FFMA.FTZ R28, R20, R27, R28 ;  /* 0x0000001b141c7223 */ /* 0x000fe2000001001c */
[----:B------:R-:W-:Y:S01]  /*15e0*/  PRMT R20, RZ, 0x7610, R51 ;  /* 0x00007610ff147816 */ /* 0x000fe20000000033 */
[----:B------:R-:W-:Y:S02]  /*15f0*/  FADD.FTZ R30, RZ, R21 ;  /* 0x00000015ff1e7221 */ /* 0x000fe40000010000 */
[----:B------:R-:W-:-:S02]  /*1600*/  FMUL.FTZ R17, R17, UR11 ;  /* 0x0000000b11117c20 */ /* 0x000fc40008410000 */
        /* <DEDUP_REMOVED lines=21> */
.L_x_112:
[----:B------:R-:W-:Y:S02]  /*1760*/  FADD.FTZ R29, R27, R26 ;  /* 0x0000001a1b1d7221 */ /* 0x000fe40000010000 */
[----:B------:R-:W-:Y:S02]  /*1770*/  FMUL.FTZ R22, R19, R12 ;  /* 0x0000000c13167220 */ /* 0x000fe40000410000 */
[----:B------:R-:W-:Y:S01]  /*1780*/  FADD.FTZ R30, R30, R23 ;  /* 0x000000171e1e7221 */ /* 0x000fe20000010000 */
[--C-:B------:R-:W-:Y:S01]  /*1790*/  PRMT R23, RZ, 0x5410, R53.reuse ;  /* 0x00005410ff177816 */ /* 0x100fe20000000035 */
[----:B------:R-:W-:Y:S01]  /*17a0*/  FADD.FTZ R27, R25, R24 ;  /* 0x00000018191b7221 */ /* 0x000fe20000010000 */
[----:B------:R-:W-:Y:S01]  /*17b0*/  PRMT R24, RZ, 0x7610, R53 ;  /* 0x00007610ff187816 */ /* 0x000fe20000000035 */
[----:B------:R-:W-:-:S02]  /*17c0*/  FFMA.FTZ R28, R17, R22, R28 ;  /* 0x00000016111c7223 */ /* 0x000fc4000001001c */
[----:B------:R-:W-:Y:S02]  /*17d0*/  FADD.FTZ R22, R29, R22 ;  /* 0x000000161d167221 */ /* 0x000fe40000010000 */
[----:B------:R-:W-:Y:S01]  /*17e0*/  FADD.FTZ R29, R23, -UR16 ;  /* 0x80000010171d7e21 */ /* 0x000fe20008010000 */
[--C-:B------:R-:W-:Y:S01]  /*17f0*/  PRMT R23, RZ, 0x5410, R50.reuse ;  /* 0x00005410ff177816 */ /* 0x100fe20000000032 */
[----:B------:R-:W-:Y:S01]  /*1800*/  FADD.FTZ R26, R24, -UR16 ;  /* 0x80000010181a7e21 */ /* 0x000fe20008010000 */
[----:B------:R-:W-:Y:S01]  /*1810*/  PRMT R24, RZ, 0x7610, R50 ;  /* 0x00007610ff187816 */ /* 0x000fe20000000032 */
[----:B------:R-:W-:Y:S02]  /*1820*/  FMUL.FTZ R29, R29, UR11 ;  /* 0x0000000b1d1d7c20 */ /* 0x000fe40008410000 */
[----:B------:R-:W-:Y:S02]  /*1830*/  FMUL.FTZ R25, R20, R13 ;  /* 0x0000000d14197220 */ /* 0x000fe40000410000 */
        /* <DEDUP_REMOVED lines=20> */
.L_x_113:
[----:B------:R-:W-:Y:S02]  /*1980*/  FFMA.FTZ R31, R21, R25, R28 ;  /* 0x00000019151f7223 */ /* 0x000fe4000001001c */
[----:B------:R-:W-:Y:S02]  /*1990*/  FADD.FTZ R25, R25, R22 ;  /* 0x0000001619197221 */ /* 0x000fe40000010000 */
[----:B------:R-:W-:Y:S01]  /*19a0*/  FFMA.FTZ R22, R17, R19, R16 ;  /* 0x0000001311167223 */ /* 0x000fe20000010010 */
[--C-:B------:R-:W-:Y:S01]  /*19b0*/  PRMT R16, RZ, 0x5410, R48.reuse ;  /* 0x00005410ff107816 */ /* 0x100fe20000000030 */
[----:B------:R-:W-:Y:S01]  /*19c0*/  FMUL.FTZ R32, R23, R12 ;  /* 0x0000000c17207220 */ /* 0x000fe20000410000 */
[----:B------:R-:W-:Y:S01]  /*19d0*/  PRMT R17, RZ, 0x7610, R48 ;  /* 0x00007610ff117816 */ /* 0x000fe20000000030 */
[----:B------:R-:W-:Y:S01]  /*19e0*/  FADD.FTZ R28, R30, R19 ;  /* 0x000000131e1c7221 */ /* 0x000fe20000010000 */
[----:B------:R-:W-:Y:S01]  /*19f0*/  PRMT R19, RZ, 0x5410, R47 ;  /* 0x00005410ff137816 */ /* 0x000fe2000000002f */
[----:B------:R-:W-:-:S02]  /*1a00*/  FFMA.FTZ R31, R29, R32, R31 ;  /* 0x000000201d1f7223 */ /* 0x000fc4000001001f */
[----:B------:R-:W-:Y:S02]  /*1a10*/  FADD.FTZ R30, R25, R32 ;  /* 0x00000020191e7221 */ /* 0x000fe40000010000 */
[----:B------:R-:W-:Y:S02]  /*1a20*/  FADD.FTZ R16, R16, -UR16 ;  /* 0x8000001010107e21 */ /* 0x000fe40008010000 */
        /* <DEDUP_REMOVED lines=24> */
.L_x_114:
[----:B------:R-:W-:Y:S02]  /*1bb0*/  FFMA.FTZ R34, R26, R33, R31 ;  /* 0x000000211a227223 */ /* 0x000fe4000001001f */
[----:B------:R-:W-:Y:S02]  /*1bc0*/  FMUL.FTZ R32, R19, R12 ;  /* 0x0000000c13207220 */ /* 0x000fe40000410000 */
[----:B------:R-:W-:Y:S02]  /*1bd0*/  FADD.FTZ R33, R33, R30 ;  /* 0x0000001e21217221 */ /* 0x000fe40000010000 */
[----:B------:R-:W-:Y:S02]  /*1be0*/  FFMA.FTZ R31, R21, R20, R18 ;  /* 0x00000014151f7223 */ /* 0x000fe40000010012 */
[----:B------:R-:W-:-:S02]  /*1bf0*/  FMUL.FTZ R18, R17, R13 ;  /* 0x0000000d11127220 */ /* 0x000fc40000410000 */
[----:B------:R-:W-:Y:S02]  /*1c00*/  FFMA.FTZ R21, R25, R32, R34 ;  /* 0x0000002019157223 */ /* 0x000fe40000010022 */
[----:B------:R-:W-:Y:S02]  /*1c10*/  FADD.FTZ R33, R33, R32 ;  /* 0x0000002021217221 */ /* 0x000fe40000010000 */
[----:B------:R-:W-:Y:S01]  /*1c20*/  FFMA.FTZ R30, R29, R23, R22 ;  /* 0x000000171d1e7223 */ /* 0x000fe20000010016 */
[----:B------:R-:W-:Y:S01]  /*1c30*/  PRMT R22, RZ, 0x5410, R46 ;  /* 0x00005410ff167816 */ /* 0x000fe2000000002e */
[----:B------:R-:W-:Y:S02]  /*1c40*/  FFMA.FTZ R32, R16, R18, R21 ;  /* 0x0000001210207223 */ /* 0x000fe40000010015 */
[----:B------:R-:W-:Y:S01]  /*1c50*/  FADD.FTZ R29, R18, R33 ;  /* 0x00000021121d7221 */ /* 0x000fe20000010000 */
[--C-:B------:R-:W-:Y:S01]  /*1c60*/  PRMT R18, RZ, 0x5410, R49.reuse ;  /* 0x00005410ff127816 */ /* 0x100fe20000000031 */
[----:B------:R-:W-:Y:S01]  /*1c70*/  FADD.FTZ R27, R27, R20 ;  /* 0x000000141b1b7221 */ /* 0x000fe20000010000 */
        /* <DEDUP_REMOVED lines=20> */
[----:B-1----:R-:W-:Y:S02]  /*1dc0*/  FMUL.FTZ R22, R22, R37 ;  /* 0x0000002516167220 */ /* 0x002fe40000410000 */
[----:B------:R-:W-:Y:S02]  /*1dd0*/  FADD.FTZ R37, -R37, 1 ;  /* 0x3f80000025257421 */ /* 0x000fe40000010100 */
[----:B------:R-:W-:-:S02]  /*1de0*/  FMUL.FTZ R20, R20, R35 ;  /* 0x0000002314147220 */ /* 0x000fc40000410000 */
[----:B------:R-:W-:-:S04]  /*1df0*/  FFMA.FTZ R37, R33, R37, 1 ;  /* 0x3f80000021257423 */ /* 0x000fc80000010025 */
[----:B------:R-:W-:-:S04]  /*1e00*/  FMUL.FTZ R22, R22, R37 ;  /* 0x0000002516167220 */ /* 0x000fc80000410000 */
.L_x_115:
[----:B------:R-:W-:Y:S02]  /*1e10*/  FMUL.FTZ R34, R22, R12 ;  /* 0x0000000c16227220 */ /* 0x000fe40000410000 */
[----:B------:R-:W-:Y:S02]  /*1e20*/  FADD.FTZ R28, R28, R23 ;  /* 0x000000171c1c7221 */ /* 0x000fe40000010000 */
[----:B------:R-:W-:Y:S01]  /*1e30*/  FFMA.FTZ R23, R21, R34, R32 ;  /* 0x0000002215177223 */ /* 0x000fe20000010020 */
[----:B------:R-:W-:Y:S01]  /*1e40*/  PRMT R32, RZ, 0x7610, R43 ;  /* 0x00007610ff207816 */ /* 0x000fe2000000002b */
[----:B------:R-:W-:Y:S02]  /*1e50*/  FFMA.FTZ R26, R26, R24, R31 ;  /* 0x000000181a1a7223 */ /* 0x000fe4000001001f */
[----:B------:R-:W-:Y:S02]  /*1e60*/  FMUL.FTZ R33, R20, R13 ;  /* 0x0000000d14217220 */ /* 0x000fe40000410000 */
[----:B------:R-:W-:Y:S01]  /*1e70*/  FADD.FTZ R34, R29, R34 ;  /* 0x000000221d227221 */ /* 0x000fe20000010000 */
        /* <DEDUP_REMOVED lines=29> */
.L_x_116:
[----:B------:R-:W-:Y:S02]  /*2050*/  FMUL.FTZ R38, R29, R12 ;  /* 0x0000000c1d267220 */ /* 0x000fe40000410000 */
[----:B------:R-:W-:Y:S01]  /*2060*/  FFMA.FTZ R35, R25, R19, R30 ;  /* 0x0000001319237223 */ /* 0x000fe2000001001e */
[--C-:B------:R-:W-:Y:S01]  /*2070*/  PRMT R25, RZ, 0x5410, R45.reuse ;  /* 0x00005410ff197816 */ /* 0x100fe2000000002d */
[----:B------:R-:W-:Y:S02]  /*2080*/  FFMA.FTZ R31, R27, R38, R36 ;  /* 0x000000261b1f7223 */ /* 0x000fe40000010024 */
[----:B------:R-:W-:Y:S02]  /*2090*/  FADD.FTZ R36, R23, R38 ;  /* 0x0000002617247221 */ /* 0x000fe40000010000 */
[----:B------:R-:W-:Y:S02]  /*20a0*/  FMUL.FTZ R23, R32, R13 ;  /* 0x0000000d20177220 */ /* 0x000fe40000410000 */
[----:B------:R-:W-:Y:S01]  /*20b0*/  FADD.FTZ R30, R25, -UR16 ;  /* 0x80000010191e7e21 */ /* 0x000fe20008010000 */
[----:B------:R-:W-:Y:S01]  /*20c0*/  PRMT R25, RZ, 0x7610, R45 ;  /* 0x00007610ff197816 */ /* 0x000fe2000000002d */
[----:B------:R-:W-:Y:S01]  /*20d0*/  FFMA.FTZ R38, R34, R23, R31 ;  /* 0x0000001722267223 */ /* 0x000fe2000001001f */
[----:B------:R-:W-:Y:S01]  /*20e0*/  PRMT R31, RZ, 0x5410, R42 ;  /* 0x00005410ff1f7816 */ /* 0x000fe2000000002a */
[----:B------:R-:W-:-:S02]  /*20f0*/  FADD.FTZ R23, R23, R36 ;  /* 0x0000002417177221 */ /* 0x000fc40000010000 */
[----:B------:R-:W-:Y:S02]  /*2100*/  FADD.FTZ R36, R25, -UR16 ;  /* 0x8000001019247e21 */ /* 0x000fe40008010000 */
        /* <DEDUP_REMOVED lines=22> */
.L_x_117:
[----:B------:R-:W-:Y:S01]  /*2270*/  FMUL.FTZ R33, R31, R12 ;  /* 0x0000000c1f217220 */ /* 0x000fe20000410000 */
[----:B------:R-:W-:Y:S01]  /*2280*/  ISETP.GT.AND P0, PT, R11, 0x1e, PT ;  /* 0x0000001e0b00780c */ /* 0x000fe20003f04270 */
[----:B------:R-:W-:Y:S01]  /*2290*/  FFMA.FTZ R39, R16, R17, R26 ;  /* 0x0000001110277223 */ /* 0x000fe2000001001a */
[----:B------:R-:W-:Y:S01]  /*22a0*/  BSSY B0, `(.L_x_118) ;  /* 0x0000050000007945 */ /* 0x000fe20003800000 */
[----:B------:R-:W-:Y:S02]  /*22b0*/  FFMA.FTZ R37, R25, R33, R38 ;  /* 0x0000002119257223 */ /* 0x000fe40000010026 */
[----:B------:R-:W-:Y:S02]  /*22c0*/  FADD.FTZ R38, R23, R33 ;  /* 0x0000002117267221 */ /* 0x000fe40000010000 */
[----:B------:R-:W-:Y:S02]  /*22d0*/  FMUL.FTZ R33, R30, R13 ;  /* 0x0000000d1e217220 */ /* 0x000fe40000410000 */
[----:B------:R-:W-:-:S02]  /*22e0*/  FADD.FTZ R19, R28, R19 ;  /* 0x000000131c137221 */ /* 0x000fc40000010000 */
[----:B------:R-:W-:Y:S02]  /*22f0*/  FADD.FTZ R23, R33, R38 ;  /* 0x0000002621177221 */ /* 0x000fe40000010000 */
[----:B------:R-:W-:Y:S02]  /*2300*/  FFMA.FTZ R33, R36, R33, R37 ;  /* 0x0000002124217223 */ /* 0x000fe40000010025 */
[----:B------:R-:W-:Y:S01]  /*2310*/  FADD.FTZ R17, R24, R17 ;  /* 0x0000001118117221 */ /* 0x000fe20000010000 */
[----:B------:R-:W0:Y:S01]  /*2320*/  SHFL.DOWN PT, R37, R23, 0x1, 0x1f ;  /* 0x08201f0017257f89 */ /* 0x000e2200000e0000 */
[----:B------:R-:W-:Y:S02]  /*2330*/  FFMA.FTZ R16, R21, R22, R35 ;  /* 0x0000001615107223 */ /* 0x000fe40000010023 */
[----:B------:R-:W-:Y:S01]  /*2340*/  FFMA.FTZ R39, R18, R20, R39 ;  /* 0x0000001412277223 */ /* 0x000fe20000010027 */
[----:B------:R-:W1:Y:S01]  /*2350*/  SHFL.DOWN PT, R38, R33, 0x1, 0x1f ;  /* 0x08201f0021267f89 */ /* 0x000e6200000e0000 */
[----:B------:R-:W-:-:S02]  /*2360*/  FADD.FTZ R22, R19, R22 ;  /* 0x0000001613167221 */ /* 0x000fc40000010000 */
[----:B------:R-:W-:Y:S02]  /*2370*/  FADD.FTZ R17, R17, R20 ;  /* 0x0000001411117221 */ /* 0x000fe40000010000 */
[----:B------:R-:W-:Y:S02]  /*2380*/  FFMA.FTZ R16, R27, R29, R16 ;  /* 0x0000001d1b107223 */ /* 0x000fe40000010010 */
[----:B------:R-:W-:Y:S02]  /*2390*/  FFMA.FTZ R39, R34, R32, R39 ;  /* 0x0000002022277223 */ /* 0x000fe40000010027 */
[----:B------:R-:W-:Y:S02]  /*23a0*/  FADD.FTZ R22, R22, R29 ;  /* 0x0000001d16167221 */ /* 0x000fe40000010000 */
[----:B------:R-:W-:Y:S02]  /*23b0*/  FADD.FTZ R17, R17, R32 ;  /* 0x0000002011117221 */ /* 0x000fe40000010000 */
[----:B------:R-:W-:-:S02]  /*23c0*/  FFMA.FTZ R24, R25, R31, R16 ;  /* 0x0000001f19187223 */ /* 0x000fc40000010010 */
[----:B------:R-:W-:Y:S02]  /*23d0*/  FFMA.FTZ R25, R36, R30, R39 ;  /* 0x0000001e24197223 */ /* 0x000fe40000010027 */
[----:B------:R-:W-:Y:S02]  /*23e0*/  FADD.FTZ R26, R22, R31 ;  /* 0x0000001f161a7221 */ /* 0x000fe40000010000 */
[----:B------:R-:W-:Y:S02]  /*23f0*/  FADD.FTZ R27, R17, R30 ;  /* 0x0000001e111b7221 */ /* 0x000fe40000010000 */
[----:B0-----:R-:W-:Y:S02]  /*2400*/  @!P0 FADD.FTZ R23, R23, R37 ;  /* 0x0000002517178221 */ /* 0x001fe40000010000 */
[----:B-1----:R-:W-:Y:S01]  /*2410*/  @!P0 FADD.FTZ R33, R33, R38 ;  /* 0x0000002621218221 */ /* 0x002fe20000010000 */
[----:B------:R-:W-:Y:S02]  /*2420*/  ISETP.GT.AND P0, PT, R11, 0x1d, PT ;  /* 0x0000001d0b00780c */ /* 0x000fe40003f04270 */
[----:B------:R-:W0:Y:S04]  /*2430*/  SHFL.DOWN PT, R37, R23, 0x2, 0x1f ;  /* 0x08401f0017257f89 */ /* 0x000e2800000e0000 */
[----:B------:R-:W1:Y:S04]  /*2440*/  SHFL.DOWN PT, R38, R33, 0x2, 0x1f ;  /* 0x08401f0021267f89 */ /* 0x000e6800000e0000 */
[----:B------:R-:W-:Y:S03]  /*2450*/  STS.128 [R0], R24 ;  /* 0x0000001800007388 */ /* 0x000fe60000000c00 */
        /* <DEDUP_REMOVED lines=18> */
[----:B------:R-:W-:Y:S02]  /*2580*/  MOV R17, R23 ;  /* 0x0000001700117202 */ /* 0x000fe40000000f00 */
[----:B------:R-:W-:-:S09]  /*2590*/  MOV R16, R33 ;  /* 0x0000002100107202 */ /* 0x000fd20000000f00 */
[----:B------:R0:W-:Y:S04]  /*25a0*/  @!P0 STS.64 [R2.X8+0x10], R16 ;  /* 0x0000101002008388 */ /* 0x0001e80000008a00 */
[----:B------:R-:W-:Y:S01]  /*25b0*/  BAR.SYNC.DEFER_BLOCKING 0x0 ;  /* 0x0000000000007b1d */ /* 0x000fe20000010000 */
[----:B------:R-:W-:-:S13]  /*25c0*/  ISETP.NE.AND P0, PT, R69, RZ, PT ;  /* 0x000000ff4500720c */ /* 0x000fda0003f05270 */
[----:B------:R-:W-:Y:S05]  /*25d0*/  @P0 BRA `(.L_x_119) ;  /* 0x000001c000000947 */ /* 0x000fea0003800000 */
[----:B0-----:R-:W0:Y:S04]  /*25e0*/  LDS.64 R18, [0x18] ;  /* 0x00001800ff127984 */ /* 0x001e280000000a00 */
[----:B------:R-:W1:Y:S04]  /*25f0*/  LDS.128 R20, [0x20] ;  /* 0x00002000ff147984 */ /* 0x000e680000000c00 */
[----:B------:R-:W2:Y:S04]  /*2600*/  LDS.128 R32, [0x30] ;  /* 0x00003000ff207984 */ /* 0x000ea80000000c00 */
[----:B------:R-:W3:Y:S01]  /*2610*/  LDS.128 R28, [0x40] ;  /* 0x00004000ff1c7984 */ /* 0x000ee20000000c00 */
[----:B0-----:R-:W-:-:S02]  /*2620*/  FADD.FTZ R37, R16, R18 ;  /* 0x0000001210257221 */ /* 0x001fc40000010000 */
[----:B------:R-:W-:Y:S02]  /*2630*/  FADD.FTZ R36, R17, R19 ;  /* 0x0000001311247221 */ /* 0x000fe40000010000 */
[----:B------:R-:W0:Y:S01]  /*2640*/  LDS.128 R16, [0x50] ;  /* 0x00005000ff107984 */ /* 0x000e220000000c00 */
[----:B-1----:R-:W-:Y:S02]  /*2650*/  FADD.FTZ R37, R37, R20 ;  /* 0x0000001425257221 */ /* 0x002fe40000010000 */
[----:B------:R-:W-:Y:S02]  /*2660*/  FADD.FTZ R20, R36, R21 ;  /* 0x0000001524147221 */ /* 0x000fe40000010000 */
[----:B------:R-:W-:Y:S02]  /*2670*/  FADD.FTZ R21, R37, R22 ;  /* 0x0000001625157221 */ /* 0x000fe40000010000 */
[----:B------:R-:W1:Y:S01]  /*2680*/  LDS.128 R36, [0x60] ;  /* 0x00006000ff247984 */ /* 0x000e620000000c00 */
[----:B------:R-:W-:-:S02]  /*2690*/  FADD.FTZ R20, R20, R23 ;  /* 0x0000001714147221 */ /* 0x000fc40000010000 */
[----:B--2---:R-:W-:Y:S02]  /*26a0*/  FADD.FTZ R21, R21, R32 ;  /* 0x0000002015157221 */ /* 0x004fe40000010000 */
[----:B------:R-:W-:Y:S02]  /*26b0*/  FADD.FTZ R20, R20, R33 ;  /* 0x0000002114147221 */ /* 0x000fe40000010000 */
[----:B------:R-:W-:Y:S02]  /*26c0*/  FADD.FTZ R21, R21, R34 ;  /* 0x0000002215157221 */ /* 0x000fe40000010000 */
[----:B------:R-:W-:Y:S02]  /*26d0*/  FADD.FTZ R20, R20, R35 ;  /* 0x0000002314147221 */ /* 0x000fe40000010000 */
[----:B---3--:R-:W-:Y:S02]  /*26e0*/  FADD.FTZ R21, R21, R28 ;  /* 0x0000001c15157221 */ /* 0x008fe40000010000 */
[----:B------:R-:W-:-:S02]  /*26f0*/  FADD.FTZ R20, R20, R29 ;  /* 0x0000001d14147221 */ /* 0x000fc40000010000 */
[----:B------:R-:W-:Y:S02]  /*2700*/  FADD.FTZ R21, R21, R30 ;  /* 0x0000001e15157221 */ /* 0x000fe40000010000 */
[----:B------:R-:W-:Y:S02]  /*2710*/  FADD.FTZ R20, R20, R31 ;  /* 0x0000001f14147221 */ /* 0x000fe40000010000 */
[----:B0-----:R-:W-:Y:S02]  /*2720*/  FADD.FTZ R21, R21, R16 ;  /* 0x0000001015157221 */ /* 0x001fe40000010000 */
[----:B------:R-:W-:Y:S02]  /*2730*/  FADD.FTZ R20, R20, R17 ;  /* 0x0000001114147221 */ /* 0x000fe40000010000 */
[----:B------:R-:W-:Y:S02]  /*2740*/  FADD.FTZ R21, R21, R18 ;  /* 0x0000001215157221 */ /* 0x000fe40000010000 */
[----:B------:R-:W-:-:S02]  /*2750*/  FADD.FTZ R20, R20, R19 ;  /* 0x0000001314147221 */ /* 0x000fc40000010000 */
[----:B-1----:R-:W-:Y:S02]  /*2760*/  FADD.FTZ R21, R21, R36 ;  /* 0x0000002415157221 */ /* 0x002fe40000010000 */
[----:B------:R-:W-:Y:S02]  /*2770*/  FADD.FTZ R20, R20, R37 ;  /* 0x0000002514147221 */ /* 0x000fe40000010000 */
[----:B------:R-:W-:Y:S02]  /*2780*/  FADD.FTZ R16, R21, R38 ;  /* 0x0000002615107221 */ /* 0x000fe40000010000 */
[----:B------:R-:W-:Y:S02]  /*2790*/  FADD.FTZ R17, R20, R39 ;  /* 0x0000002714117221 */ /* 0x000fe40000010000 */
.L_x_119:
[----:B0-----:R-:W-:Y:S05]  /*27a0*/  BSYNC B0 ;  /* 0x0000000000007941 */ /* 0x001fea0003800000 */
.L_x_118:
[----:B------:R-:W-:Y:S01]  /*27b0*/  BAR.SYNC.DEFER_BLOCKING 0x0 ;  /* 0x0000000000007b1d */ /* 0x000fe20000010000 */
[----:B------:R-:W-:Y:S02]  /*27c0*/  ISETP.GT.U32.AND P6, PT, R69, 0x5, PT ;  /* 0x000000054500780c */ /* 0x000fe40003fc4070 */
[----:B------:R-:W-:-:S03]  /*27d0*/  LOP3.LUT R71, R71, 0xfffffffe, RZ, 0xc0, !PT ;  /* 0xfffffffe47477812 */ /* 0x000fc600078ec0ff */
[----:B------:R-:W-:Y:S08]  /*27e0*/  BSSY B0, `(.L_x_120) ;  /* 0x000013e000007945 */ /* 0x000ff00003800000 */
[----:B------:R-:W-:Y:S01]  /*27f0*/  @P6 LOP3.LUT R71, R71, 0x1, RZ, 0xfc, !PT ;  /* 0x0000000147476812 */ /* 0x000fe200078efcff */
[----:B------:R-:W-:Y:S05]  /*2800*/  @P6 BRA `(.L_x_121) ;  /* 0x000013b000006947 */ /* 0x000fea0003800000 */
[----:B------:R-:W0:Y:S04]  /*2810*/  LDS.128 R32, [R0+0x60] ;  /* 0x0000600000207984 */ /* 0x000e280000000c00 */
[----:B------:R-:W1:Y:S04]  /*2820*/  LDS.128 R28, [R0+0xc0] ;  /* 0x0000c000001c7984 */ /* 0x000e680000000c00 */
[----:B------:R-:W2:Y:S04]  /*2830*/  LDS.128 R20, [R0+0x120] ;  /* 0x0001200000147984 */ /* 0x000ea80000000c00 */
[----:B------:R-:W-:Y:S01]  /*2840*/  LDS.128 R36, [R0+0x1e0] ;  /* 0x0001e00000247984 */ /* 0x000fe20000000c00 */
        /* <DEDUP_REMOVED lines=8> */
[----:B--2---:R-:W-:Y:S02]  /*28d0*/  FADD.FTZ R19, R19, R20 ;  /* 0x0000001413137221 */ /* 0x004fe40000010000 */
[----:B------:R-:W-:Y:S02]  /*28e0*/  FADD.FTZ R18, R24, R31 ;  /* 0x0000001f18127221 */ /* 0x000fe40000010000 */
[----:B------:R-:W-:Y:S02]  /*28f0*/  FADD.FTZ R20, R26, R21 ;  /* 0x000000151a147221 */ /* 0x000fe40000010000 */
[----:B------:R-:W1:Y:S01]  /*2900*/  LDS.128 R24, [R0+0x240] ;  /* 0x0002400000187984 */ /* 0x000e620000000c00 */
[----:B------:R-:W-:Y:S02]  /*2910*/  FADD.FTZ R21, R29, R22 ;  /* 0x000000161d157221 */ /* 0x000fe40000010000 */
[----:B------:R-:W-:Y:S01]  /*2920*/  FADD.FTZ R18, R18, R23 ;  /* 0x0000001712127221 */ /* 0x000fe20000010000 */
[----:B------:R-:W2:Y:S01]  /*2930*/  LDS.128 R28, [R0+0x2a0] ;  /* 0x0002a000001c7984 */ /* 0x000ea20000000c00 */
[----:B0-----:R-:W-:-:S02]  /*2940*/  FADD.FTZ R20, R20, R33 ;  /* 0x0000002114147221 */ /* 0x001fc40000010000 */
[----:B------:R-:W-:Y:S02]  /*2950*/  FADD.FTZ R21, R21, R34 ;  /* 0x0000002215157221 */ /* 0x000fe40000010000 */
[----:B------:R-:W-:Y:S02]  /*2960*/  FADD.FTZ R19, R19, R32 ;  /* 0x0000002013137221 */ /* 0x000fe40000010000 */
[----:B------:R-:W-:Y:S02]  /*2970*/  FADD.FTZ R18, R18, R35 ;  /* 0x0000002312127221 */ /* 0x000fe40000010000 */
[----:B------:R-:W-:Y:S02]  /*2980*/  FADD.FTZ R32, R20, R37 ;  /* 0x0000002514207221 */ /* 0x000fe40000010000 */
[----:B------:R-:W-:Y:S02]  /*2990*/  FADD.FTZ R33, R21, R38 ;  /* 0x0000002615217221 */ /* 0x000fe40000010000 */
[----:B------:R-:W0:Y:S01]  /*29a0*/  LDS.128 R20, [R0+0x300] ;  /* 0x0003000000147984 */ /* 0x000e220000000c00 */
[----:B------:R-:W-:-:S02]  /*29b0*/  FADD.FTZ R19, R19, R36 ;  /* 0x0000002413137221 */ /* 0x000fc40000010000 */
[----:B------:R-:W-:Y:S02]  /*29c0*/  FADD.FTZ R18, R18, R39 ;  /* 0x0000002712127221 */ /* 0x000fe40000010000 */
        /* <DEDUP_REMOVED lines=11> */
[----:B0-----:R-:W-:Y:S02]  /*2a80*/  FADD.FTZ R19, R19, R20 ;  /* 0x0000001413137221 */ /* 0x001fe40000010000 */
[----:B------:R-:W-:Y:S02]  /*2a90*/  FADD.FTZ R28, R28, R21 ;  /* 0x000000151c1c7221 */ /* 0x000fe40000010000 */
[----:B------:R-:W-:-:S02]  /*2aa0*/  FADD.FTZ R29, R29, R22 ;  /* 0x000000161d1d7221 */ /* 0x000fc40000010000 */
[----:B------:R-:W-:Y:S02]  /*2ab0*/  FADD.FTZ R18, R18, R23 ;  /* 0x0000001712127221 */ /* 0x000fe40000010000 */
[----:B------:R-:W0:Y:S01]  /*2ac0*/  LDS.128 R20, [R0+0x480] ;  /* 0x0004800000147984 */ /* 0x000e220000000c00 */
[----:B---3--:R-:W-:Y:S02]  /*2ad0*/  FADD.FTZ R19, R19, R36 ;  /* 0x0000002413137221 */ /* 0x008fe40000010000 */
[----:B------:R-:W-:Y:S02]  /*2ae0*/  FADD.FTZ R28, R28, R37 ;  /* 0x000000251c1c7221 */ /* 0x000fe40000010000 */
[----:B------:R-:W-:Y:S02]  /*2af0*/  FADD.FTZ R29, R29, R38 ;  /* 0x000000261d1d7221 */ /* 0x000fe40000010000 */
[----:B------:R-:W-:Y:S02]  /*2b00*/  FADD.FTZ R18, R18, R39 ;  /* 0x0000002712127221 */ /* 0x000fe40000010000 */
        /* <DEDUP_REMOVED lines=9> */
[----:B------:R-:W2:Y:S01]  /*2ba0*/  LDS.128 R28, [R0+0x5a0] ;  /* 0x0005a000001c7984 */ /* 0x000ea20000000c00 */
[----:B------:R-:W-:Y:S02]  /*2bb0*/  FADD.FTZ R18, R18, R35 ;  /* 0x0000002312127221 */ /* 0x000fe40000010000 */
[----:B0-----:R-:W-:Y:S02]  /*2bc0*/  FADD.FTZ R19, R19, R20 ;  /* 0x0000001413137221 */ /* 0x001fe40000010000 */
[----:B------:R-:W-:Y:S02]  /*2bd0*/  FADD.FTZ R32, R32, R21 ;  /* 0x0000001520207221 */ /* 0x000fe40000010000 */
[----:B------:R-:W-:Y:S02]  /*2be0*/  FADD.FTZ R33, R33, R22 ;  /* 0x0000001621217221 */ /* 0x000fe40000010000 */
[----:B------:R-:W-:Y:S02]  /*2bf0*/  FADD.FTZ R18, R18, R23 ;  /* 0x0000001712127221 */ /* 0x000fe40000010000 */
[----:B------:R-:W0:Y:S01]  /*2c00*/  LDS.128 R20, [R0+0x600] ;  /* 0x0006000000147984 */ /* 0x000e220000000c00 */
[----:B---3--:R-:W-:-:S02]  /*2c10*/  FADD.FTZ R19, R19, R36 ;  /* 0x0000002413137221 */ /* 0x008fc40000010000 */
[----:B------:R-:W-:Y:S02]  /*2c20*/  FADD.FTZ R32, R32, R37 ;  /* 0x0000002520207221 */ /* 0x000fe40000010000 */
[----:B------:R-:W-:Y:S02]  /*2c30*/  FADD.FTZ R33, R33, R38 ;  /* 0x0000002621217221 */ /* 0x000fe40000010000 */
[----:B------:R-:W-:Y:S02]  /*2c40*/  FADD.FTZ R18, R18, R39 ;  /* 0x0000002712127221 */ /* 0x000fe40000010000 */
[----:B------:R-:W3:Y:S01]  /*2c50*/  LDS.128 R36, [R0+0x660] ;  /* 0x0006600000247984 */ /* 0x000ee20000000c00 */
        /* <DEDUP_REMOVED lines=10> */
[----:B0-----:R-:W-:Y:S02]  /*2d00*/  FADD.FTZ R19, R19, R20 ;  /* 0x0000001413137221 */ /* 0x001fe40000010000 */
[----:B------:R-:W-:Y:S02]  /*2d10*/  FADD.FTZ R28, R28, R21 ;  /* 0x000000151c1c7221 */ /* 0x000fe40000010000 */
[----:B------:R-:W-:Y:S02]  /*2d20*/  FADD.FTZ R29, R29, R22 ;  /* 0x000000161d1d7221 */ /* 0x000fe40000010000 */
[----:B------:R-:W-:Y:S02]  /*2d30*/  FADD.FTZ R18, R18, R23 ;  /* 0x0000001712127221 */ /* 0x000fe40000010000 */
[----:B------:R-:W0:Y:S01]  /*2d40*/  LDS.128 R20, [R0+0x780] ;  /* 0x0007800000147984 */ /* 0x000e220000000c00 */
[----:B---3--:R-:W-:Y:S02]  /*2d50*/  FADD.FTZ R19, R19, R36 ;  /* 0x0000002413137221 */ /* 0x008fe40000010000 */
[----:B------:R-:W-:-:S02]  /*2d60*/  FADD.FTZ R28, R28, R37 ;  /* 0x000000251c1c7221 */ /* 0x000fc40000010000 */
[----:B------:R-:W-:Y:S02]  /*2d70*/  FADD.FTZ R29, R29, R38 ;  /* 0x000000261d1d7221 */ /* 0x000fe40000010000 */
[----:B------:R-:W-:Y:S02]  /*2d80*/  FADD.FTZ R18, R18, R39 ;  /* 0x0000002712127221 */ /* 0x000fe40000010000 */
[----:B------:R-:W3:Y:S01]  /*2d90*/  LDS.128 R36, [R0+0x7e0] ;  /* 0x0007e00000247984 */ /* 0x000ee20000000c00 */
        /* <DEDUP_REMOVED lines=8> */
[----:B------:R-:W2:Y:S01]  /*2e20*/  LDS.128 R28, [R0+0x8a0] ;  /* 0x0008a000001c7984 */ /* 0x000ea20000000c00 */
[----:B------:R-:W-:Y:S02]  /*2e30*/  FADD.FTZ R18, R18, R35 ;  /* 0x0000002312127221 */ /* 0x000fe40000010000 */
[----:B0-----:R-:W-:-:S02]  /*2e40*/  FADD.FTZ R19, R19, R20 ;  /* 0x0000001413137221 */ /* 0x001fc40000010000 */
[----:B------:R-:W-:Y:S02]  /*2e50*/  FADD.FTZ R32, R32, R21 ;  /* 0x0000001520207221 */ /* 0x000fe40000010000 */
[----:B------:R-:W-:Y:S02]  /*2e60*/  FADD.FTZ R33, R33, R22 ;  /* 0x0000001621217221 */ /* 0x000fe40000010000 */
[----:B------:R-:W-:Y:S02]  /*2e70*/  FADD.FTZ R18, R18, R23 ;  /* 0x0000001712127221 */ /* 0x000fe40000010000 */
[----:B------:R-:W0:Y:S01]  /*2e80*/  LDS.128 R20, [R0+0x900] ;  /* 0x0009000000147984 */ /* 0x000e220000000c00 */
[----:B---3--:R-:W-:Y:S02]  /*2e90*/  FADD.FTZ R19, R19, R36 ;  /* 0x0000002413137221 */ /* 0x008fe40000010000 */
[----:B------:R-:W-:Y:S02]  /*2ea0*/  FADD.FTZ R32, R32, R37 ;  /* 0x0000002520207221 */ /* 0x000fe40000010000 */
        /* <DEDUP_REMOVED lines=182> */
[----:B------:R-:W-:Y:S01]  /*3a10*/  LDS.128 R36, [R0+0x17a0] ;  /* 0x0017a00000247984 */ /* 0x000fe20000000c00 */
        /* <DEDUP_REMOVED lines=18> */
[----:B--2---:R-:W-:Y:S02]  /*3b40*/  FADD.FTZ R19, R19, R28 ;  /* 0x0000001c13137221 */ /* 0x004fe40000010000 */
[----:B------:R-:W-:Y:S02]  /*3b50*/  FADD.FTZ R32, R32, R29 ;  /* 0x0000001d20207221 */ /* 0x000fe40000010000 */
[----:B------:R-:W-:-:S02]  /*3b60*/  FADD.FTZ R33, R33, R30 ;  /* 0x0000001e21217221 */ /* 0x000fc40000010000 */
[----:B------:R-:W-:Y:S02]  /*3b70*/  FADD.FTZ R18, R18, R31 ;  /* 0x0000001f12127221 */ /* 0x000fe40000010000 */
[----:B------:R-:W-:Y:S02]  /*3b80*/  FADD.FTZ R24, R19, R36 ;  /* 0x0000002413187221 */ /* 0x000fe40000010000 */
[----:B------:R-:W-:Y:S02]  /*3b90*/  FADD.FTZ R25, R32, R37 ;  /* 0x0000002520197221 */ /* 0x000fe40000010000 */
[----:B------:R-:W-:Y:S02]  /*3ba0*/  FADD.FTZ R26, R33, R38 ;  /* 0x00000026211a7221 */ /* 0x000fe40000010000 */
[----:B------:R-:W-:Y:S02]  /*3bb0*/  FADD.FTZ R27, R18, R39 ;  /* 0x00000027121b7221 */ /* 0x000fe40000010000 */
.L_x_121:
[----:B------:R-:W-:Y:S05]  /*3bc0*/  BSYNC B0 ;  /* 0x0000000000007941 */ /* 0x000fea0003800000 */
.L_x_120:
[----:B------:R-:W-:Y:S01]  /*3bd0*/  BSSY B0, `(.L_x_122) ;  /* 0x0000014000007945 */ /* 0x000fe20003800000 */
[----:B------:R-:W-:Y:S01]  /*3be0*/  HFMA2.MMA R31, -RZ, RZ, 0, 2.384185791015625e-07 ;  /* 0x00000004ff1f7435 */ /* 0x000fe200000001ff */
[----:B------:R-:W-:Y:S01]  /*3bf0*/  MOV R30, c[0x0][0xc] ;  /* 0x00000300001e7a02 */ /* 0x000fe20000000f00 */
[----:B------:R-:W-:Y:S05]  /*3c00*/  @P6 BRA `(.L_x_123) ;  /* 0x0000010000006947 */ /* 0x000fea0003800000 */
[----:B------:R-:W-:Y:S01]  /*3c10*/  IMAD R18, R72, 0x6, R69 ;  /* 0x0000000648127824 */ /* 0x000fe200078e0245 */
[----:B------:R-:W-:-:S02]  /*3c20*/  MOV R21, c[0x0][0x1d8] ;  /* 0x0000760000157a02 */ /* 0x000fc40000000f00 */
[----:B------:R-:W-:Y:S01]  /*3c30*/  MOV R20, c[0x0][0x1dc] ;  /* 0x0000770000147a02 */ /* 0x000fe20000000f00 */
[----:B------:R-:W-:Y:S01]  /*3c40*/  IMAD.WIDE R18, R18, R31, c[0x0][0x1b8] ;  /* 0x00006e0012127625 */ /* 0x000fe200078e021f */
[----:B------:R-:W-:-:S04]  /*3c50*/  MOV R29, UR10 ;  /* 0x0000000a001d7c02 */ /* 0x000fc80008000f00 */
[CC--:B------:R-:W-:Y:S01]  /*3c60*/  LEA R22, P6, R21.reuse, R18.reuse, 0x2 ;  /* 0x0000001215167211 */ /* 0x0c0fe200078c10ff */
[----:B------:R0:W-:Y:S03]  /*3c70*/  RED.E.ADD.F32.FTZ.RN.STRONG.GPU [R18.64], R24 ;  /* 0x000000181200798e */ /* 0x0001e6000c10e78e */
[----:B------:R-:W-:Y:S02]  /*3c80*/  LEA.HI.X R23, R21, R19, R20, 0x2, P6 ;  /* 0x0000001315177211 */ /* 0x000fe400030f1414 */
[----:B------:R-:W-:Y:S02]  /*3c90*/  LEA R28, P6, R29, R18, 0x2 ;  /* 0x000000121d1c7211 */ /* 0x000fe400078c10ff */
[----:B------:R-:W-:Y:S02]  /*3ca0*/  MOV R21, UR9 ;  /* 0x0000000900157c02 */ /* 0x000fe40008000f00 */
[----:B------:R-:W-:-:S02]  /*3cb0*/  IADD3.X R29, R19, UR8, RZ, P6, !PT ;  /* 0x00000008131d7c10 */ /* 0x000fc4000b7fe4ff */
[----:B------:R-:W-:-:S03]  /*3cc0*/  LEA R20, P6, R21, R18, 0x2 ;  /* 0x0000001215147211 */ /* 0x000fc600078c10ff */
[----:B------:R0:W-:Y:S01]  /*3cd0*/  RED.E.ADD.F32.FTZ.RN.STRONG.GPU [R28.64], R25 ;  /* 0x000000191c00798e */ /* 0x0001e2000c10e78e */
[----:B------:R-:W-:-:S03]  /*3ce0*/  IADD3.X R21, R19, UR5, RZ, P6, !PT ;  /* 0x0000000513157c10 */ /* 0x000fc6000b7fe4ff */
[----:B------:R0:W-:Y:S04]  /*3cf0*/  RED.E.ADD.F32.FTZ.RN.STRONG.GPU [R22.64], R26 ;  /* 0x0000001a1600798e */ /* 0x0001e8000c10e78e */
[----:B------:R0:W-:Y:S02]  /*3d00*/  RED.E.ADD.F32.FTZ.RN.STRONG.GPU [R20.64], R27 ;  /* 0x0000001b1400798e */ /* 0x0001e4000c10e78e */
.L_x_123:
[----:B------:R-:W-:Y:S05]  /*3d10*/  BSYNC B0 ;  /* 0x0000000000007941 */ /* 0x000fea0003800000 */
.L_x_122:
[----:B------:R-:W-:-:S13]  /*3d20*/  ISETP.GE.U32.AND P6, PT, R30, 0x2, PT ;  /* 0x000000021e00780c */ /* 0x000fda0003fc6070 */
[----:B------:R-:W-:Y:S05]  /*3d30*/  @!P6 BRA `(.L_x_124) ;  /* 0x000012e00000e947 */ /* 0x000fea0003800000 */
[----:B0-----:R-:W-:-:S05]  /*3d40*/  LOP3.LUT R18, R59, 0x1, RZ, 0xc0, !PT ;  /* 0x000000013b127812 */ /* 0x001fca00078ec0ff */
[----:B------:R-:W-:-:S04]  /*3d50*/  IMAD R19, R18, c[0x0][0x10], RZ ;  /* 0x0000040012137a24 */ /* 0x000fc800078e02ff */
[C---:B------:R-:W-:Y:S01]  /*3d60*/  IMAD R20, R19.reuse, c[0x0][0xc], RZ ;  /* 0x0000030013147a24 */ /* 0x040fe200078e02ff */
[----:B------:R-:W-:-:S04]  /*3d70*/  IADD3 R18, R19, R40, RZ ;  /* 0x0000002813127210 */ /* 0x000fc80007ffe0ff */
[----:B------:R-:W-:Y:S01]  /*3d80*/  SHF.L.U32 R20, R20, 0x1, RZ ;  /* 0x0000000114147819 */ /* 0x000fe200000006ff */
[----:B------:R-:W-:-:S04]  /*3d90*/  IMAD.WIDE.U32 R18, R18, R31, c[0x0][0x1a8] ;  /* 0x00006a0012127625 */ /* 0x000fc800078e001f */
[----:B------:R-:W-:Y:S01]  /*3da0*/  IMAD.WIDE R22, R20, R31, c[0x0][0x1b0] ;  /* 0x00006c0014167625 */ /* 0x000fe200078e021f */
[----:B------:R-:W-:Y:S05]  /*3db0*/  @P0 BRA `(.L_x_125) ;  /* 0x0000019000000947 */ /* 0x000fea0003800000 */
[C---:B------:R-:W-:Y:S01]  /*3dc0*/  LEA R20, P6, R67.reuse, R22, 0x3 ;  /* 0x0000001643147211 */ /* 0x040fe200078c18ff */
[----:B------:R-:W0:Y:S03]  /*3dd0*/  S2R R11, SR_LANEID ;  /* 0x00000000000b7919 */ /* 0x000e260000000000 */
[----:B------:R-:W-:-:S05]  /*3de0*/  LEA.HI.X R21, R67, R23, RZ, 0x3, P6 ;  /* 0x0000001743157211 */ /* 0x000fca00030f1cff */
[----:B------:R1:W-:Y:S01]  /*3df0*/  STG.E.64 [R20.64], R16 ;  /* 0x0000001014007986 */ /* 0x0003e2000c101b0e */
[----:B------:R-:W-:Y:S06]  /*3e00*/  MEMBAR.ALL.GPU ;  /* 0x0000000000007992 */ /* 0x000fec000000a000 */
[----:B------:R-:W-:Y:S01]  /*3e10*/  VOTEU.ANY UR4, UPT, PT ;  /* 0x0000000000047886 */ /* 0x000fe200038e0100 */
[----:B------:R-:W-:Y:S01]  /*3e20*/  LOP3.LUT P6, RZ, R59, 0x2, RZ, 0xc0, !PT ;  /* 0x000000023bff7812 */ /* 0x000fe200078cc0ff */
[----:B------:R-:W-:Y:S01]  /*3e30*/  UPOPC UR12, UR4 ;  /* 0x00000004000c72bf */ /* 0x000fe20008000000 */
[----:B-1----:R-:W-:Y:S01]  /*3e40*/  MOV R20, 0x1 ;  /* 0x0000000100147802 */ /* 0x002fe20000000f00 */
[----:B------:R-:W-:Y:S01]  /*3e50*/  UFLO.U32 UR4, UR4 ;  /* 0x00000004000472bd */ /* 0x000fe200080e0000 */
[----:B------:R-:W-:Y:S01]  /*3e60*/  SEL R25, RZ, c[0x0][0xc], P6 ;  /* 0x00000300ff197a07 */ /* 0x000fe20003000000 */
[----:B------:R-:W-:-:S00]  /*3e70*/  ERRBAR ;  /* 0x00000000000079ab */ /* 0x000fc00000000000 */
[----:B------:R-:W-:Y:S02]  /*3e80*/  P2R R24, PR, RZ, 0x1 ;  /* 0x00000001ff187803 */ /* 0x000fe40000000000 */
[----:B------:R-:W-:-:S02]  /*3e90*/  SEL R20, R20, 0xffffffff, !P6 ;  /* 0xffffffff14147807 */ /* 0x000fc40007000000 */
[----:B0-----:R-:W-:Y:S02]  /*3ea0*/  ISETP.EQ.U32.AND P0, PT, R11, UR4, PT ;  /* 0x000000040b007c0c */ /* 0x001fe4000bf02070 */
[----:B------:R-:W-:Y:S01]  /*3eb0*/  ISETP.NE.AND P6, PT, R25, -0x1, PT ;  /* 0xffffffff1900780c */ /* 0x000fe20003fc5270 */
[----:B------:R-:W-:-:S10]  /*3ec0*/  IMAD R21, R20, UR12, RZ ;  /* 0x0000000c14157c24 */ /* 0x000fd4000f8e02ff */
[----:B------:R0:W-:Y:S01]  /*3ed0*/  @P0 RED.E.ADD.S32.STRONG.GPU [R18.64], R21 ;  /* 0x000000151200098e */ /* 0x0001e2000c10e38e */
[----:B------:R-:W-:Y:S01]  /*3ee0*/  ISETP.NE.AND P0, PT, R24, RZ, PT ;  /* 0x000000ff1800720c */ /* 0x000fe20003f05270 */
[----:B------:R-:W-:Y:S05]  /*3ef0*/  @!P6 BRA `(.L_x_125) ;  /* 0x000000500000e947 */ /* 0x000fea0003800000 */
.L_x_126:
[----:B------:R-:W2:Y:S01]  /*3f00*/  LDG.E.STRONG.GPU R20, [R18.64] ;  /* 0x0000000e12147981 */ /* 0x000ea2000c1ef900 */
[----:B------:R-:W-:Y:S01]  /*3f10*/  YIELD ;  /* 0x0000000000007946 */ /* 0x000fe20003800000 */
[----:B--2---:R-:W-:Y:S01]  /*3f20*/  ISETP.NE.AND P6, PT, R20, R25, PT ;  /* 0x000000191400720c */ /* 0x004fe20003fc5270 */
[----:B------:R-:W-:-:S12]  /*3f30*/  CCTL.IVALL ;  /* 0x00000000ff00798f */ /* 0x000fd80002000000 */
[----:B------:R-:W-:Y:S05]  /*3f40*/  @P6 BRA `(.L_x_126) ;  /* 0xffffffb000006947 */ /* 0x000fea000383ffff */
.L_x_125:
[----:B------:R-:W-:Y:S01]  /*3f50*/  ISETP.NE.AND P6, PT, RZ, c[0x0][0xc], PT ;  /* 0x00000300ff007a0c */ /* 0x000fe20003fc5270 */
[----:B------:R-:W-:Y:S01]  /*3f60*/  WARPSYNC 0xffffffff ;  /* 0xffffffff00007948 */ /* 0x000fe20003800000 */
[----:B------:R-:W-:Y:S11]  /*3f70*/  BAR.SYNC.DEFER_BLOCKING 0x0 ;  /* 0x0000000000007b1d */ /* 0x000ff60000010000 */
[----:B------:R-:W-:Y:S05]  /*3f80*/  @!P6 BRA `(.L_x_124) ;  /* 0x000010900000e947 */ /* 0x000fea0003800000 */
[----:B------:R-:W-:Y:S01]  /*3f90*/  IADD3 R30, R30, -0x1, RZ ;  /* 0xffffffff1e1e7810 */ /* 0x000fe20007ffe0ff */
[----:B------:R-:W-:-:S03]  /*3fa0*/  HFMA2.MMA R20, -RZ, RZ, 0, 0 ;  /* 0x00000000ff147435 */ /* 0x000fc600000001ff */
[----:B------:R-:W-:-:S13]  /*3fb0*/  ISETP.GE.U32.AND P6, PT, R30, 0x3, PT ;  /* 0x000000031e00780c */ /* 0x000fda0003fc6070 */
[----:B------:R-:W-:Y:S05]  /*3fc0*/  @!P6 BRA `(.L_x_127) ;  /* 0x00000e700000e947 */ /* 0x000fea0003800000 */
[----:B------:R-:W-:Y:S01]  /*3fd0*/  ULDC UR4, c[0x0][0xc] ;  /* 0x0000030000047ab9 */ /* 0x000fe20000000800 */
[----:B------:R-:W-:Y:S01]  /*3fe0*/  MOV R20, RZ ;  /* 0x000000ff00147202 */ /* 0x000fe20000000f00 */
[----:B------:R-:W-:-:S06]  /*3ff0*/  UIADD3 UR4, -UR7, UR4, URZ ;  /* 0x0000000407047290 */ /* 0x000fcc000fffe13f */
[----:B------:R-:W-:-:S13]  /*4000*/  ISETP.LT.AND P6, PT, RZ, UR4, PT ;  /* 0x00000004ff007c0c */ /* 0x000fda000bfc1270 */
[----:B------:R-:W-:Y:S05]  /*4010*/  @!P6 BRA `(.L_x_128) ;  /* 0x00000c200000e947 */ /* 0x000fea0003800000 */
[----:B------:R-:W-:Y:S01]  /*4020*/  UISETP.GT.AND UP0, UPT, UR4, 0xc, UPT ;  /* 0x0000000c0400788c */ /* 0x000fe2000bf04270 */
[----:B0-----:R-:W-:Y:S02]  /*4030*/  P2R R18, PR, RZ, 0x1 ;  /* 0x00000001ff127803 */ /* 0x001fe40000000000 */
[----:B------:R-:W-:Y:S02]  /*4040*/  PLOP3.LUT P0, PT, PT, PT, PT, 0x80, 0x0 ;  /* 0x000000000000781c */ /* 0x000fe40003f0f070 */
[----:B------:R-:W-:Y:S02]  /*4050*/  LOP3.LUT R71, R71, 0xfffffffe, RZ, 0xc0, !PT ;  /* 0xfffffffe47477812 */ /* 0x000fe400078ec0ff */
[----:B------:R-:W-:-:S09]  /*4060*/  PLOP3.LUT P6, PT, PT, PT, UP0, 0x40, 0x0 ;  /* 0x000000000000781c */ /* 0x000fd20003fce808 */
[----:B------:R-:W-:Y:S02]  /*4070*/  @P0 LOP3.LUT R71, R71, 0x1, RZ, 0xfc, !PT ;  /* 0x0000000147470812 */ /* 0x000fe400078efcff */
[----:B------:R-:W-:Y:S02]  /*4080*/  ISETP.NE.AND P0, PT, R18, RZ, PT ;  /* 0x000000ff1200720c */ /* 0x000fe40003f05270 */
[----:B------:R-:W-:Y:S05]  /*4090*/  @P6 BRA `(.L_x_129) ;  /* 0x0000077000006947 */ /* 0x000fea0003800000 */
[----:B------:R-:W-:Y:S02]  /*40a0*/  PLOP3.LUT P6, PT, PT, PT, PT, 0x8, 0x0 ;  /* 0x000000000000781c */ /* 0x000fe40003fce170 */
[----:B------:R-:W-:-:S11]  /*40b0*/  LOP3.LUT R71, R71, 0xfffffffe, RZ, 0xc0, !PT ;  /* 0xfffffffe47477812 */ /* 0x000fd600078ec0ff */
[----:B------:R-:W-:Y:S02]  /*40c0*/  @P6 LOP3.LUT R71, R71, 0x1, RZ, 0xfc, !PT ;  /* 0x0000000147476812 */ /* 0x000fe400078efcff */
.L_x_130:
[----:B------:R-:W-:-:S13]  /*40d0*/  ISETP.EQ.OR P6, PT, R20, R41, P0 ;  /* 0x000000291400720c */ /* 0x000fda00007c2670 */
[----:B------:R-:W-:-:S04]  /*40e0*/  @!P6 IMAD R25, R20, c[0x0][0x10], R40 ;  /* 0x000004001419ea24 */ /* 0x000fc800078e0228 */
[----:B------:R-:W-:-:S05]  /*40f0*/  @!P6 IMAD.WIDE.U32 R24, R25, 0x8, R22 ;  /* 0x000000081918e825 */ /* 0x000fca00078e0016 */
[----:B------:R-:W2:Y:S01]  /*4100*/  @!P6 LDG.E.64 R18, [R24.64] ;  /* 0x0000000e1812e981 */ /* 0x000ea2000c1e1b00 */
[----:B------:R-:W-:Y:S01]  /*4110*/  IADD3 R27, R20, 0x1, RZ ;  /* 0x00000001141b7810 */ /* 0x000fe20007ffe0ff */
[----:B--2---:R-:W-:Y:S02]  /*4120*/  @!P6 FADD.FTZ R16, R16, R18 ;  /* 0x000000121010e221 */ /* 0x004fe40000010000 */
[----:B------:R-:W-:Y:S01]  /*4130*/  @!P6 FADD.FTZ R17, R17, R19 ;  /* 0x000000131111e221 */ /* 0x000fe20000010000 */
[----:B------:R-:W-:-:S13]  /*4140*/  ISETP.EQ.OR P6, PT, R27, R41, P0 ;  /* 0x000000291b00720c */ /* 0x000fda00007c2670 */
[----:B------:R-:W-:-:S04]  /*4150*/  @!P6 IMAD R27, R27, c[0x0][0x10], R40 ;  /* 0x000004001b1bea24 */ /* 0x000fc800078e0228 */
[----:B------:R-:W-:-:S05]  /*4160*/  @!P6 IMAD.WIDE.U32 R26, R27, 0x8, R22 ;  /* 0x000000081b1ae825 */ /* 0x000fca00078e0016 */
[----:B------:R-:W2:Y:S02]  /*4170*/  @!P6 LDG.E.64 R18, [R26.64] ;  /* 0x0000000e1a12e981 */ /* 0x000ea4000c1e1b00 */
[----:B--2---:R-:W-:Y:S01]  /*4180*/  @!P6 FADD.FTZ R16, R16, R18 ;  /* 0x000000121010e221 */ /* 0x004fe20000010000 */
[----:B------:R-:W-:Y:S01]  /*4190*/  IADD3 R18, R20, 0x2, RZ ;  /* 0x0000000214127810 */ /* 0x000fe20007ffe0ff */
[----:B------:R-:W-:-:S03]  /*41a0*/  @!P6 FADD.FTZ R17, R17, R19 ;  /* 0x000000131111e221 */ /* 0x000fc60000010000 */
        /* <DEDUP_REMOVED lines=93> */
[----:B------:R-:W-:-:S06]  /*4780*/  @!P6 IMAD.WIDE.U32 R18, R19, 0x8, R22 ;  /* 0x000000081312e825 */ /* 0x000fcc00078e0016 */
[----:B------:R-:W2:Y:S01]  /*4790*/  @!P6 LDG.E.64 R18, [R18.64] ;  /* 0x0000000e1212e981 */ /* 0x000ea2000c1e1b00 */
[----:B------:R-:W-:Y:S01]  /*47a0*/  UIADD3 UR4, UR4, -0x10, URZ ;  /* 0xfffffff004047890 */ /* 0x000fe2000fffe03f */
[----:B------:R-:W-:-:S03]  /*47b0*/  IADD3 R20, R20, 0x10, RZ ;  /* 0x0000001014147810 */ /* 0x000fc60007ffe0ff */
[----:B------:R-:W-:Y:S01]  /*47c0*/  UISETP.GT.AND UP0, UPT, UR4, 0xc, UPT ;  /* 0x0000000c0400788c */ /* 0x000fe2000bf04270 */
[----:B--2---:R-:W-:Y:S02]  /*47d0*/  @!P6 FADD.FTZ R16, R16, R18 ;  /* 0x000000121010e221 */ /* 0x004fe40000010000 */
[----:B------:R-:W-:-:S03]  /*47e0*/  @!P6 FADD.FTZ R17, R17, R19 ;  /* 0x000000131111e221 */ /* 0x000fc60000010000 */
[----:B------:R-:W-:-:S13]  /*47f0*/  PLOP3.LUT P6, PT, PT, PT, UP0, 0x80, 0x0 ;  /* 0x000000000000781c */ /* 0x000fda0003fcf008 */
[----:B------:R-:W-:Y:S05]  /*4800*/  @P6 BRA `(.L_x_130) ;  /* 0xfffff8c000006947 */ /* 0x000fea000383ffff */
.L_x_129:
[----:B------:R-:W-:-:S06]  /*4810*/  UISETP.GT.AND UP0, UPT, UR4, 0x4, UPT ;  /* 0x000000040400788c */ /* 0x000fcc000bf04270 */
[----:B------:R-:W-:-:S13]  /*4820*/  PLOP3.LUT P6, PT, PT, PT, UP0, 0x40, 0x0 ;  /* 0x000000000000781c */ /* 0x000fda0003fce808 */
[----:B------:R-:W-:Y:S05]  /*4830*/  @P6 BRA `(.L_x_131) ;  /* 0x000003d000006947 */ /* 0x000fea0003800000 */
        /* <DEDUP_REMOVED lines=53> */
[----:B------:R-:W-:Y:S01]  /*4b90*/  LOP3.LUT R71, R71, 0xfffffffe, RZ, 0xc0, !PT ;  /* 0xfffffffe47477812 */ /* 0x000fe200078ec0ff */
[----:B------:R-:W-:Y:S01]  /*4ba0*/  UIADD3 UR4, UR4, -0x4, URZ ;  /* 0xfffffffc04047890 */ /* 0x000fe2000fffe03f */
[----:B------:R-:W-:-:S03]  /*4bb0*/  IADD3 R20, R28, 0x4, RZ ;  /* 0x000000041c147810 */ /* 0x000fc60007ffe0ff */
[----:B------:R-:W-:Y:S01]  /*4bc0*/  UIADD3 UR4, UR4, -0x4, URZ ;  /* 0xfffffffc04047890 */ /* 0x000fe2000fffe03f */
[----:B--2---:R-:W-:Y:S02]  /*4bd0*/  @!P6 FADD.FTZ R16, R16, R18 ;  /* 0x000000121010e221 */ /* 0x004fe40000010000 */
[----:B------:R-:W-:Y:S01]  /*4be0*/  @!P6 FADD.FTZ R17, R17, R19 ;  /* 0x000000131111e221 */ /* 0x000fe20000010000 */
[----:B------:R-:W-:-:S13]  /*4bf0*/  PLOP3.LUT P6, PT, PT, PT, PT, 0x8, 0x0 ;  /* 0x000000000000781c */ /* 0x000fda0003fce170 */
[----:B------:R-:W-:-:S04]  /*4c00*/  @P6 LOP3.LUT R71, R71, 0x1, RZ, 0xfc, !PT ;  /* 0x0000000147476812 */ /* 0x000fc800078efcff */
.L_x_131:
[----:B------:R-:W-:-:S04]  /*4c10*/  LOP3.LUT P6, RZ, R71, 0x1, RZ, 0xc0, !PT ;  /* 0x0000000147ff7812 */ /* 0x000fc800078cc0ff */
[----:B------:R-:W-:-:S13]  /*4c20*/  ISETP.NE.OR P6, PT, RZ, UR4, P6 ;  /* 0x00000004ff007c0c */ /* 0x000fda000b7c5670 */
[----:B------:R-:W-:Y:S05]  /*4c30*/  @!P6 BRA `(.L_x_127) ;  /* 0x000002000000e947 */ /* 0x000fea0003800000 */
.L_x_128:
[----:B------:R-:W-:-:S13]  /*4c40*/  ISETP.EQ.OR P6, PT, R20, R41, P0 ;  /* 0x000000291400720c */ /* 0x000fda00007c2670 */
[----:B------:R-:W-:-:S04]  /*4c50*/  @!P6 IMAD R25, R20, c[0x0][0x10], R40 ;  /* 0x000004001419ea24 */ /* 0x000fc800078e0228 */
[----:B------:R-:W-:-:S05]  /*4c60*/  @!P6 IMAD.WIDE.U32 R24, R25, 0x8, R22 ;  /* 0x000000081918e825 */ /* 0x000fca00078e0016 */
[----:B0-----:R-:W2:Y:S01]  /*4c70*/  @!P6 LDG.E.64 R18, [R24.64] ;  /* 0x0000000e1812e981 */ /* 0x001ea2000c1e1b00 */
        /* <DEDUP_REMOVED lines=23> */
[----:B------:R-:W-:Y:S01]  /*4df0*/  UISETP.NE.AND UP0, UPT, UR4, URZ, UPT ;  /* 0x0000003f0400728c */ /* 0x000fe2000bf05270 */
[----:B--2---:R-:W-:Y:S02]  /*4e00*/  @!P6 FADD.FTZ R16, R16, R18 ;  /* 0x000000121010e221 */ /* 0x004fe40000010000 */
[----:B------:R-:W-:-:S03]  /*4e10*/  @!P6 FADD.FTZ R17, R17, R19 ;  /* 0x000000131111e221 */ /* 0x000fc60000010000 */
[----:B------:R-:W-:-:S13]  /*4e20*/  PLOP3.LUT P6, PT, PT, PT, UP0, 0x80, 0x0 ;  /* 0x000000000000781c */ /* 0x000fda0003fcf008 */
[----:B------:R-:W-:Y:S05]  /*4e30*/  @P6 BRA `(.L_x_128) ;  /* 0xfffffe0000006947 */ /* 0x000fea000383ffff */
.L_x_127:
[----:B------:R-:W-:-:S13]  /*4e40*/  ISETP.NE.AND P6, PT, RZ, UR7, PT ;  /* 0x00000007ff007c0c */ /* 0x000fda000bfc5270 */
[----:B------:R-:W-:Y:S05]  /*4e50*/  @!P6 BRA `(.L_x_124) ;  /* 0x000001c00000e947 */ /* 0x000fea0003800000 */
[----:B------:R-:W-:Y:S01]  /*4e60*/  ISETP.EQ.OR P6, PT, R20, R41, P0 ;  /* 0x000000291400720c */ /* 0x000fe200007c2670 */
[----:B------:R-:W-:-:S12]  /*4e70*/  BSSY B0, `(.L_x_132) ;  /* 0x0000007000007945 */ /* 0x000fd80003800000 */
[----:B------:R-:W-:Y:S05]  /*4e80*/  @P6 BRA `(.L_x_133) ;  /* 0x0000005000006947 */ /* 0x000fea0003800000 */
[----:B0-----:R-:W-:-:S04]  /*4e90*/  IMAD R19, R20, c[0x0][0x10], R40 ;  /* 0x0000040014137a24 */ /* 0x001fc800078e0228 */
[----:B------:R-:W-:-:S06]  /*4ea0*/  IMAD.WIDE.U32 R18, R19, 0x8, R22 ;  /* 0x0000000813127825 */ /* 0x000fcc00078e0016 */
[----:B------:R-:W2:Y:S02]  /*4eb0*/  LDG.E.64 R18, [R18.64] ;  /* 0x0000000e12127981 */ /* 0x000ea4000c1e1b00 */
[----:B--2---:R-:W-:Y:S02]  /*4ec0*/  FADD.FTZ R16, R16, R18 ;  /* 0x0000001210107221 */ /* 0x004fe40000010000 */
[----:B------:R-:W-:Y:S02]  /*4ed0*/  FADD.FTZ R17, R17, R19 ;  /* 0x0000001311117221 */ /* 0x000fe40000010000 */
.L_x_133:
[----:B------:R-:W-:Y:S05]  /*4ee0*/  BSYNC B0 ;  /* 0x0000000000007941 */ /* 0x000fea0003800000 */
.L_x_132:
[----:B------:R-:W-:-:S06]  /*4ef0*/  UISETP.NE.AND UP0, UPT, UR7, 0x1, UPT ;  /* 0x000000010700788c */ /* 0x000fcc000bf05270 */
[----:B------:R-:W-:-:S13]  /*4f00*/  PLOP3.LUT P6, PT, PT, PT, UP0, 0x40, 0x0 ;  /* 0x000000000000781c */ /* 0x000fda0003fce808 */
[----:B------:R-:W-:Y:S05]  /*4f10*/  @P6 BRA `(.L_x_124) ;  /* 0x0000010000006947 */ /* 0x000fea0003800000 */
[----:B------:R-:W-:-:S04]  /*4f20*/  IADD3 R25, R20, 0x1, RZ ;  /* 0x0000000114197810 */ /* 0x000fc80007ffe0ff */
[----:B------:R-:W-:-:S13]  /*4f30*/  ISETP.EQ.OR P6, PT, R25, R41, P0 ;  /* 0x000000291900720c */ /* 0x000fda00007c2670 */
[----:B------:R-:W-:-:S04]  /*4f40*/  @!P6 IMAD R25, R25, c[0x0][0x10], R40 ;  /* 0x000004001919ea24 */ /* 0x000fc800078e0228 */
[----:B------:R-:W-:-:S05]  /*4f50*/  @!P6 IMAD.WIDE.U32 R24, R25, 0x8, R22 ;  /* 0x000000081918e825 */ /* 0x000fca00078e0016 */
[----:B0-----:R-:W2:Y:S02]  /*4f60*/  @!P6 LDG.E.64 R18, [R24.64] ;  /* 0x0000000e1812e981 */ /* 0x001ea4000c1e1b00 */
[----:B--2---:R-:W-:Y:S01]  /*4f70*/  @!P6 FADD.FTZ R17, R17, R19 ;  /* 0x000000131111e221 */ /* 0x004fe20000010000 */
[----:B------:R-:W-:Y:S01]  /*4f80*/  IADD3 R19, R20, 0x2, RZ ;  /* 0x0000000214137810 */ /* 0x000fe20007ffe0ff */
[----:B------:R-:W-:Y:S01]  /*4f90*/  @!P6 FADD.FTZ R16, R16, R18 ;  /* 0x000000121010e221 */ /* 0x000fe20000010000 */
[----:B------:R-:W-:Y:S02]  /*4fa0*/  MOV R18, UR7 ;  /* 0x0000000700127c02 */ /* 0x000fe40008000f00 */
[----:B------:R-:W-:-:S04]  /*4fb0*/  ISETP.EQ.OR P6, PT, R19, R41, P0 ;  /* 0x000000291300720c */ /* 0x000fc800007c2670 */
[----:B------:R-:W-:-:S13]  /*4fc0*/  ISETP.EQ.OR P6, PT, R18, 0x2, P6 ;  /* 0x000000021200780c */ /* 0x000fda00037c2670 */
[----:B------:R-:W-:-:S04]  /*4fd0*/  @!P6 IMAD R19, R19, c[0x0][0x10], R40 ;  /* 0x000004001313ea24 */ /* 0x000fc800078e0228 */
[----:B------:R-:W-:-:S06]  /*4fe0*/  @!P6 IMAD.WIDE.U32 R18, R19, 0x8, R22 ;  /* 0x000000081312e825 */ /* 0x000fcc00078e0016 */
[----:B------:R-:W2:Y:S02]  /*4ff0*/  @!P6 LDG.E.64 R18, [R18.64] ;  /* 0x0000000e1212e981 */ /* 0x000ea4000c1e1b00 */
[----:B--2---:R-:W-:Y:S02]  /*5000*/  @!P6 FADD.FTZ R16, R16, R18 ;  /* 0x000000121010e221 */ /* 0x004fe40000010000 */
[----:B------:R-:W-:-:S05]  /*5010*/  @!P6 FADD.FTZ R17, R17, R19 ;  /* 0x000000131111e221 */ /* 0x000fca0000010000 */
.L_x_124:
[----:B------:R1:W-:Y:S04]  /*5020*/  @!P0 STS.64 [0x78], R16 ;  /* 0x00007810ff008388 */ /* 0x0003e80000000a00 */
[----:B------:R-:W-:Y:S01]  /*5030*/  BAR.SYNC.DEFER_BLOCKING 0x0 ;  /* 0x0000000000007b1d */ /* 0x000fe20000010000 */
[----:B------:R-:W-:Y:S01]  /*5040*/  ISETP.NE.AND P6, PT, RZ, UR13, PT ;  /* 0x0000000dff007c0c */ /* 0x000fe2000bfc5270 */
[----:B0-----:R-:W-:Y:S01]  /*5050*/  IMAD.WIDE.U32 R20, R69, -0x55555555, RZ ;  /* 0xaaaaaaab45147825 */ /* 0x001fe200078e00ff */
[----:B------:R-:W-:-:S02]  /*5060*/  PRMT R23, RZ, 0x5410, R57 ;  /* 0x00005410ff177816 */ /* 0x000fc40000000039 */
[--C-:B-1----:R-:W-:Y:S02]  /*5070*/  PRMT R16, RZ, 0x5410, R56.reuse ;  /* 0x00005410ff107816 */ /* 0x102fe40000000038 */
[----:B------:R-:W-:Y:S02]  /*5080*/  PRMT R56, RZ, 0x7610, R56 ;  /* 0x00007610ff387816 */ /* 0x000fe40000000038 */
[----:B------:R-:W-:Y:S02]  /*5090*/  SHF.R.U32.HI R20, RZ, 0x2, R21 ;  /* 0x00000002ff147819 */ /* 0x000fe40000011615 */
[----:B------:R-:W-:Y:S01]  /*50a0*/  PRMT R17, RZ, 0x5410, R55 ;  /* 0x00005410ff117816 */ /* 0x000fe20000000037 */
[----:B------:R-:W-:-:S04]  /*50b0*/  FADD.FTZ R56, R56, -UR16 ;  /* 0x8000001038387e21 */ /* 0x000fc80008010000 */
[----:B------:R-:W-:Y:S01]  /*50c0*/  FMUL.FTZ R56, R56, UR11 ;  /* 0x0000000b38387c20 */ /* 0x000fe20008410000 */
        /* <DEDUP_REMOVED lines=25> */
.L_x_134:
        /* <DEDUP_REMOVED lines=11> */
[----:B------:R-:W-:Y:S02]  /*5310*/  IMAD R27, R68, c[0x0][0x1dc], R25 ;  /* 0x00007700441b7a24 */ /* 0x000fe400078e0219 */
[----:B------:R-:W-:Y:S01]  /*5320*/  FMUL.FTZ R25, R18, UR11 ;  /* 0x0000000b12197c20 */ /* 0x000fe20008410000 */
[----:B------:R-:W-:Y:S02]  /*5330*/  LEA R18, P0, R16, c[0x0][0x160], 0x1 ;  /* 0x0000580010127a11 */ /* 0x000fe400078008ff */
[----:B------:R-:W-:Y:S02]  /*5340*/  IADD3 R27, R17, R27, RZ ;  /* 0x0000001b111b7210 */ /* 0x000fe40007ffe0ff */
[----:B------:R-:W-:Y:S02]  /*5350*/  F2FP.BF16.PACK_AB R17, R24, R25 ;  /* 0x000000191811723e */ /* 0x000fe400000010ff */
[----:B------:R-:W-:-:S05]  /*5360*/  LEA.HI.X R19, R16, c[0x0][0x164], R27, 0x1, P0 ;  /* 0x0000590010137a11 */ /* 0x000fca00000f0c1b */
[----:B------:R0:W-:Y:S02]  /*5370*/  STG.E [R18.64], R17 ;  /* 0x0000001112007986 */ /* 0x0001e4000c10190e */
.L_x_136:
[----:B------:R-:W-:Y:S05]  /*5380*/  BSYNC B0 ;  /* 0x0000000000007941 */ /* 0x000fea0003800000 */
.L_x_135:
[----:B------:R-:W-:Y:S01]  /*5390*/  PRMT R57, RZ, 0x7610, R57 ;  /* 0x00007610ff397816 */ /* 0x000fe20000000039 */
[----:B------:R-:W-:Y:S01]  /*53a0*/  FADD.FTZ R16, R23, -UR16 ;  /* 0x8000001017107e21 */ /* 0x000fe20008010000 */
[--C-:B0-----:R-:W-:Y:S02]  /*53b0*/  PRMT R17, RZ, 0x5410, R54.reuse ;  /* 0x00005410ff117816 */ /* 0x101fe40000000036 */
[----:B------:R-:W-:Y:S01]  /*53c0*/  PRMT R54, RZ, 0x7610, R54 ;  /* 0x00007610ff367816 */ /* 0x000fe20000000036 */
        /* <DEDUP_REMOVED lines=23> */
.L_x_137:
[----:B------:R-:W-:Y:S01]  /*5540*/  BSSY B0, `(.L_x_138) ;  /* 0x0000012000007945 */ /* 0x000fe20003800000 */
[----:B------:R-:W-:Y:S05]  /*5550*/  @!P4 BRA `(.L_x_139) ;  /* 0x000001000000c947 */ /* 0x000fea0003800000 */
[C-C-:B------:R-:W-:Y:S02]  /*5560*/  FFMA.FTZ R16, R21.reuse, R33, R22.reuse ;  /* 0x0000002115107223 */ /* 0x140fe40000010016 */
[----:B------:R-:W-:Y:S02]  /*5570*/  FFMA.FTZ R19, R21, R28, R22 ;  /* 0x0000001c15137223 */ /* 0x000fe40000010016 */
        /* <DEDUP_REMOVED lines=14> */
.L_x_139:
[----:B------:R-:W-:Y:S05]  /*5660*/  BSYNC B0 ;  /* 0x0000000000007941 */ /* 0x000fea0003800000 */
.L_x_138:
[----:B------:R-:W-:Y:S01]  /*5670*/  PRMT R52, RZ, 0x7610, R52 ;  /* 0x00007610ff347816 */ /* 0x000fe20000000034 */
[----:B0-----:R-:W-:Y:S01]  /*5680*/  FADD.FTZ R18, R23, -UR16 ;  /* 0x8000001017127e21 */ /* 0x001fe20008010000 */
[--C-:B------:R-:W-:Y:S02]  /*5690*/  PRMT R17, RZ, 0x5410, R51.reuse ;  /* 0x00005410ff117816 */ /* 0x100fe40000000033 */
        /* <DEDUP_REMOVED lines=24> */
.L_x_140:
        /* <DEDUP_REMOVED lines=18> */
.L_x_142:
[----:B------:R-:W-:Y:S05]  /*5940*/  BSYNC B0 ;  /* 0x0000000000007941 */ /* 0x000fea0003800000 */
.L_x_141:
        /* <DEDUP_REMOVED lines=27> */
.L_x_143:
        /* <DEDUP_REMOVED lines=18> */
.L_x_145:
[----:B------:R-:W-:Y:S05]  /*5c20*/  BSYNC B0 ;  /* 0x0000000000007941 */ /* 0x000fea0003800000 */
.L_x_144:
[----:B------:R-:W-:Y:S01]  /*5c30*/  PRMT R48, RZ, 0x7610, R48 ;  /* 0x00007610ff307816 */ /* 0x000fe20000000030 */
[----:B------:R-:W-:Y:S01]  /*5c40*/  FADD.FTZ R23, R23, -UR16 ;  /* 0x8000001017177e21 */ /* 0x000fe20008010000 */
[--C-:B0-----:R-:W-:Y:S01]  /*5c50*/  PRMT R17, RZ, 0x5410, R47.reuse ;  /* 0x00005410ff117816 */ /* 0x101fe2000000002f */
[----:B------:R-:W-:Y:S01]  /*5c60*/  IMAD R20, R41, c[0x0][0x1fc], R20 ;  /* 0x00007f0029147a24 */ /* 0x000fe200078e0214 */
[----:B------:R-:W-:Y:S01]  /*5c70*/  PRMT R16, RZ, 0x7610, R47 ;  /* 0x00007610ff107816 */ /* 0x000fe2000000002f */
[----:B------:R-:W-:Y:S02]  /*5c80*/  FADD.FTZ R48, R48, -UR16 ;  /* 0x8000001030307e21 */ /* 0x000fe40008010000 */
[----:B------:R-:W-:Y:S01]  /*5c90*/  FMUL.FTZ R33, R23, UR11 ;  /* 0x0000000b17217c20 */ /* 0x000fe20008410000 */
[----:B------:R-:W-:Y:S01]  /*5ca0*/  IADD3 R23, R20, 0x140, RZ ;  /* 0x0000014014177810 */ /* 0x000fe20007ffe0ff */
        /* <DEDUP_REMOVED lines=20> */
.L_x_146:
        /* <DEDUP_REMOVED lines=18> */
.L_x_148:
[----:B------:R-:W-:Y:S05]  /*5f10*/  BSYNC B0 ;  /* 0x0000000000007941 */ /* 0x000fea0003800000 */
.L_x_147:
[--C-:B------:R-:W-:Y:S02]  /*5f20*/  PRMT R16, RZ, 0x5410, R49.reuse ;  /* 0x00005410ff107816 */ /* 0x100fe40000000031 */
[----:B------:R-:W-:Y:S02]  /*5f30*/  ISETP.GE.U32.AND P0, PT, R23, c[0x0][0x1e0], PT ;  /* 0x0000780017007a0c */ /* 0x000fe40003f06070 */
[----:B------:R-:W-:Y:S01]  /*5f40*/  PRMT R49, RZ, 0x7610, R49 ;  /* 0x00007610ff317816 */ /* 0x000fe20000000031 */
[----:B------:R-:W-:Y:S01]  /*5f50*/  FADD.FTZ R16, R16, -UR16 ;  /* 0x8000001010107e21 */ /* 0x000fe20008010000 */
[----:B------:R-:W-:Y:S02]  /*5f60*/  SHF.R.S32.HI R23, RZ, 0x1f, R23 ;  /* 0x0000001fff177819 */ /* 0x000fe40000011417 */
[--C-:B0-----:R-:W-:Y:S01]  /*5f70*/  PRMT R17, RZ, 0x5410, R46.reuse ;  /* 0x00005410ff117816 */ /* 0x101fe2000000002e */
[----:B------:R-:W-:Y:S01]  /*5f80*/  FADD.FTZ R49, R49, -UR16 ;  /* 0x8000001031317e21 */ /* 0x000fe20008010000 */
[----:B------:R-:W-:Y:S01]  /*5f90*/  ISETP.GE.AND.EX P0, PT, R23, c[0x0][0x1e4], PT, P0 ;  /* 0x0000790017007a0c */ /* 0x000fe20003f06300 */
[----:B------:R-:W-:Y:S01]  /*5fa0*/  FMUL.FTZ R33, R16, UR11 ;  /* 0x0000000b10217c20 */ /* 0x000fe20008410000 */
[----:B------:R-:W-:Y:S01]  /*5fb0*/  PRMT R46, RZ, 0x7610, R46 ;  /* 0x00007610ff2e7816 */ /* 0x000fe2000000002e */
[----:B------:R-:W-:Y:S01]  /*5fc0*/  FMUL.FTZ R28, R49, UR11 ;  /* 0x0000000b311c7c20 */ /* 0x000fe20008410000 */
[----:B------:R-:W-:-:S02]  /*5fd0*/  ISETP.LT.U32.AND P0, PT, R69, 0x180, !P0 ;  /* 0x000001804500780c */ /* 0x000fc40004701070 */
[----:B------:R-:W-:Y:S01]  /*5fe0*/  IADD3 R20, R20, 0x180, RZ ;  /* 0x0000018014147810 */ /* 0x000fe20007ffe0ff */
[----:B------:R-:W-:Y:S09]  /*5ff0*/  @!P6 BRA `(.L_x_149) ;  /* 0x000001200000e947 */ /* 0x000ff20003800000 */
        /* <DEDUP_REMOVED lines=18> */
.L_x_149:
        /* <DEDUP_REMOVED lines=18> */
.L_x_151:
[----:B------:R-:W-:Y:S05]  /*6240*/  BSYNC B0 ;  /* 0x0000000000007941 */ /* 0x000fea0003800000 */
.L_x_150:
[--C-:B------:R-:W-:Y:S02]  /*6250*/  PRMT R16, RZ, 0x5410, R44.reuse ;  /* 0x00005410ff107816 */ /* 0x100fe4000000002c */
[----:B------:R-:W-:Y:S02]  /*6260*/  ISETP.GE.U32.AND P0, PT, R20, c[0x0][0x1e0], PT ;  /* 0x0000780014007a0c */ /* 0x000fe40003f06070 */
[----:B------:R-:W-:Y:S01]  /*6270*/  PRMT R44, RZ, 0x7610, R44 ;  /* 0x00007610ff2c7816 */ /* 0x000fe2000000002c */
[----:B0-----:R-:W-:Y:S01]  /*6280*/  FADD.FTZ R18, R16, -UR16 ;  /* 0x8000001010127e21 */ /* 0x001fe20008010000 */
[----:B------:R-:W-:Y:S02]  /*6290*/  SHF.R.S32.HI R20, RZ, 0x1f, R20 ;  /* 0x0000001fff147819 */ /* 0x000fe40000011414 */
[--C-:B------:R-:W-:Y:S01]  /*62a0*/  PRMT R17, RZ, 0x5410, R43.reuse ;  /* 0x00005410ff117816 */ /* 0x100fe2000000002b */
[----:B------:R-:W-:Y:S01]  /*62b0*/  FADD.FTZ R44, R44, -UR16 ;  /* 0x800000102c2c7e21 */ /* 0x000fe20008010000 */
[----:B------:R-:W-:Y:S01]  /*62c0*/  ISETP.GE.AND.EX P0, PT, R20, c[0x0][0x1e4], PT, P0 ;  /* 0x0000790014007a0c */ /* 0x000fe20003f06300 */
[----:B------:R-:W-:Y:S01]  /*62d0*/  FMUL.FTZ R31, R18, UR11 ;  /* 0x0000000b121f7c20 */ /* 0x000fe20008410000 */
[----:B------:R-:W-:Y:S01]  /*62e0*/  PRMT R16, RZ, 0x7610, R43 ;  /* 0x00007610ff107816 */ /* 0x000fe2000000002b */
[----:B------:R-:W-:Y:S01]  /*62f0*/  FMUL.FTZ R44, R44, UR11 ;  /* 0x0000000b2c2c7c20 */ /* 0x000fe20008410000 */
[----:B------:R-:W-:Y:S01]  /*6300*/  ISETP.LT.U32.AND P0, PT, R69, 0x180, !P0 ;  /* 0x000001804500780c */ /* 0x000fe20004701070 */
[----:B------:R-:W-:Y:S11]  /*6310*/  @!P6 BRA `(.L_x_152) ;  /* 0x000001200000e947 */ /* 0x000ff60003800000 */
        /* <DEDUP_REMOVED lines=18> */
.L_x_152:
        /* <DEDUP_REMOVED lines=18> */
.L_x_154:
[----:B------:R-:W-:Y:S05]  /*6560*/  BSYNC B0 ;  /* 0x0000000000007941 */ /* 0x000fea0003800000 */
.L_x_153:
[--C-:B------:R-:W-:Y:S02]  /*6570*/  PRMT R16, RZ, 0x5410, R45.reuse ;  /* 0x00005410ff107816 */ /* 0x100fe4000000002d */
[----:B------:R-:W-:Y:S02]  /*6580*/  PRMT R45, RZ, 0x7610, R45 ;  /* 0x00007610ff2d7816 */ /* 0x000fe4000000002d */
[----:B------:R-:W-:Y:S01]  /*6590*/  ISETP.GE.U32.AND P0, PT, R60, c[0x0][0x1e0], PT ;  /* 0x000078003c007a0c */ /* 0x000fe20003f06070 */
[----:B------:R-:W-:Y:S01]  /*65a0*/  FADD.FTZ R16, R16, -UR16 ;  /* 0x8000001010107e21 */ /* 0x000fe20008010000 */
[--C-:B0-----:R-:W-:Y:S01]  /*65b0*/  PRMT R17, RZ, 0x5410, R42.reuse ;  /* 0x00005410ff117816 */ /* 0x101fe2000000002a */
        /* <DEDUP_REMOVED lines=25> */
.L_x_155:
[----:B------:R-:W-:Y:S01]  /*6750*/  BSSY B0, `(.L_x_156) ;  /* 0x0000011000007945 */ /* 0x000fe20003800000 */
[----:B------:R-:W-:Y:S05]  /*6760*/  @!P0 BRA `(.L_x_157) ;  /* 0x000000f000008947 */ /* 0x000fea0003800000 */
        /* <DEDUP_REMOVED lines=15> */
.L_x_157:
[----:B------:R-:W-:Y:S05]  /*6860*/  BSYNC B0 ;  /* 0x0000000000007941 */ /* 0x000fea0003800000 */
.L_x_156:
[----:B------:R-:W-:Y:S02]  /*6870*/  IADD3 R58, R58, c[0x0][0x10], RZ ;  /* 0x000004003a3a7a10 */ /* 0x000fe40007ffe0ff */
[----:B------:R-:W-:Y:S02]  /*6880*/  IADD3 R59, R59, 0x1, RZ ;  /* 0x000000013b3b7810 */ /* 0x000fe40007ffe0ff */
[----:B------:R-:W-:-:S13]  /*6890*/  ISETP.GE.AND P0, PT, R58, UR6, PT ;  /* 0x000000063a007c0c */ /* 0x000fda000bf06270 */
[----:B------:R-:W-:Y:S01]  /*68a0*/  @P0 CALL.REL.NOINC `(.L_x_107) ;  /* 0x0000001000000944 */ /* 0x000fe20003c00000 */
[----:B------:R-:W-:Y:S05]  /*68b0*/  BRA `(.L_x_158) ;  /* 0xffff9b7000007947 */ /* 0x000fea000383ffff */
.L_x_107:
[----:B-12---:R-:W-:Y:S01]  /*68c0*/  ISETP.NE.AND P2, PT, R69, RZ, PT ;  /* 0x000000ff4500720c */ /* 0x006fe20003f45270 */
[----:B------:R-:W-:Y:S01]  /*68d0*/  HFMA2.MMA R25, -RZ, RZ, 0, 2.384185791015625e-07 ;  /* 0x00000004ff197435 */ /* 0x000fe200000001ff */
[----:B------:R-:W-:Y:S01]  /*68e0*/  MOV R0, c[0x0][0x10] ;  /* 0x0000040000007a02 */ /* 0x000fe20000000f00 */
[----:B------:R-:W-:Y:S01]  /*68f0*/  BSSY B0, `(.L_x_159) ;  /* 0x0000013000007945 */ /* 0x000fe20003800000 */
[----:B------:R-:W-:Y:S02]  /*6900*/  MOV R4, c[0x0][0xc] ;  /* 0x0000030000047a02 */ /* 0x000fe40000000f00 */
[----:B------:R-:W-:Y:S02]  /*6910*/  IADD3 R3, R0, -0x1, RZ ;  /* 0xffffffff00037810 */ /* 0x000fe40007ffe0ff */
[C---:B------:R-:W-:Y:S02]  /*6920*/  IADD3 R2, R4.reuse, -0x1, RZ ;  /* 0xffffffff04027810 */ /* 0x040fe40007ffe0ff */
[----:B------:R-:W-:-:S02]  /*6930*/  ISETP.NE.AND P1, PT, R4, 0x1, PT ;  /* 0x000000010400780c */ /* 0x000fc40003f25270 */
[----:B------:R-:W-:Y:S02]  /*6940*/  SHF.L.U32 R0, R0, 0x1, RZ ;  /* 0x0000000100007819 */ /* 0x000fe400000006ff */
[----:B------:R-:W-:Y:S02]  /*6950*/  ISETP.NE.AND P0, PT, R41, R2, PT ;  /* 0x000000022900720c */ /* 0x000fe40003f05270 */
[----:B------:R-:W-:Y:S02]  /*6960*/  SEL R0, R0, RZ, P1 ;  /* 0x000000ff00007207 */ /* 0x000fe40000800000 */
[----:B------:R-:W-:-:S03]  /*6970*/  ISETP.NE.OR P0, PT, R40, R3, P0 ;  /* 0x000000032800720c */ /* 0x000fc60000705670 */
[----:B------:R-:W-:Y:S01]  /*6980*/  IMAD.WIDE.U32 R2, R0, R25, c[0x0][0x1a8] ;  /* 0x00006a0000027625 */ /* 0x000fe200078e0019 */
[----:B------:R-:W-:Y:S05]  /*6990*/  @P2 BRA `(.L_x_160) ;  /* 0x0000008000002947 */ /* 0x000fea0003800000 */
[----:B------:R-:W-:Y:S06]  /*69a0*/  MEMBAR.ALL.GPU ;  /* 0x0000000000007992 */ /* 0x000fec000000a000 */
[----:B------:R-:W1:Y:S01]  /*69b0*/  S2R R0, SR_LANEID ;  /* 0x0000000000007919 */ /* 0x000e620000000000 */
[----:B------:R-:W-:Y:S01]  /*69c0*/  VOTEU.ANY UR4, UPT, PT ;  /* 0x0000000000047886 */ /* 0x000fe200038e0100 */
[----:B------:R-:W-:-:S00]  /*69d0*/  ERRBAR ;  /* 0x00000000000079ab */ /* 0x000fc00000000000 */
[----:B------:R-:W-:Y:S01]  /*69e0*/  UFLO.U32 UR5, UR4 ;  /* 0x00000004000572bd */ /* 0x000fe200080e0000 */
[----:B------:R-:W2:Y:S05]  /*69f0*/  POPC R5, UR4 ;  /* 0x0000000400057d09 */ /* 0x000eaa0008000000 */
[----:B-1----:R-:W-:-:S13]  /*6a00*/  ISETP.EQ.U32.AND P1, PT, R0, UR5, PT ;  /* 0x0000000500007c0c */ /* 0x002fda000bf22070 */
[----:B--2---:R1:W-:Y:S02]  /*6a10*/  @P1 RED.E.ADD.S32.STRONG.GPU [R2.64], R5 ;  /* 0x000000050200198e */ /* 0x0043e4000c10e38e */
.L_x_160:
[----:B------:R-:W-:Y:S05]  /*6a20*/  BSYNC B0 ;  /* 0x0000000000007941 */ /* 0x000fea0003800000 */
.L_x_159:
[----:B------:R-:W-:Y:S05]  /*6a30*/  @P0 EXIT ;  /* 0x000000000000094d */ /* 0x000fea0003800000 */
[----:B------:R-:W-:Y:S05]  /*6a40*/  @P2 BRA `(.L_x_161) ;  /* 0x0000008000002947 */ /* 0x000fea0003800000 */
[----:B------:R-:W-:-:S05]  /*6a50*/  IMAD R0, R4, c[0x0][0x10], RZ ;  /* 0x0000040004007a24 */ /* 0x000fca00078e02ff */
[----:B------:R-:W-:-:S13]  /*6a60*/  ISETP.NE.AND P0, PT, R0, -0x1, PT ;  /* 0xffffffff0000780c */ /* 0x000fda0003f05270 */
[----:B------:R-:W-:Y:S05]  /*6a70*/  @!P0 BRA `(.L_x_161) ;  /* 0x0000005000008947 */ /* 0x000fea0003800000 */
.L_x_162:
[----:B-1----:R-:W2:Y:S01]  /*6a80*/  LDG.E.STRONG.GPU R5, [R2.64] ;  /* 0x0000000e02057981 */ /* 0x002ea2000c1ef900 */
[----:B------:R-:W-:Y:S01]  /*6a90*/  YIELD ;  /* 0x0000000000007946 */ /* 0x000fe20003800000 */
[----:B--2---:R-:W-:Y:S01]  /*6aa0*/  ISETP.NE.AND P0, PT, R5, R0, PT ;  /* 0x000000000500720c */ /* 0x004fe20003f05270 */
[----:B------:R-:W-:-:S12]  /*6ab0*/  CCTL.IVALL ;  /* 0x00000000ff00798f */ /* 0x000fd80002000000 */
[----:B------:R-:W-:Y:S05]  /*6ac0*/  @P0 BRA `(.L_x_162) ;  /* 0xffffffb000000947 */ /* 0x000fea000383ffff */
.L_x_161:
[----:B------:R-:W-:Y:S02]  /*6ad0*/  WARPSYNC 0xffffffff ;  /* 0xffffffff00007948 */ /* 0x000fe40003800000 */
[----:B------:R-:W-:Y:S01]  /*6ae0*/  MOV R19, c[0x0][0x1dc] ;  /* 0x0000770000137a02 */ /* 0x000fe20000000f00 */
[----:B------:R-:W-:Y:S03]  /*6af0*/  BAR.SYNC.DEFER_BLOCKING 0x0 ;  /* 0x0000000000007b1d */ /* 0x000fe60000010000 */
[----:B------:R-:W-:-:S04]  /*6b00*/  LEA.HI R0, P0, R19, c[0x0][0x1d8], RZ, 0x1 ;  /* 0x0000760013007a11 */ /* 0x000fc800078108ff */
[----:B-1----:R-:W-:-:S04]  /*6b10*/  IADD3.X R3, RZ, c[0x0][0x1dc], RZ, P0, !PT ;  /* 0x00007700ff037a10 */ /* 0x002fc800007fe4ff */
        /* <DEDUP_REMOVED lines=20> */
.L_x_163:
[----:B------:R-:W-:-:S04]  /*6c60*/  LEA R6, P0, R69, c[0x0][0x1b8], 0x2 ;  /* 0x00006e0045067a11 */ /* 0x000fc800078010ff */
[----:B------:R-:W-:Y:S02]  /*6c70*/  LEA.HI.X R7, R69, c[0x0][0x1bc], R18, 0x2, P0 ;  /* 0x00006f0045077a11 */ /* 0x000fe400000f1412 */
[-C--:B------:R-:W-:Y:S02]  /*6c80*/  LEA R8, P0, R20, R6.reuse, 0x2 ;  /* 0x0000000614087211 */ /* 0x080fe400078010ff */
[-C--:B0-----:R-:W-:Y:S01]  /*6c90*/  LEA R12, P1, R22, R6.reuse, 0x2 ;  /* 0x00000006160c7211 */ /* 0x081fe200078210ff */
[----:B------:R-:W2:Y:S01]  /*6ca0*/  LDG.E R14, [R6.64] ;  /* 0x0000000e060e7981 */ /* 0x000ea2000c1e1900 */
        /* <DEDUP_REMOVED lines=18> */
.L_x_164:
        /* <DEDUP_REMOVED lines=11> */
.L_x_2318:


//--------------------- .text._Z35group_norm_nhwc_bwd_one_pass_kernelI11Bf16IOBf16WLi64ELi12ELi384EEv26Group_norm_nhwc_bwd_params --------------------------
	.section	.text._Z35group_norm_nhwc_bwd_one_pass_kernelI11Bf16IOBf16WLi64ELi12ELi384EEv26Group_norm_nhwc_bwd_params,"ax",@progbits
	.sectioninfo	@"SHI_REGISTERS=40"
	.align	128
        .global         _Z35group_norm_nhwc_bwd_one_pass_kernelI11Bf16IOBf16WLi64ELi12ELi384EEv26Group_norm_nhwc_bwd_params
        .type           _Z35group_norm_nhwc_bwd_one_pass_kernelI11Bf16IOBf16WLi64ELi12ELi384EEv26Group_norm_nhwc_bwd_params,@function
        .size           _Z35group_norm_nhwc_bwd_one_pass_kernelI11Bf16IOBf16WLi64ELi12ELi384EEv26Group_norm_nhwc_bwd_params,(.L_x_2319 - _Z35group_norm_nhwc_bwd_one_pass_kernelI11Bf16IOBf16WLi64ELi12ELi384EEv26Group_norm_nhwc_bwd_params)
        .other          _Z35group_norm_nhwc_bwd_one_pass_kernelI11Bf16IOBf16WLi64ELi12ELi384EEv26Group_norm_nhwc_bwd_params,@"STO_CUDA_ENTRY STV_DEFAULT"
_Z35group_norm_nhwc_bwd_one_pass_kernelI11Bf16IOBf16WLi64ELi12ELi384EEv26Group_norm_nhwc_bwd_params:
.text._Z35group_norm_nhwc_bwd_one_pass_kernelI11Bf16IOBf16WLi64ELi12ELi384EEv26Group_norm_nhwc_bwd_params:
        /* <DEDUP_REMOVED lines=13> */
[--C-:B------:R-:W-:Y:S01]  /*00d0*/  SHF.R.S32.HI R3, RZ, 0x1f, R0.reuse ;  /* 0x0000001fff037819 */ /* 0x100fe20000011400 */
        /* <DEDUP_REMOVED lines=27> */
.L_x_188:
[----:B0-----:R-:W-:Y:S01]  /*0290*/  IABS R8, c[0x0][0x1f0] ;  /* 0x00007c0000087a13 */ /* 0x001fe20000000000 */
[----:B------:R-:W-:Y:S01]  /*02a0*/  UMOV UR12, 0x8 ;  /* 0x00000008000c7882 */ /* 0x000fe20000000000 */
[----:B------:R-:W-:Y:S01]  /*02b0*/  IABS R6, UR7 ;  /* 0x0000000700067c13 */ /* 0x000fe20008000000 */
[----:B------:R-:W-:Y:S01]  /*02c0*/  ULDC.64 UR4, c[0x0][0x198] ;  /* 0x0000660000047ab9 */ /* 0x000fe20000000a00 */
[----:B------:R-:W0:Y:S01]  /*02d0*/  I2F.RP R3, R8 ;  /* 0x0000000800037306 */ /* 0x000e220000209400 */
[----:B------:R-:W-:Y:S01]  /*02e0*/  UIMAD.WIDE UR4, UR7, UR12, UR4 ;  /* 0x0000000c070472a5 */ /* 0x000fe2000f8e0204 */
[----:B------:R-:W-:Y:S02]  /*02f0*/  ISETP.LE.AND P4, PT, RZ, UR7, PT ;  /* 0x00000007ff007c0c */ /* 0x000fe4000bf83270 */
[----:B------:R-:W-:-:S04]  /*0300*/  ULDC UR12, c[0x0][0x1f0] ;  /* 0x00007c00000c7ab9 */ /* 0x000fc80000000800 */
        /* <DEDUP_REMOVED lines=8> */
[----:B------:R-:W-:Y:S01]  /*0390*/  MOV R4, UR4 ;  /* 0x0000000400047c02 */ /* 0x000fe20008000f00 */
[----:B------:R-:W-:Y:S02]  /*03a0*/  ULOP3.LUT UR4, UR7, UR12, URZ, 0x3c, !UPT ;  /* 0x0000000c07047292 */ /* 0x000fe4000f8e3c3f */
        /* <DEDUP_REMOVED lines=22> */
[----:B------:R-:W-:Y:S02]  /*0510*/  SHF.R.S32.HI R6, RZ, 0x1f, R7 ;  /* 0x0000001fff067819 */ /* 0x000fe40000011407 */
[----:B------:R-:W-:-:S03]  /*0520*/  IADD3 R24, P0, R34, R3, RZ ;  /* 0x0000000322187210 */ /* 0x000fc60007f1e0ff */
[----:B------:R-:W-:Y:S01]  /*0530*/  IMAD R6, R6, c[0x0][0x1e8], RZ ;  /* 0x00007a0006067a24 */ /* 0x000fe200078e02ff */
[----:B------:R-:W-:-:S03]  /*0540*/  LEA.HI.X.SX32 R25, R3, R8, 0x1, P0 ;  /* 0x0000000803197211 */ /* 0x000fc600000f0eff */
[C---:B------:R-:W-:Y:S02]  /*0550*/  IMAD R9, R7.reuse, c[0x0][0x1ec], R6 ;  /* 0x00007b0007097a24 */ /* 0x040fe400078e0206 */
[----:B------:R-:W-:-:S04]  /*0560*/  IMAD.WIDE.U32 R24, R7, c[0x0][0x1e8], R24 ;  /* 0x00007a0007187a25 */ /* 0x000fc800078e0018 */
[----:B------:R-:W-:Y:S01]  /*0570*/  @P1 IMAD R6, R36, c[0x0][0x1d8], RZ ;  /* 0x0000760024061a24 */ /* 0x000fe200078e02ff */
[----:B------:R-:W-:-:S03]  /*0580*/  IADD3 R7, R25, R9, RZ ;  /* 0x0000000919077210 */ /* 0x000fc60007ffe0ff */
[----:B------:R-:W-:Y:S01]  /*0590*/  @P1 IMAD R11, R27, c[0x0][0x1dc], R6 ;  /* 0x000077001b0b1a24 */ /* 0x000fe200078e0206 */
[----:B------:R-:W-:-:S05]  /*05a0*/  @P1 MOV R6, R24 ;  /* 0x0000001800061202 */ /* 0x000fca0000000f00 */
        /* <DEDUP_REMOVED lines=10> */
[----:B------:R-:W-:Y:S02]  /*0650*/  PRMT R32, RZ, 0x5410, RZ ;  /* 0x00005410ff207816 */ /* 0x000fe400000000ff */
[----:B------:R-:W-:Y:S01]  /*0660*/  PRMT R33, RZ, 0x5410, RZ ;  /* 0x00005410ff217816 */ /* 0x000fe200000000ff */
[----:B------:R-:W-:Y:S01]  /*0670*/  UMOV UR12, 0x3f800000 ;  /* 0x3f800000000c7882 */ /* 0x000fe20000000000 */
[----:B------:R-:W-:Y:S01]  /*0680*/  BSSY B0, `(.L_x_166) ;  /* 0x0000022000007945 */ /* 0x000fe20003800000 */
[----:B------:R-:W-:-:S02]  /*0690*/  MOV R26, RZ ;  /* 0x000000ff001a7202 */ /* 0x000fc40000000f00 */
[----:B------:R-:W-:Y:S02]  /*06a0*/  MOV R30, RZ ;  /* 0x000000ff001e7202 */ /* 0x000fe40000000f00 */
[----:B------:R-:W-:Y:S01]  /*06b0*/  MOV R29, RZ ;  /* 0x000000ff001d7202 */ /* 0x000fe20000000f00 */
[----:B--2---:R-:W-:-:S05]  /*06c0*/  FFMA.FTZ R5, -R4, R4, R5 ;  /* 0x0000000404057223 */ /* 0x004fca0000010105 */
[----:B------:R-:W-:-:S13]  /*06d0*/  FSETP.GTU.FTZ.AND P0, PT, R5, RZ, PT ;  /* 0x000000ff0500720b */ /* 0x000fda0003f1c000 */
[----:B------:R-:W-:Y:S01]  /*06e0*/  VOTEU.ANY UP0, P0 ;  /* 0x00000000003f7886 */ /* 0x000fe20000000100 */
[----:B------:R-:W-:-:S13]  /*06f0*/  PLOP3.LUT P0, PT, PT, PT, UP0, 0x80, 0x0 ;  /* 0x000000000000781c */ /* 0x000fda0003f0f008 */
[----:B------:R-:W-:-:S06]  /*0700*/  @P0 FADD.FTZ R5, R5, c[0x0][0x1a0] ;  /* 0x0000680005050621 */ /* 0x000fcc0000010000 */
[----:B------:R-:W0:Y:S02]  /*0710*/  @P0 MUFU.RSQ R5, R5 ;  /* 0x0000000500050308 */ /* 0x000e240000001400 */
[----:B0-----:R0:W1:Y:S01]  /*0720*/  @P0 R2UR UR4, R5 ;  /* 0x00000000050403c2 */ /* 0x00106200000e0000 */
[----:B------:R-:W-:Y:S02]  /*0730*/  ISETP.GT.U32.AND P0, PT, R0, 0x17f, PT ;  /* 0x0000017f0000780c */ /* 0x000fe40003f04070 */
[----:B0-----:R-:W-:Y:S01]  /*0740*/  MOV R5, RZ ;  /* 0x000000ff00057202 */ /* 0x001fe20000000f00 */
[----:B-1----:R-:W-:Y:S01]  /*0750*/  @UP0 UMOV UR12, UR4 ;  /* 0x00000004000c0c82 */ /* 0x002fe20008000000 */
[----:B---3--:R-:W-:Y:S02]  /*0760*/  @P1 PRMT R32, R32, 0x5410, R8 ;  /* 0x0000541020201816 */ /* 0x008fe40000000008 */
[----:B----4-:R-:W-:Y:S02]  /*0770*/  @P1 PRMT R33, R33, 0x5410, R10 ;  /* 0x0000541021211816 */ /* 0x010fe4000000000a */
[----:B------:R-:W-:-:S02]  /*0780*/  @P1 PRMT R32, R8, 0x7632, R32 ;  /* 0x0000763208201816 */ /* 0x000fc40000000020 */
[----:B------:R-:W-:-:S03]  /*0790*/  @P1 PRMT R33, R10, 0x7632, R33 ;  /* 0x000076320a211816 */ /* 0x000fc60000000021 */
[----:B------:R-:W-:Y:S05]  /*07a0*/  @P0 BRA `(.L_x_167) ;  /* 0x000000f000000947 */ /* 0x000fea0003800000 */
[----:B------:R-:W-:Y:S01]  /*07b0*/  ISETP.NE.AND P0, PT, RZ, UR13, PT ;  /* 0x0000000dff007c0c */ /* 0x000fe2000bf05270 */
[----:B------:R-:W-:Y:S01]  /*07c0*/  HFMA2.MMA R10, -RZ, RZ, 0, 1.1920928955078125e-07 ;  /* 0x00000002ff0a7435 */ /* 0x000fe200000001ff */
[----:B------:R-:W-:-:S04]  /*07d0*/  IADD3 R3, R34, R3, RZ ;  /* 0x0000000322037210 */ /* 0x000fc80007ffe0ff */
[----:B------:R-:W-:-:S05]  /*07e0*/  SHF.R.S32.HI R12, RZ, 0x1f, R3 ;  /* 0x0000001fff0c7819 */ /* 0x000fca0000011403 */
[C---:B------:R-:W-:Y:S02]  /*07f0*/  IMAD.WIDE R10, R3.reuse, R10, c[0x0][0x188] ;  /* 0x00006200030a7625 */ /* 0x040fe400078e020a */
[----:B------:R-:W-:-:S03]  /*0800*/  @P0 LEA R8, P2, R3, c[0x0][0x190], 0x1 ;  /* 0x0000640003080a11 */ /* 0x000fc600078408ff */
[----:B------:R-:W2:Y:S01]  /*0810*/  LDG.E.U16 R26, [R10.64] ;  /* 0x0000000e0a1a7981 */ /* 0x000ea2000c1e1500 */
[----:B------:R-:W-:-:S03]  /*0820*/  @P0 LEA.HI.X R9, R3, c[0x0][0x194], R12, 0x1, P2 ;  /* 0x0000650003090a11 */ /* 0x000fc600010f0c0c */
[----:B------:R-:W3:Y:S04]  /*0830*/  LDG.E.U16 R5, [R10.64+0x2] ;  /* 0x0000020e0a057981 */ /* 0x000ee8000c1e1500 */
[----:B------:R-:W4:Y:S04]  /*0840*/  @P0 LDG.E.U16 R12, [R8.64] ;  /* 0x0000000e080c0981 */ /* 0x000f28000c1e1500 */
[----:B------:R-:W5:Y:S01]  /*0850*/  @P0 LDG.E.U16 R3, [R8.64+0x2] ;  /* 0x0000020e08030981 */ /* 0x000f62000c1e1500 */
[----:B--2---:R-:W-:Y:S02]  /*0860*/  PRMT R26, RZ, 0x5410, R26 ;  /* 0x00005410ff1a7816 */ /* 0x004fe4000000001a */
[----:B---3--:R-:W-:-:S02]  /*0870*/  PRMT R5, RZ, 0x5410, R5 ;  /* 0x00005410ff057816 */ /* 0x008fc40000000005 */
[----:B----4-:R-:W-:Y:S02]  /*0880*/  @P0 PRMT R30, RZ, 0x5410, R12 ;  /* 0x00005410ff1e0816 */ /* 0x010fe4000000000c */
[----:B-----5:R-:W-:Y:S02]  /*0890*/  @P0 PRMT R29, RZ, 0x5410, R3 ;  /* 0x00005410ff1d0816 */ /* 0x020fe40000000003 */
.L_x_167:
[----:B------:R-:W-:Y:S05]  /*08a0*/  BSYNC B0 ;  /* 0x0000000000007941 */ /* 0x000fea0003800000 */
.L_x_166:
[----:B------:R-:W-:Y:S02]  /*08b0*/  ISETP.NE.AND P0, PT, RZ, UR13, PT ;  /* 0x0000000dff007c0c */ /* 0x000fe4000bf05270 */
[--C-:B------:R-:W-:Y:S02]  /*08c0*/  PRMT R3, RZ, 0x7610, R32.reuse ;  /* 0x00007610ff037816 */ /* 0x100fe40000000020 */
        /* <DEDUP_REMOVED lines=25> */
[----:B------:R-:W-:-:S04]  /*0a60*/  FMUL.FTZ R3, R3, R10 ;  /* 0x0000000a03037220 */ /* 0x000fc80000410000 */
.L_x_168:
[----:B------:R-:W-:Y:S01]  /*0a70*/  FMUL.FTZ R8, R3, R26 ;  /* 0x0000001a03087220 */ /* 0x000fe20000410000 */
[C---:B------:R-:W-:Y:S01]  /*0a80*/  ISETP.GT.AND P0, PT, R37.reuse, 0x1e, PT ;  /* 0x0000001e2500780c */ /* 0x040fe20003f04270 */
[----:B------:R-:W-:Y:S01]  /*0a90*/  FMUL.FTZ R21, R12, R5 ;  /* 0x000000050c157220 */ /* 0x000fe20000410000 */
[----:B------:R-:W-:Y:S01]  /*0aa0*/  ISETP.GT.AND P2, PT, R37, 0xf, PT ;  /* 0x0000000f2500780c */ /* 0x000fe20003f44270 */
[----:B------:R-:W-:Y:S01]  /*0ab0*/  FFMA.FTZ R11, R9, R8, RZ ;  /* 0x00000008090b7223 */ /* 0x000fe200000100ff */
[----:B------:R-:W-:Y:S01]  /*0ac0*/  ISETP.NE.AND P3, PT, R37, RZ, PT ;  /* 0x000000ff2500720c */ /* 0x000fe20003f65270 */
[----:B------:R-:W-:Y:S01]  /*0ad0*/  FADD.FTZ R8, RZ, R8 ;  /* 0x00000008ff087221 */ /* 0x000fe20000010000 */
[----:B------:R-:W-:Y:S01]  /*0ae0*/  MOV R10, 0x2 ;  /* 0x00000002000a7802 */ /* 0x000fe20000000f00 */
[----:B------:R-:W-:Y:S01]  /*0af0*/  FFMA.FTZ R20, R14, R21, R11 ;  /* 0x000000150e147223 */ /* 0x000fe2000001000b */
[----:B------:R-:W-:Y:S01]  /*0b00*/  BSSY B0, `(.L_x_169) ;  /* 0x0000040000007945 */ /* 0x000fe20003800000 */
[----:B------:R-:W-:Y:S01]  /*0b10*/  FADD.FTZ R21, R21, R8 ;  /* 0x0000000815157221 */ /* 0x000fe20000010000 */
[----:B------:R-:W-:-:S02]  /*0b20*/  ISETP.GT.U32.AND P4, PT, R0, 0x5, PT ;  /* 0x000000050000780c */ /* 0x000fc40003f84070 */
        /* <DEDUP_REMOVED lines=20> */
[----:B------:R-:W-:Y:S01]  /*0c70*/  ISETP.LE.U32.AND P0, PT, R10, c[0x0][0xc], PT ;  /* 0x000003000a007a0c */ /* 0x000fe20003f03070 */
[----:B------:R-:W-:Y:S02]  /*0c80*/  FADD.FTZ R10, RZ, R3 ;  /* 0x00000003ff0a7221 */ /* 0x000fe40000010000 */
[----:B------:R-:W1:Y:S01]  /*0c90*/  SHFL.DOWN PT, R8, R21, 0x10, 0x1f ;  /* 0x0a001f0015087f89 */ /* 0x000e6200000e0000 */
[----:B0-----:R-:W-:Y:S02]  /*0ca0*/  @!P2 FADD.FTZ R20, R20, R11 ;  /* 0x0000000b1414a221 */ /* 0x001fe40000010000 */
[----:B------:R-:W-:Y:S02]  /*0cb0*/  FADD.FTZ R11, RZ, R12 ;  /* 0x0000000cff0b7221 */ /* 0x000fe40000010000 */
[----:B-1----:R-:W-:Y:S01]  /*0cc0*/  @!P2 FADD.FTZ R21, R21, R8 ;  /* 0x000000081515a221 */ /* 0x002fe20000010000 */
[----:B------:R-:W-:Y:S01]  /*0cd0*/  ISETP.NE.AND P2, PT, R0, RZ, PT ;  /* 0x000000ff0000720c */ /* 0x000fe20003f45270 */
[----:B------:R-:W-:-:S02]  /*0ce0*/  FFMA.FTZ R8, R9, R3, RZ ;  /* 0x0000000309087223 */ /* 0x000fc400000100ff */
[----:B------:R-:W-:-:S05]  /*0cf0*/  FFMA.FTZ R9, R14, R12, RZ ;  /* 0x0000000c0e097223 */ /* 0x000fca00000100ff */
[----:B------:R0:W-:Y:S04]  /*0d00*/  STS.128 [R0.X16+0x80], R8 ;  /* 0x0000800800007388 */ /* 0x0001e8000000cc00 */
[----:B------:R0:W-:Y:S04]  /*0d10*/  @!P3 STS.64 [R35.X8+0x10], R20 ;  /* 0x000010142300b388 */ /* 0x0001e80000008a00 */
[----:B------:R-:W-:Y:S06]  /*0d20*/  BAR.SYNC.DEFER_BLOCKING 0x0 ;  /* 0x0000000000007b1d */ /* 0x000fec0000010000 */
[----:B------:R-:W-:Y:S05]  /*0d30*/  @P2 BRA `(.L_x_170) ;  /* 0x000001c000002947 */ /* 0x000fea0003800000 */
[----:B------:R-:W1:Y:S04]  /*0d40*/  LDS.64 R16, [0x18] ;  /* 0x00001800ff107984 */ /* 0x000e680000000a00 */
[----:B------:R-:W2:Y:S01]  /*0d50*/  LDS.128 R12, [0x20] ;  /* 0x00002000ff0c7984 */ /* 0x000ea20000000c00 */
[----:B-1----:R-:W-:-:S02]  /*0d60*/  FADD.FTZ R3, R20, R16 ;  /* 0x0000001014037221 */ /* 0x002fc40000010000 */
[----:B------:R-:W-:Y:S02]  /*0d70*/  FADD.FTZ R16, R21, R17 ;  /* 0x0000001115107221 */ /* 0x000fe40000010000 */
[----:B0-----:R-:W0:Y:S01]  /*0d80*/  LDS.128 R20, [0x30] ;  /* 0x00003000ff147984 */ /* 0x001e220000000c00 */
[----:B--2---:R-:W-:Y:S02]  /*0d90*/  FADD.FTZ R3, R3, R12 ;  /* 0x0000000c03037221 */ /* 0x004fe40000010000 */
[----:B------:R-:W-:Y:S02]  /*0da0*/  FADD.FTZ R12, R16, R13 ;  /* 0x0000000d100c7221 */ /* 0x000fe40000010000 */
[----:B------:R-:W1:Y:S01]  /*0db0*/  LDS.128 R16, [0x40] ;  /* 0x00004000ff107984 */ /* 0x000e620000000c00 */
[----:B------:R-:W-:Y:S02]  /*0dc0*/  FADD.FTZ R3, R3, R14 ;  /* 0x0000000e03037221 */ /* 0x000fe40000010000 */
[----:B------:R-:W-:-:S04]  /*0dd0*/  FADD.FTZ R12, R12, R15 ;  /* 0x0000000f0c0c7221 */ /* 0x000fc80000010000 */
[----:B0-----:R-:W-:Y:S02]  /*0de0*/  FADD.FTZ R12, R12, R21 ;  /* 0x000000150c0c7221 */ /* 0x001fe40000010000 */
[----:B------:R-:W-:Y:S02]  /*0df0*/  FADD.FTZ R3, R3, R20 ;  /* 0x0000001403037221 */ /* 0x000fe40000010000 */
[----:B------:R-:W-:Y:S02]  /*0e00*/  FADD.FTZ R20, R12, R23 ;  /* 0x000000170c147221 */ /* 0x000fe40000010000 */
[----:B------:R-:W0:Y:S01]  /*0e10*/  LDS.128 R12, [0x50] ;  /* 0x00005000ff0c7984 */ /* 0x000e220000000c00 */
[----:B------:R-:W-:-:S04]  /*0e20*/  FADD.FTZ R3, R3, R22 ;  /* 0x0000001603037221 */ /* 0x000fc80000010000 */
[----:B-1----:R-:W-:Y:S02]  /*0e30*/  FADD.FTZ R3, R3, R16 ;  /* 0x0000001003037221 */ /* 0x002fe40000010000 */
[----:B------:R-:W-:Y:S02]  /*0e40*/  FADD.FTZ R16, R20, R17 ;  /* 0x0000001114107221 */ /* 0x000fe40000010000 */
[----:B------:R-:W1:Y:S01]  /*0e50*/  LDS.128 R20, [0x60] ;  /* 0x00006000ff147984 */ /* 0x000e620000000c00 */
[----:B------:R-:W-:Y:S02]  /*0e60*/  FADD.FTZ R3, R3, R18 ;  /* 0x0000001203037221 */ /* 0x000fe40000010000 */
[----:B------:R-:W-:Y:S02]  /*0e70*/  FADD.FTZ R16, R16, R19 ;  /* 0x0000001310107221 */ /* 0x000fe40000010000 */
[----:B0-----:R-:W-:Y:S02]  /*0e80*/  FADD.FTZ R3, R3, R12 ;  /* 0x0000000c03037221 */ /* 0x001fe40000010000 */
[----:B------:R-:W-:-:S02]  /*0e90*/  FADD.FTZ R16, R16, R13 ;  /* 0x0000000d10107221 */ /* 0x000fc40000010000 */
[----:B------:R-:W-:Y:S02]  /*0ea0*/  FADD.FTZ R3, R3, R14 ;  /* 0x0000000e03037221 */ /* 0x000fe40000010000 */
[----:B------:R-:W-:Y:S02]  /*0eb0*/  FADD.FTZ R16, R16, R15 ;  /* 0x0000000f10107221 */ /* 0x000fe40000010000 */
[----:B-1----:R-:W-:Y:S02]  /*0ec0*/  FADD.FTZ R3, R3, R20 ;  /* 0x0000001403037221 */ /* 0x002fe40000010000 */
[----:B------:R-:W-:Y:S02]  /*0ed0*/  FADD.FTZ R16, R16, R21 ;  /* 0x0000001510107221 */ /* 0x000fe40000010000 */
[----:B------:R-:W-:Y:S02]  /*0ee0*/  FADD.FTZ R20, R3, R22 ;  /* 0x0000001603147221 */ /* 0x000fe40000010000 */
[----:B------:R-:W-:-:S02]  /*0ef0*/  FADD.FTZ R21, R16, R23 ;  /* 0x0000001710157221 */ /* 0x000fc40000010000 */
.L_x_170:
[----:B------:R-:W-:Y:S05]  /*0f00*/  BSYNC B0 ;  /* 0x0000000000007941 */ /* 0x000fea0003800000 */
.L_x_169:
[----:B------:R-:W-:Y:S01]  /*0f10*/  BAR.SYNC.DEFER_BLOCKING 0x0 ;  /* 0x0000000000007b1d */ /* 0x000fe20000010000 */
[----:B------:R-:W-:-:S05]  /*0f20*/  SHF.L.U32 R3, R0, 0x4, RZ ;  /* 0x0000000400037819 */ /* 0x000fca00000006ff */
[----:B------:R-:W-:Y:S01]  /*0f30*/  BSSY B0, `(.L_x_171) ;  /* 0x000013d000007945 */ /* 0x000fe20003800000 */
[----:B------:R-:W-:Y:S05]  /*0f40*/  @P4 BRA `(.L_x_172) ;  /* 0x000013b000004947 */ /* 0x000fea0003800000 */
[----:B------:R-:W1:Y:S04]  /*0f50*/  LDS.128 R12, [R3+0xe0] ;  /* 0x0000e000030c7984 */ /* 0x000e680000000c00 */
[----:B------:R-:W2:Y:S01]  /*0f60*/  LDS.128 R16, [R3+0x140] ;  /* 0x0001400003107984 */ /* 0x000ea20000000c00 */
[----:B-1----:R-:W-:Y:S02]  /*0f70*/  FADD.FTZ R12, R8, R12 ;  /* 0x0000000c080c7221 */ /* 0x002fe40000010000 */
[----:B------:R-:W-:Y:S02]  /*0f80*/  FADD.FTZ R13, R9, R13 ;  /* 0x0000000d090d7221 */ /* 0x000fe40000010000 */
[----:B------:R-:W-:-:S02]  /*0f90*/  FADD.FTZ R14, R10, R14 ;  /* 0x0000000e0a0e7221 */ /* 0x000fc40000010000 */
[----:B------:R-:W-:Y:S02]  /*0fa0*/  FADD.FTZ R15, R11, R15 ;  /* 0x0000000f0b0f7221 */ /* 0x000fe40000010000 */
[----:B0-----:R-:W0:Y:S01]  /*0fb0*/  LDS.128 R8, [R3+0x1a0] ;  /* 0x0001a00003087984 */ /* 0x001e220000000c00 */
[----:B--2---:R-:W-:Y:S02]  /*0fc0*/  FADD.FTZ R16, R12, R16 ;  /* 0x000000100c107221 */ /* 0x004fe40000010000 */
        /* <DEDUP_REMOVED lines=293> */
[----:B0-----:R-:W-:Y:S02]  /*2220*/  FADD.FTZ R8, R12, R8 ;  /* 0x000000080c087221 */ /* 0x001fe40000010000 */
[----:B------:R-:W-:Y:S02]  /*2230*/  FADD.FTZ R9, R13, R9 ;  /* 0x000000090d097221 */ /* 0x000fe40000010000 */
[----:B------:R-:W0:Y:S01]  /*2240*/  LDS.128 R12, [R3+0x17c0] ;  /* 0x0017c000030c7984 */ /* 0x000e220000000c00 */
[----:B------:R-:W-:-:S02]  /*2250*/  FADD.FTZ R10, R18, R10 ;  /* 0x0000000a120a7221 */ /* 0x000fc40000010000 */
[----:B------:R-:W-:Y:S01]  /*2260*/  FADD.FTZ R22, R22, R11 ;  /* 0x0000000b16167221 */ /* 0x000fe20000010000 */
[----:B------:R-:W1:Y:S01]  /*2270*/  LDS.128 R16, [R3+0x1820] ;  /* 0x0018200003107984 */ /* 0x000e620000000c00 */
        /* <DEDUP_REMOVED lines=8> */
.L_x_172:
[----:B------:R-:W-:Y:S05]  /*2300*/  BSYNC B0 ;  /* 0x0000000000007941 */ /* 0x000fea0003800000 */
.L_x_171:
[----:B------:R-:W-:Y:S01]  /*2310*/  BSSY B0, `(.L_x_173) ;  /* 0x0000013000007945 */ /* 0x000fe20003800000 */
[----:B------:R-:W-:Y:S01]  /*2320*/  HFMA2.MMA R18, -RZ, RZ, 0, 2.384185791015625e-07 ;  /* 0x00000004ff127435 */ /* 0x000fe200000001ff */
[----:B------:R-:W-:Y:S05]  /*2330*/  @P4 BRA `(.L_x_174) ;  /* 0x0000010000004947 */ /* 0x000fea0003800000 */
[----:B------:R-:W-:Y:S01]  /*2340*/  IMAD R17, R31, 0x6, R0 ;  /* 0x000000061f117824 */ /* 0x000fe200078e0200 */
[----:B------:R-:W-:Y:S02]  /*2350*/  MOV R15, UR11 ;  /* 0x0000000b000f7c02 */ /* 0x000fe40008000f00 */
[----:B------:R-:W-:Y:S01]  /*2360*/  MOV R3, c[0x0][0x1d8] ;  /* 0x0000760000037a02 */ /* 0x000fe20000000f00 */
[----:B------:R-:W-:Y:S01]  /*2370*/  IMAD.WIDE R16, R17, R18, c[0x0][0x1b8] ;  /* 0x00006e0011107625 */ /* 0x000fe200078e0212 */
[----:B------:R-:W-:-:S02]  /*2380*/  MOV R19, UR10 ;  /* 0x0000000a00137c02 */ /* 0x000fc40008000f00 */
[----:B------:R-:W-:Y:S02]  /*2390*/  MOV R13, c[0x0][0x1dc] ;  /* 0x00007700000d7a02 */ /* 0x000fe40000000f00 */
[-C--:B------:R-:W-:Y:S01]  /*23a0*/  LEA R14, P3, R15, R16.reuse, 0x2 ;  /* 0x000000100f0e7211 */ /* 0x080fe200078610ff */
[----:B------:R1:W-:Y:S01]  /*23b0*/  RED.E.ADD.F32.FTZ.RN.STRONG.GPU [R16.64], R8 ;  /* 0x000000081000798e */ /* 0x0003e2000c10e78e */
[----:B------:R-:W-:Y:S02]  /*23c0*/  LEA R12, P4, R3, R16, 0x2 ;  /* 0x00000010030c7211 */ /* 0x000fe400078810ff */
[----:B------:R-:W-:Y:S02]  /*23d0*/  IADD3.X R15, R17, UR9, RZ, P3, !PT ;  /* 0x00000009110f7c10 */ /* 0x000fe40009ffe4ff */
[----:B------:R-:W-:-:S03]  /*23e0*/  LEA.HI.X R13, R3, R17, R13, 0x2, P4 ;  /* 0x00000011030d7211 */ /* 0x000fc600020f140d */
[----:B------:R2:W-:Y:S01]  /*23f0*/  RED.E.ADD.F32.FTZ.RN.STRONG.GPU [R14.64], R9 ;  /* 0x000000090e00798e */ /* 0x0005e2000c10e78e */
[----:B-1----:R-:W-:-:S03]  /*2400*/  LEA R16, P5, R19, R16, 0x2 ;  /* 0x0000001013107211 */ /* 0x002fc600078a10ff */
[----:B------:R2:W-:Y:S01]  /*2410*/  RED.E.ADD.F32.FTZ.RN.STRONG.GPU [R12.64], R10 ;  /* 0x0000000a0c00798e */ /* 0x0005e2000c10e78e */
[----:B------:R-:W-:-:S05]  /*2420*/  IADD3.X R17, R17, UR8, RZ, P5, !PT ;  /* 0x0000000811117c10 */ /* 0x000fca000affe4ff */
[----:B------:R2:W-:Y:S04]  /*2430*/  RED.E.ADD.F32.FTZ.RN.STRONG.GPU [R16.64], R11 ;  /* 0x0000000b1000798e */ /* 0x0005e8000c10e78e */
.L_x_174:
[----:B------:R-:W-:Y:S05]  /*2440*/  BSYNC B0 ;  /* 0x0000000000007941 */ /* 0x000fea0003800000 */
.L_x_173:
[----:B------:R-:W-:Y:S05]  /*2450*/  @!P0 BRA `(.L_x_175) ;  /* 0x0000124000008947 */ /* 0x000fea0003800000 */
[----:B------:R-:W1:Y:S01]  /*2460*/  S2R R3, SR_CTAID.Y ;  /* 0x0000000000037919 */ /* 0x000e620000002600 */
[----:B0-----:R-:W-:-:S05]  /*2470*/  LOP3.LUT R8, R28, 0x1, RZ, 0xc0, !PT ;  /* 0x000000011c087812 */ /* 0x001fca00078ec0ff */
[----:B------:R-:W-:-:S04]  /*2480*/  IMAD R8, R8, c[0x0][0x10], RZ ;  /* 0x0000040008087a24 */ /* 0x000fc800078e02ff */
[----:B--2---:R-:W-:-:S05]  /*2490*/  IMAD R9, R8, c[0x0][0xc], RZ ;  /* 0x0000030008097a24 */ /* 0x004fca00078e02ff */
[----:B------:R-:W-:Y:S02]  /*24a0*/  SHF.L.U32 R9, R9, 0x1, RZ ;  /* 0x0000000109097819 */ /* 0x000fe400000006ff */
[----:B-1----:R-:W-:-:S03]  /*24b0*/  IADD3 R11, R8, R3, RZ ;  /* 0x00000003080b7210 */ /* 0x002fc60007ffe0ff */
[----:B------:R-:W-:-:S04]  /*24c0*/  IMAD.WIDE R8, R9, R18, c[0x0][0x1b0] ;  /* 0x00006c0009087625 */ /* 0x000fc800078e0212 */
        /* <DEDUP_REMOVED lines=10> */
[----:B-1----:R-:W-:Y:S01]  /*2570*/  MOV R12, 0x1 ;  /* 0x00000001000c7802 */ /* 0x002fe20000000f00 */
[----:B------:R-:W-:Y:S01]  /*2580*/  UPOPC UR4, UR4 ;  /* 0x00000004000472bf */ /* 0x000fe20008000000 */
[----:B------:R-:W-:Y:S01]  /*2590*/  SEL R15, RZ, c[0x0][0xc], P0 ;  /* 0x00000300ff0f7a07 */ /* 0x000fe20000000000 */
[----:B------:R-:W-:-:S00]  /*25a0*/  ERRBAR ;  /* 0x00000000000079ab */ /* 0x000fc00000000000 */
[----:B------:R-:W-:Y:S02]  /*25b0*/  SEL R12, R12, 0xffffffff, !P0 ;  /* 0xffffffff0c0c7807 */ /* 0x000fe40004000000 */
[----:B0-----:R-:W-:-:S02]  /*25c0*/  ISETP.EQ.U32.AND P3, PT, R37, UR5, PT ;  /* 0x0000000525007c0c */ /* 0x001fc4000bf62070 */
[----:B------:R-:W-:Y:S01]  /*25d0*/  ISETP.NE.AND P0, PT, R15, -0x1, PT ;  /* 0xffffffff0f00780c */ /* 0x000fe20003f05270 */
[----:B------:R-:W-:-:S10]  /*25e0*/  IMAD R13, R12, UR4, RZ ;  /* 0x000000040c0d7c24 */ /* 0x000fd4000f8e02ff */
[----:B------:R0:W-:Y:S02]  /*25f0*/  @P3 RED.E.ADD.S32.STRONG.GPU [R10.64], R13 ;  /* 0x0000000d0a00398e */ /* 0x0001e4000c10e38e */
[----:B------:R-:W-:Y:S05]  /*2600*/  @!P0 BRA `(.L_x_176) ;  /* 0x0000005000008947 */ /* 0x000fea0003800000 */
.L_x_177:
[----:B------:R-:W2:Y:S01]  /*2610*/  LDG.E.STRONG.GPU R12, [R10.64] ;  /* 0x0000000e0a0c7981 */ /* 0x000ea2000c1ef900 */
[----:B------:R-:W-:Y:S01]  /*2620*/  YIELD ;  /* 0x0000000000007946 */ /* 0x000fe20003800000 */
[----:B--2---:R-:W-:Y:S01]  /*2630*/  ISETP.NE.AND P0, PT, R12, R15, PT ;  /* 0x0000000f0c00720c */ /* 0x004fe20003f05270 */
[----:B------:R-:W-:-:S12]  /*2640*/  CCTL.IVALL ;  /* 0x00000000ff00798f */ /* 0x000fd80002000000 */
[----:B------:R-:W-:Y:S05]  /*2650*/  @P0 BRA `(.L_x_177) ;  /* 0xffffffb000000947 */ /* 0x000fea000383ffff */
.L_x_176:
[----:B------:R-:W-:Y:S01]  /*2660*/  ISETP.NE.AND P0, PT, RZ, c[0x0][0xc], PT ;  /* 0x00000300ff007a0c */ /* 0x000fe20003f05270 */
[----:B------:R-:W-:Y:S01]  /*2670*/  WARPSYNC 0xffffffff ;  /* 0xffffffff00007948 */ /* 0x000fe20003800000 */
[----:B------:R-:W-:Y:S11]  /*2680*/  BAR.SYNC.DEFER_BLOCKING 0x0 ;  /* 0x0000000000007b1d */ /* 0x000ff60000010000 */
[----:B------:R-:W-:Y:S05]  /*2690*/  @!P0 BRA `(.L_x_175) ;  /* 0x0000100000008947 */ /* 0x000fea0003800000 */
[----:B0-----:R-:W-:Y:S01]  /*26a0*/  HFMA2.MMA R10, -RZ, RZ, 0, 5.9604644775390625e-08 ;  /* 0x00000001ff0a7435 */ /* 0x001fe200000001ff */
[----:B------:R-:W-:-:S09]  /*26b0*/  MOV R22, RZ ;  /* 0x000000ff00167202 */ /* 0x000fd20000000f00 */
[----:B------:R-:W-:-:S04]  /*26c0*/  IADD3 R10, -R10, c[0x0][0xc], RZ ;  /* 0x000003000a0a7a10 */ /* 0x000fc80007ffe1ff */
[----:B------:R-:W-:-:S13]  /*26d0*/  ISETP.GE.U32.AND P0, PT, R10, 0x3, PT ;  /* 0x000000030a00780c */ /* 0x000fda0003f06070 */
[----:B------:R-:W-:Y:S05]  /*26e0*/  @!P0 BRA `(.L_x_178) ;  /* 0x00000de000008947 */ /* 0x000fea0003800000 */
[----:B------:R-:W-:Y:S01]  /*26f0*/  ULDC UR5, c[0x0][0xc] ;  /* 0x0000030000057ab9 */ /* 0x000fe20000000800 */
[----:B------:R-:W-:Y:S01]  /*2700*/  MOV R22, RZ ;  /* 0x000000ff00167202 */ /* 0x000fe20000000f00 */
[----:B------:R-:W-:-:S04]  /*2710*/  ULOP3.LUT UR4, UR5, 0x3, URZ, 0xc0, !UPT ;  /* 0x0000000305047892 */ /* 0x000fc8000f8ec03f */
        /* <DEDUP_REMOVED lines=8> */
.L_x_181:
[CC--:B------:R-:W-:Y:S02]  /*27a0*/  ISETP.EQ.OR P3, PT, R22.reuse, R2.reuse, P2 ;  /* 0x000000021600720c */ /* 0x0c0fe40001762670 */
[C---:B------:R-:W-:Y:S02]  /*27b0*/  IADD3 R13, R22.reuse, 0x1, RZ ;  /* 0x00000001160d7810 */ /* 0x040fe40007ffe0ff */
        /* <DEDUP_REMOVED lines=21> */
[-C--:B------:R-:W-:Y:S01]  /*2910*/  ISETP.EQ.OR P3, PT, R18, R2.reuse, P2 ;  /* 0x000000021200720c */ /* 0x080fe20001762670 */
[----:B---3--:R-:W-:Y:S01]  /*2920*/  @!P4 FADD.FTZ R20, R20, R12 ;  /* 0x0000000c1414c221 */ /* 0x008fe20000010000 */
[----:B------:R-:W-:Y:S01]  /*2930*/  IADD3 R12, R22, 0x6, RZ ;  /* 0x00000006160c7810 */ /* 0x000fe20007ffe0ff */
[----:B------:R-:W-:Y:S01]  /*2940*/  @!P4 FADD.FTZ R21, R21, R13 ;  /* 0x0000000d1515c221 */ /* 0x000fe20000010000 */
[----:B------:R-:W-:Y:S01]  /*2950*/  ISETP.EQ.OR P4, PT, R19, R2, P2 ;  /* 0x000000021300720c */ /* 0x000fe20001782670 */
[----:B----4-:R-:W-:-:S02]  /*2960*/  @!P6 FADD.FTZ R20, R20, R10 ;  /* 0x0000000a1414e221 */ /* 0x010fc40000010000 */
[----:B------:R-:W-:Y:S01]  /*2970*/  @!P6 FADD.FTZ R21, R21, R11 ;  /* 0x0000000b1515e221 */ /* 0x000fe20000010000 */
[----:B------:R-:W-:-:S05]  /*2980*/  ISETP.EQ.OR P6, PT, R12, R2, P2 ;  /* 0x000000020c00720c */ /* 0x000fca00017c2670 */
        /* <DEDUP_REMOVED lines=85> */
.L_x_180:
[----:B------:R-:W-:-:S06]  /*2ee0*/  UISETP.GT.AND UP0, UPT, UR4, 0x4, UPT ;  /* 0x000000040400788c */ /* 0x000fcc000bf04270 */
[----:B------:R-:W-:-:S13]  /*2ef0*/  PLOP3.LUT P3, PT, PT, PT, UP0, 0x80, 0x0 ;  /* 0x000000000000781c */ /* 0x000fda0003f6f008 */
[----:B------:R-:W-:Y:S05]  /*2f00*/  @!P3 BRA `(.L_x_182) ;  /* 0x000003b00000b947 */ /* 0x000fea0003800000 */
[CC--:B------:R-:W-:Y:S02]  /*2f10*/  ISETP.EQ.OR P5, PT, R22.reuse, R2.reuse, P2 ;  /* 0x000000021600720c */ /* 0x0c0fe400017a2670 */
[C---:B------:R-:W-:Y:S02]  /*2f20*/  IADD3 R13, R22.reuse, 0x1, RZ ;  /* 0x00000001160d7810 */ /* 0x040fe40007ffe0ff */
        /* <DEDUP_REMOVED lines=16> */
[C---:B------:R-:W-:Y:S02]  /*3030*/  ISETP.EQ.OR P4, PT, R22.reuse, R2, P2 ;  /* 0x000000021600720c */ /* 0x040fe40001782670 */
[----:B------:R-:W-:-:S07]  /*3040*/  IADD3 R18, R22, 0x3, RZ ;  /* 0x0000000316127810 */ /* 0x000fce0007ffe0ff */
[----:B------:R-:W-:-:S04]  /*3050*/  @!P0 IMAD R17, R17, c[0x0][0x10], R3 ;  /* 0x0000040011118a24 */ /* 0x000fc800078e0203 */
[----:B------:R-:W-:-:S06]  /*3060*/  @!P0 IMAD.WIDE.U32 R16, R17, 0x8, R8 ;  /* 0x0000000811108825 */ /* 0x000fcc00078e0008 */
[----:B------:R-:W5:Y:S01]  /*3070*/  @!P0 LDG.E.64 R16, [R16.64] ;  /* 0x0000000e10108981 */ /* 0x000f62000c1e1b00 */
[----:B--2---:R-:W-:Y:S01]  /*3080*/  @!P5 FADD.FTZ R20, R20, R10 ;  /* 0x0000000a1414d221 */ /* 0x004fe20000010000 */
[----:B------:R-:W-:Y:S01]  /*3090*/  IADD3 R10, R22, 0x2, RZ ;  /* 0x00000002160a7810 */ /* 0x000fe20007ffe0ff */
[----:B------:R-:W-:Y:S01]  /*30a0*/  @!P5 FADD.FTZ R21, R21, R11 ;  /* 0x0000000b1515d221 */ /* 0x000fe20000010000 */
[-C--:B------:R-:W-:Y:S01]  /*30b0*/  ISETP.EQ.OR P5, PT, R19, R2.reuse, P2 ;  /* 0x000000021300720c */ /* 0x080fe200017a2670 */
[----:B---3--:R-:W-:Y:S02]  /*30c0*/  @!P6 FADD.FTZ R20, R20, R12 ;  /* 0x0000000c1414e221 */ /* 0x008fe40000010000 */
[----:B------:R-:W-:Y:S01]  /*30d0*/  @!P6 FADD.FTZ R21, R21, R13 ;  /* 0x0000000d1515e221 */ /* 0x000fe20000010000 */
[-C--:B------:R-:W-:Y:S01]  /*30e0*/  ISETP.EQ.OR P6, PT, R10, R2.reuse, P2 ;  /* 0x000000020a00720c */ /* 0x080fe200017c2670 */
[----:B----4-:R-:W-:Y:S02]  /*30f0*/  @!P3 FADD.FTZ R20, R20, R14 ;  /* 0x0000000e1414b221 */ /* 0x010fe40000010000 */
[----:B------:R-:W-:Y:S01]  /*3100*/  @!P3 FADD.FTZ R21, R21, R15 ;  /* 0x0000000f1515b221 */ /* 0x000fe20000010000 */
[----:B------:R-:W-:Y:S01]  /*3110*/  ISETP.EQ.OR P3, PT, R18, R2, P2 ;  /* 0x000000021200720c */ /* 0x000fe20001762670 */
[----:B------:R-:W-:-:S04]  /*3120*/  @!P4 IMAD R15, R22, c[0x0][0x10], R3 ;  /* 0x00000400160fca24 */ /* 0x000fc800078e0203 */
        /* <DEDUP_REMOVED lines=10> */
[----:B------:R-:W4:Y:S01]  /*31d0*/  @!P3 LDG.E.64 R18, [R18.64] ;  /* 0x0000000e1212b981 */ /* 0x000f22000c1e1b00 */
[----:B-----5:R-:W-:Y:S02]  /*31e0*/  @!P0 FADD.FTZ R20, R20, R16 ;  /* 0x0000001014148221 */ /* 0x020fe40000010000 */
[----:B------:R-:W-:Y:S01]  /*31f0*/  @!P0 FADD.FTZ R21, R21, R17 ;  /* 0x0000001115158221 */ /* 0x000fe20000010000 */
[----:B------:R-:W-:Y:S01]  /*3200*/  UIADD3 UR4, UR4, -0x4, URZ ;  /* 0xfffffffc04047890 */ /* 0x000fe2000fffe03f */
[----:B------:R-:W-:-:S02]  /*3210*/  PLOP3.LUT P0, PT, PT, PT, PT, 0x8, 0x0 ;  /* 0x000000000000781c */ /* 0x000fc40003f0e170 */
[----:B------:R-:W-:Y:S01]  /*3220*/  IADD3 R22, R22, 0x4, RZ ;  /* 0x0000000416167810 */ /* 0x000fe20007ffe0ff */
[----:B------:R-:W-:Y:S01]  /*3230*/  UIADD3 UR4, UR4, -0x4, URZ ;  /* 0xfffffffc04047890 */ /* 0x000fe2000fffe03f */
[----:B--2---:R-:W-:Y:S02]  /*3240*/  @!P4 FADD.FTZ R20, R20, R14 ;  /* 0x0000000e1414c221 */ /* 0x004fe40000010000 */
[----:B------:R-:W-:Y:S02]  /*3250*/  @!P4 FADD.FTZ R21, R21, R15 ;  /* 0x0000000f1515c221 */ /* 0x000fe40000010000 */
[----:B---3--:R-:W-:Y:S02]  /*3260*/  @!P5 FADD.FTZ R20, R20, R12 ;  /* 0x0000000c1414d221 */ /* 0x008fe40000010000 */
[----:B------:R-:W-:Y:S02]  /*3270*/  @!P5 FADD.FTZ R21, R21, R13 ;  /* 0x0000000d1515d221 */ /* 0x000fe40000010000 */
[----:B----4-:R-:W-:-:S02]  /*3280*/  @!P6 FADD.FTZ R20, R20, R10 ;  /* 0x0000000a1414e221 */ /* 0x010fc40000010000 */
[----:B------:R-:W-:Y:S02]  /*3290*/  @!P6 FADD.FTZ R21, R21, R11 ;  /* 0x0000000b1515e221 */ /* 0x000fe40000010000 */
[----:B------:R-:W-:Y:S02]  /*32a0*/  @!P3 FADD.FTZ R20, R20, R18 ;  /* 0x000000121414b221 */ /* 0x000fe40000010000 */
[----:B------:R-:W-:Y:S02]  /*32b0*/  @!P3 FADD.FTZ R21, R21, R19 ;  /* 0x000000131515b221 */ /* 0x000fe40000010000 */
.L_x_182:
[----:B------:R-:W-:-:S13]  /*32c0*/  ISETP.NE.OR P0, PT, RZ, UR4, P0 ;  /* 0x00000004ff007c0c */ /* 0x000fda0008705670 */
[----:B------:R-:W-:Y:S05]  /*32d0*/  @!P0 BRA `(.L_x_178) ;  /* 0x000001f000008947 */ /* 0x000fea0003800000 */
.L_x_179:
        /* <DEDUP_REMOVED lines=31> */
.L_x_178:
[----:B------:R-:W-:-:S04]  /*34d0*/  MOV R12, c[0x0][0xc] ;  /* 0x00000300000c7a02 */ /* 0x000fc80000000f00 */
[----:B------:R-:W-:-:S13]  /*34e0*/  LOP3.LUT P0, R12, R12, 0x3, RZ, 0xc0, !PT ;  /* 0x000000030c0c7812 */ /* 0x000fda000780c0ff */
[----:B------:R-:W-:Y:S05]  /*34f0*/  @!P0 BRA `(.L_x_175) ;  /* 0x000001a000008947 */ /* 0x000fea0003800000 */
[----:B------:R-:W-:Y:S01]  /*3500*/  ISETP.EQ.OR P0, PT, R22, R2, P2 ;  /* 0x000000021600720c */ /* 0x000fe20001702670 */
[----:B------:R-:W-:Y:S01]  /*3510*/  BSSY B0, `(.L_x_183) ;  /* 0x0000008000007945 */ /* 0x000fe20003800000 */
[----:B------:R-:W-:-:S11]  /*3520*/  ISETP.NE.AND P3, PT, R12, 0x1, PT ;  /* 0x000000010c00780c */ /* 0x000fd60003f65270 */
[----:B------:R-:W-:Y:S05]  /*3530*/  @P0 BRA `(.L_x_184) ;  /* 0x0000005000000947 */ /* 0x000fea0003800000 */
[----:B------:R-:W-:-:S04]  /*3540*/  IMAD R11, R22, c[0x0][0x10], R3 ;  /* 0x00000400160b7a24 */ /* 0x000fc800078e0203 */
[----:B------:R-:W-:-:S06]  /*3550*/  IMAD.WIDE.U32 R10, R11, 0x8, R8 ;  /* 0x000000080b0a7825 */ /* 0x000fcc00078e0008 */
[----:B------:R-:W2:Y:S02]  /*3560*/  LDG.E.64 R10, [R10.64] ;  /* 0x0000000e0a0a7981 */ /* 0x000ea4000c1e1b00 */
[----:B--2---:R-:W-:Y:S02]  /*3570*/  FADD.FTZ R20, R20, R10 ;  /* 0x0000000a14147221 */ /* 0x004fe40000010000 */
[----:B------:R-:W-:Y:S02]  /*3580*/  FADD.FTZ R21, R21, R11 ;  /* 0x0000000b15157221 */ /* 0x000fe40000010000 */
.L_x_184:
[----:B------:R-:W-:Y:S05]  /*3590*/  BSYNC B0 ;  /* 0x0000000000007941 */ /* 0x000fea0003800000 */
.L_x_183:
[----:B------:R-:W-:Y:S05]  /*35a0*/  @!P3 BRA `(.L_x_175) ;  /* 0x000000f00000b947 */ /* 0x000fea0003800000 */
[C---:B------:R-:W-:Y:S02]  /*35b0*/  IADD3 R10, R22.reuse, 0x2, RZ ;  /* 0x00000002160a7810 */ /* 0x040fe40007ffe0ff */
        /* <DEDUP_REMOVED lines=14> */
.L_x_175:
[----:B------:R1:W-:Y:S04]  /*36a0*/  @!P2 STS.64 [0x78], R20 ;  /* 0x00007814ff00a388 */ /* 0x0003e80000000a00 */
[----:B------:R-:W-:Y:S01]  /*36b0*/  BAR.SYNC.DEFER_BLOCKING 0x0 ;  /* 0x0000000000007b1d */ /* 0x000fe20000010000 */
[----:B------:R-:W-:Y:S02]  /*36c0*/  ISETP.NE.AND P0, PT, RZ, UR13, PT ;  /* 0x0000000dff007c0c */ /* 0x000fe4000bf05270 */
[--C-:B------:R-:W-:Y:S02]  /*36d0*/  PRMT R3, RZ, 0x7610, R32.reuse ;  /* 0x00007610ff037816 */ /* 0x100fe40000000020 */
[----:B0-2---:R-:W-:-:S03]  /*36e0*/  PRMT R11, RZ, 0x5410, R32 ;  /* 0x00005410ff0b7816 */ /* 0x005fc60000000020 */
[C---:B------:R-:W-:Y:S01]  /*36f0*/  FADD.FTZ R10, -R4.reuse, R3 ;  /* 0x00000003040a7221 */ /* 0x040fe20000010100 */
[----:B------:R-:W-:Y:S01]  /*3700*/  PRMT R3, RZ, 0x7610, R33 ;  /* 0x00007610ff037816 */ /* 0x000fe20000000021 */
[----:B------:R-:W-:Y:S01]  /*3710*/  FADD.FTZ R12, -R4, R11 ;  /* 0x0000000b040c7221 */ /* 0x000fe20000010100 */
[----:B------:R-:W-:Y:S01]  /*3720*/  PRMT R4, RZ, 0x5410, R33 ;  /* 0x00005410ff047816 */ /* 0x000fe20000000021 */
[----:B------:R-:W-:Y:S02]  /*3730*/  FMUL.FTZ R11, R10, UR12 ;  /* 0x0000000c0a0b7c20 */ /* 0x000fe40008410000 */
[----:B------:R-:W-:Y:S01]  /*3740*/  FMUL.FTZ R10, R12, UR12 ;  /* 0x0000000c0c0a7c20 */ /* 0x000fe20008410000 */
[----:B------:R-:W0:Y:S01]  /*3750*/  LDS.64 R8, [0x78] ;  /* 0x00007800ff087984 */ /* 0x000e220000000a00 */
[----:B------:R-:W-:Y:S05]  /*3760*/  @!P0 BRA `(.L_x_185) ;  /* 0x0000012000008947 */ /* 0x000fea0003800000 */
[----:B-1----:R-:W-:Y:S02]  /*3770*/  FFMA.FTZ R30, R11, R26, R30 ;  /* 0x0000001a0b1e7223 */ /* 0x002fe4000001001e */
        /* <DEDUP_REMOVED lines=17> */
.L_x_185:
[----:B-1----:R-:W-:Y:S01]  /*3890*/  BSSY B0, `(.L_x_186) ;  /* 0x0000014000007945 */ /* 0x002fe20003800000 */
[----:B------:R-:W-:Y:S05]  /*38a0*/  @!P1 BRA `(.L_x_187) ;  /* 0x0000012000009947 */ /* 0x000fea0003800000 */
[----:B0-----:R-:W-:Y:S01]  /*38b0*/  FMUL.FTZ R8, R8, c[0x0][0x20c] ;  /* 0x0000830008087a20 */ /* 0x001fe20000410000 */
[----:B------:R-:W-:-:S03]  /*38c0*/  MOV R6, R24 ;  /* 0x0000001800067202 */ /* 0x000fc60000000f00 */
[-C--:B------:R-:W-:Y:S02]  /*38d0*/  FMUL.FTZ R12, R11, R8.reuse ;  /* 0x000000080b0c7220 */ /* 0x080fe40000410000 */
[----:B------:R-:W-:Y:S02]  /*38e0*/  FMUL.FTZ R8, R10, R8 ;  /* 0x000000080a087220 */ /* 0x000fe40000410000 */
[----:B------:R-:W-:Y:S02]  /*38f0*/  IMAD R10, R36, c[0x0][0x1d8], RZ ;  /* 0x00007600240a7a24 */ /* 0x000fe400078e02ff */
        /* <DEDUP_REMOVED lines=13> */
.L_x_187:
[----:B------:R-:W-:Y:S05]  /*39d0*/  BSYNC B0 ;  /* 0x0000000000007941 */ /* 0x000fea0003800000 */
.L_x_186:
[----:B------:R-:W-:Y:S01]  /*39e0*/  ULDC UR4, c[0x0][0x10] ;  /* 0x0000040000047ab9 */ /* 0x000fe20000000800 */
[----:B------:R-:W-:Y:S01]  /*39f0*/  IADD3 R28, R28, 0x1, RZ ;  /* 0x000000011c1c7810 */ /* 0x000fe20007ffe0ff */
[----:B------:R-:W-:-:S04]  /*3a00*/  UIADD3 UR7, UR7, UR4, URZ ;  /* 0x0000000407077290 */ /* 0x000fc8000fffe03f */
[----:B------:R-:W-:-:S06]  /*3a10*/  UISETP.GE.AND UP0, UPT, UR7, UR6, UPT ;  /* 0x000000060700728c */ /* 0x000fcc000bf06270 */
[----:B------:R-:W-:-:S13]  /*3a20*/  PLOP3.LUT P0, PT, PT, PT, UP0, 0x80, 0x0 ;  /* 0x000000000000781c */ /* 0x000fda0003f0f008 */
[----:B------:R-:W-:Y:S01]  /*3a30*/  @P0 CALL.REL.NOINC `(.L_x_165) ;  /* 0x0000001000000944 */ /* 0x000fe20003c00000 */
[----:B------:R-:W-:Y:S05]  /*3a40*/  BRA `(.L_x_188) ;  /* 0xffffc84000007947 */ /* 0x000fea000383ffff */
.L_x_165:
[----:B-1----:R-:W-:Y:S01]  /*3a50*/  ISETP.NE.AND P1, PT, R0, RZ, PT ;  /* 0x000000ff0000720c */ /* 0x002fe20003f25270 */
[----:B0-----:R-:W-:Y:S01]  /*3a60*/  HFMA2.MMA R3, -RZ, RZ, 0, 2.384185791015625e-07 ;  /* 0x00000004ff037435 */ /* 0x001fe200000001ff */
[----:B------:R-:W-:Y:S01]  /*3a70*/  MOV R6, c[0x0][0xc] ;  /* 0x0000030000067a02 */ /* 0x000fe20000000f00 */
[----:B------:R-:W-:Y:S01]  /*3a80*/  BSSY B0, `(.L_x_189) ;  /* 0x000000f000007945 */ /* 0x000fe20003800000 */
[----:B------:R-:W-:Y:S02]  /*3a90*/  MOV R4, c[0x0][0x10] ;  /* 0x0000040000047a02 */ /* 0x000fe40000000f00 */
        /* <DEDUP_REMOVED lines=13> */
.L_x_190:
[----:B------:R-:W-:Y:S05]  /*3b70*/  BSYNC B0 ;  /* 0x0000000000007941 */ /* 0x000fea0003800000 */
.L_x_189:
        /* <DEDUP_REMOVED lines=11> */
.L_x_192:
[----:B------:R-:W2:Y:S01]  /*3c30*/  LDG.E.STRONG.GPU R5, [R2.64] ;  /* 0x0000000e02057981 */ /* 0x000ea2000c1ef900 */
[----:B------:R-:W-:Y:S01]  /*3c40*/  YIELD ;  /* 0x0000000000007946 */ /* 0x000fe20003800000 */
[----:B--2---:R-:W-:Y:S01]  /*3c50*/  ISETP.NE.AND P0, PT, R5, R4, PT ;  /* 0x000000040500720c */ /* 0x004fe20003f05270 */
[----:B------:R-:W-:-:S12]  /*3c60*/  CCTL.IVALL ;  /* 0x00000000ff00798f */ /* 0x000fd80002000000 */
[----:B------:R-:W-:Y:S05]  /*3c70*/  @P0 BRA `(.L_x_192) ;  /* 0xffffffb000000947 */ /* 0x000fea000383ffff */
.L_x_191:
[----:B------:R-:W-:Y:S02]  /*3c80*/  WARPSYNC 0xffffffff ;  /* 0xffffffff00007948 */ /* 0x000fe40003800000 */
[----:B------:R-:W-:Y:S01]  /*3c90*/  MOV R21, c[0x0][0x1dc] ;  /* 0x0000770000157a02 */ /* 0x000fe20000000f00 */
[----:B------:R-:W-:Y:S01]  /*3ca0*/  BAR.SYNC.DEFER_BLOCKING 0x0 ;  /* 0x0000000000007b1d */ /* 0x000fe20000010000 */
[----:B------:R-:W-:Y:S02]  /*3cb0*/  SHF.R.S32.HI R2, RZ, 0x1f, R0 ;  /* 0x0000001fff027819 */ /* 0x000fe40000011400 */
[----:B------:R-:W-:-:S04]  /*3cc0*/  LEA.HI R3, P0, R21, c[0x0][0x1d8], RZ, 0x1 ;  /* 0x0000760015037a11 */ /* 0x000fc800078108ff */
[----:B------:R-:W-:-:S04]  /*3cd0*/  IADD3.X R4, RZ, c[0x0][0x1dc], RZ, P0, !PT ;  /* 0x00007700ff047a10 */ /* 0x000fc800007fe4ff */
[--C-:B------:R-:W-:Y:S02]  /*3ce0*/  SHF.R.S64 R3, R3, 0x1, R4.reuse ;  /* 0x0000000103037819 */ /* 0x100fe40000001004 */
        /* <DEDUP_REMOVED lines=18> */
.L_x_193:
[----:B------:R-:W-:-:S04]  /*3e10*/  LEA R8, P0, R0, c[0x0][0x1b8], 0x2 ;  /* 0x00006e0000087a11 */ /* 0x000fc800078010ff */
[----:B------:R-:W-:Y:S02]  /*3e20*/  LEA.HI.X R9, R0, c[0x0][0x1bc], R9, 0x2, P0 ;  /* 0x00006f0000097a11 */ /* 0x000fe400000f1409 */
[-C--:B------:R-:W-:Y:S02]  /*3e30*/  LEA R10, P0, R3, R8.reuse, 0x2 ;  /* 0x00000008030a7211 */ /* 0x080fe400078010ff */
[-C--:B------:R-:W-:Y:S01]  /*3e40*/  LEA R14, P2, R25, R8.reuse, 0x2 ;  /* 0x00000008190e7211 */ /* 0x080fe200078410ff */
[----:B0-----:R0:W2:Y:S01]  /*3e50*/  LDG.E R2, [R8.64] ;  /* 0x0000000e08027981 */ /* 0x0010a2000c1e1900 */
[----:B------:R-:W-:Y:S02]  /*3e60*/  LEA R12, P1, R18, R8, 0x2 ;  /* 0x00000008120c7211 */ /* 0x000fe400078210ff */
[C---:B------:R-:W-:Y:S02]  /*3e70*/  IADD3.X R11, R9.reuse, R27, RZ, P0, !PT ;  /* 0x0000001b090b7210 */ /* 0x040fe400007fe4ff */
[----:B------:R-:W-:-:S02]  /*3e80*/  IADD3.X R15, R9, R23, RZ, P2, !PT ;  /* 0x00000017090f7210 */ /* 0x000fc400017fe4ff */
[----:B------:R-:W-:Y:S02]  /*3e90*/  IADD3.X R13, R21, R9, RZ, P1, !PT ;  /* 0x00000009150d7210 */ /* 0x000fe40000ffe4ff */
[----:B------:R-:W2:Y:S04]  /*3ea0*/  LDG.E R11, [R10.64] ;  /* 0x0000000e0a0b7981 */ /* 0x000ea8000c1e1900 */
[----:B------:R-:W3:Y:S04]  /*3eb0*/  LDG.E R12, [R12.64] ;  /* 0x0000000e0c0c7981 */ /* 0x000ee8000c1e1900 */
[----:B------:R-:W3:Y:S01]  /*3ec0*/  LDG.E R15, [R14.64] ;  /* 0x0000000e0e0f7981 */ /* 0x000ee2000c1e1900 */
[----:B------:R-:W-:Y:S01]  /*3ed0*/  HFMA2.MMA R7, -RZ, RZ, 0, 1.1920928955078125e-07 ;  /* 0x00000002ff077435 */ /* 0x000fe200000001ff */
[----:B------:R-:W-:-:S02]  /*3ee0*/  SHF.L.U32 R6, R0, 0x1, RZ ;  /* 0x0000000100067819 */ /* 0x000fc400000006ff */
[----:B------:R-:W-:-:S07]  /*3ef0*/  IADD3 R0, R0, 0x180, RZ ;  /* 0x0000018000007810 */ /* 0x000fce0007ffe0ff */
[----:B------:R-:W-:-:S04]  /*3f00*/  IMAD.WIDE R4, R6, R7, c[0x0][0x168] ;  /* 0x00005a0006047625 */ /* 0x000fc800078e0207 */
[----:B------:R-:W-:Y:S01]  /*3f10*/  IMAD.WIDE R6, R6, R7, c[0x0][0x170] ;  /* 0x00005c0006067625 */ /* 0x000fe200078e0207 */
[----:B------:R-:W-:Y:S02]  /*3f20*/  ISETP.GT.U32.AND P0, PT, R3, R0, PT ;  /* 0x000000000300720c */ /* 0x000fe40003f04070 */
[----:B0-----:R-:W-:-:S04]  /*3f30*/  SHF.R.S32.HI R9, RZ, 0x1f, R0 ;  /* 0x0000001fff097819 */ /* 0x001fc80000011400 */
[----:B------:R-:W-:Y:S02]  /*3f40*/  ISETP.GT.AND.EX P0, PT, R16, R9, PT, P0 ;  /* 0x000000091000720c */ /* 0x000fe40003f04300 */
[----:B--2---:R-:W-:Y:S02]  /*3f50*/  F2FP.BF16.PACK_AB R17, R11, R2 ;  /* 0x000000020b11723e */ /* 0x004fe400000010ff */
[----:B---3--:R-:W-:-:S03]  /*3f60*/  F2FP.BF16.PACK_AB R19, R15, R12 ;  /* 0x0000000c0f13723e */ /* 0x008fc600000010ff */
[----:B------:R0:W-:Y:S04]  /*3f70*/  STG.E [R4.64], R17 ;  /* 0x0000001104007986 */ /* 0x0001e8000c10190e */
[----:B------:R0:W-:Y:S02]  /*3f80*/  STG.E [R6.64], R19 ;  /* 0x0000001306007986 */ /* 0x0001e4000c10190e */
[----:B------:R-:W-:Y:S05]  /*3f90*/  @P0 BRA `(.L_x_193) ;  /* 0xfffffe7000000947 */ /* 0x000fea000383ffff */
[----:B------:R-:W-:Y:S05]  /*3fa0*/  EXIT ;  /* 0x000000000000794d */ /* 0x000fea0003800000 */
.L_x_194:
        /* <DEDUP_REMOVED lines=13> */
.L_x_2319:


//--------------------- .text._Z35group_norm_nhwc_bwd_one_pass_kernelI11Bf16IOBf16WLi128ELi12ELi384EEv26Group_norm_nhwc_bwd_params --------------------------
	.section	.text._Z35group_norm_nhwc_bwd_one_pass_kernelI11Bf16IOBf16WLi128ELi12ELi384EEv26Group_norm_nhwc_bwd_params,"ax",@progbits
	.sectioninfo	@"SHI_REGISTERS=56"
	.align	128
        .global         _Z35group_norm_nhwc_bwd_one_pass_kernelI11Bf16IOBf16WLi128ELi12ELi384EEv26Group_norm_nhwc_bwd_params
        .type           _Z35group_norm_nhwc_bwd_one_pass_kernelI11Bf16IOBf16WLi128ELi12ELi384EEv26Group_norm_nhwc_bwd_params,@function
        .size           _Z35group_norm_nhwc_bwd_one_pass_kernelI11Bf16IOBf16WLi128ELi12ELi384EEv26Group_norm_nhwc_bwd_params,(.L_x_2320 - _Z35group_norm_nhwc_bwd_one_pass_kernelI11Bf16IOBf16WLi128ELi12ELi384EEv26Group_norm_nhwc_bwd_params)
        .other          _Z35group_norm_nhwc_bwd_one_pass_kernelI11Bf16IOBf16WLi128ELi12ELi384EEv26Group_norm_nhwc_bwd_params,@"STO_CUDA_ENTRY STV_DEFAULT"
_Z35group_norm_nhwc_bwd_one_pass_kernelI11Bf16IOBf16WLi128ELi12ELi384EEv26Group_norm_nhwc_bwd_params:
.text._Z35group_norm_nhwc_bwd_one_pass_kernelI11Bf16IOBf16WLi128ELi12ELi384EEv26Group_norm_nhwc_bwd_params:
        /* <DEDUP_REMOVED lines=42> */
.L_x_222:
        /* <DEDUP_REMOVED lines=49> */
[----:B------:R-:W-:Y:S01]  /*05b0*/  @!P0 IMAD R13, R5, c[0x0][0x1d8], RZ ;  /* 0x00007600050d8a24 */ /* 0x000fe200078e02ff */
[----:B------:R-:W-:Y:S01]  /*05c0*/  IADD3 R51, R49, R51, RZ ;  /* 0x0000003331337210 */ /* 0x000fe20007ffe0ff */
[----:B------:R-:W-:Y:S01]  /*05d0*/  @P1 IMAD R8, R2, c[0x0][0x1d8], RZ ;  /* 0x0000760002081a24 */ /* 0x000fe200078e02ff */
[-C--:B------:R-:W-:Y:S01]  /*05e0*/  @P1 MOV R50, R48.reuse ;  /* 0x0000003000321202 */ /* 0x080fe20000000f00 */
[----:B------:R-:W-:Y:S01]  /*05f0*/  @!P0 IMAD R17, R42, c[0x0][0x1dc], R13 ;  /* 0x000077002a118a24 */ /* 0x000fe200078e020d */
[----:B------:R-:W-:Y:S01]  /*0600*/  @!P0 MOV R12, R48 ;  /* 0x00000030000c8202 */ /* 0x000fe20000000f00 */
[C---:B------:R-:W-:Y:S01]  /*0610*/  @P1 IMAD R15, R43.reuse, c[0x0][0x1dc], R8 ;  /* 0x000077002b0f1a24 */ /* 0x040fe200078e0208 */
        /* <DEDUP_REMOVED lines=13> */
[----:B------:R-:W-:-:S03]  /*06f0*/  @P1 IADD3.X R13, R15, c[0x0][0x17c], RZ, P2, !PT ;  /* 0x00005f000f0d1a10 */ /* 0x000fc600017fe4ff */
[----:B------:R0:W5:Y:S04]  /*0700*/  @P1 LDG.E R39, [R10.64] ;  /* 0x0000000e0a271981 */ /* 0x000168000c1e1900 */
[----:B------:R0:W5:Y:S01]  /*0710*/  @P1 LDG.E R38, [R12.64] ;  /* 0x0000000e0c261981 */ /* 0x000162000c1e1900 */
[C---:B------:R-:W-:Y:S02]  /*0720*/  @!P0 IADD3 R14, P3, R16.reuse, c[0x0][0x180], RZ ;  /* 0x00006000100e8a10 */ /* 0x040fe40007f7e0ff */
[----:B------:R-:W-:Y:S02]  /*0730*/  @!P0 IADD3 R16, P4, R16, c[0x0][0x178], RZ ;  /* 0x00005e0010108a10 */ /* 0x000fe40007f9e0ff */
[C---:B------:R-:W-:Y:S02]  /*0740*/  @!P0 IADD3.X R15, R8.reuse, c[0x0][0x184], RZ, P3, !PT ;  /* 0x00006100080f8a10 */ /* 0x040fe40001ffe4ff */
[----:B------:R-:W-:Y:S01]  /*0750*/  @!P0 IADD3.X R17, R8, c[0x0][0x17c], RZ, P4, !PT ;  /* 0x00005f0008118a10 */ /* 0x000fe200027fe4ff */
[----:B------:R-:W-:Y:S01]  /*0760*/  CS2R R36, SRZ ;  /* 0x0000000000247805 */ /* 0x000fe2000001ff00 */
[----:B------:R-:W-:-:S05]  /*0770*/  MOV R40, RZ ;  /* 0x000000ff00287202 */ /* 0x000fca0000000f00 */
[----:B------:R0:W5:Y:S04]  /*0780*/  @!P0 LDG.E R37, [R16.64] ;  /* 0x0000000e10258981 */ /* 0x000168000c1e1900 */
[----:B------:R0:W5:Y:S01]  /*0790*/  @!P0 LDG.E R40, [R14.64] ;  /* 0x0000000e0e288981 */ /* 0x000162000c1e1900 */
[----:B------:R-:W-:Y:S01]  /*07a0*/  UMOV UR12, 0x3f800000 ;  /* 0x3f800000000c7882 */ /* 0x000fe20000000000 */
[----:B------:R-:W-:Y:S01]  /*07b0*/  BSSY B0, `(.L_x_196) ;  /* 0x000001e000007945 */ /* 0x000fe20003800000 */
[----:B------:R-:W-:Y:S01]  /*07c0*/  CS2R R34, SRZ ;  /* 0x0000000000227805 */ /* 0x000fe2000001ff00 */
[----:B------:R-:W-:Y:S01]  /*07d0*/  MOV R33, RZ ;  /* 0x000000ff00217202 */ /* 0x000fe20000000f00 */
[----:B--2---:R-:W1:Y:S02]  /*07e0*/  R2UR UR16, R6 ;  /* 0x00000000061073c2 */ /* 0x004e6400000e0000 */
[----:B-1----:R-:W-:-:S05]  /*07f0*/  MOV R8, UR16 ;  /* 0x0000001000087c02 */ /* 0x002fca0008000f00 */
[----:B------:R-:W-:-:S05]  /*0800*/  FFMA.FTZ R7, -R8, UR16, R7 ;  /* 0x0000001008077c23 */ /* 0x000fca0008010107 */
[----:B------:R-:W-:-:S13]  /*0810*/  FSETP.GTU.FTZ.AND P0, PT, R7, RZ, PT ;  /* 0x000000ff0700720b */ /* 0x000fda0003f1c000 */
[----:B------:R-:W-:Y:S01]  /*0820*/  VOTEU.ANY UP0, P0 ;  /* 0x00000000003f7886 */ /* 0x000fe20000000100 */
[----:B------:R-:W-:-:S13]  /*0830*/  PLOP3.LUT P0, PT, PT, PT, UP0, 0x80, 0x0 ;  /* 0x000000000000781c */ /* 0x000fda0003f0f008 */
[----:B------:R-:W-:-:S06]  /*0840*/  @P0 FADD.FTZ R7, R7, c[0x0][0x1a0] ;  /* 0x0000680007070621 */ /* 0x000fcc0000010000 */
[----:B------:R-:W1:Y:S02]  /*0850*/  @P0 MUFU.RSQ R7, R7 ;  /* 0x0000000700070308 */ /* 0x000e640000001400 */
[----:B-1----:R-:W1:Y:S01]  /*0860*/  @P0 R2UR UR4, R7 ;  /* 0x00000000070403c2 */ /* 0x002e6200000e0000 */
[----:B------:R-:W-:Y:S01]  /*0870*/  ISETP.GT.U32.AND P0, PT, R45, 0x17f, PT ;  /* 0x0000017f2d00780c */ /* 0x000fe20003f04070 */
[----:B-1----:R-:W-:-:S12]  /*0880*/  @UP0 UMOV UR12, UR4 ;  /* 0x00000004000c0c82 */ /* 0x002fd80008000000 */
[----:B------:R-:W-:Y:S05]  /*0890*/  @P0 BRA `(.L_x_197) ;  /* 0x000000f000000947 */ /* 0x000fea0003800000 */
[----:B0-----:R-:W-:Y:S01]  /*08a0*/  ISETP.NE.AND P0, PT, RZ, UR13, PT ;  /* 0x0000000dff007c0c */ /* 0x001fe2000bf05270 */
[----:B------:R-:W-:Y:S01]  /*08b0*/  HFMA2.MMA R6, -RZ, RZ, 0, 1.1920928955078125e-07 ;  /* 0x00000002ff067435 */ /* 0x000fe200000001ff */
[----:B------:R-:W-:-:S04]  /*08c0*/  IADD3 R7, R44, R9, RZ ;  /* 0x000000092c077210 */ /* 0x000fc80007ffe0ff */
[----:B------:R-:W-:-:S07]  /*08d0*/  SHF.R.S32.HI R10, RZ, 0x1f, R7 ;  /* 0x0000001fff0a7819 */ /* 0x000fce0000011407 */
[----:B------:R-:W-:-:S04]  /*08e0*/  @P0 LEA R8, P2, R7, c[0x0][0x190], 0x1 ;  /* 0x0000640007080a11 */ /* 0x000fc800078408ff */
[C---:B------:R-:W-:Y:S01]  /*08f0*/  @P0 LEA.HI.X R9, R7.reuse, c[0x0][0x194], R10, 0x1, P2 ;  /* 0x0000650007090a11 */ /* 0x040fe200010f0c0a */
[----:B------:R-:W-:-:S04]  /*0900*/  IMAD.WIDE R6, R7, R6, c[0x0][0x188] ;  /* 0x0000620007067625 */ /* 0x000fc800078e0206 */
[----:B------:R-:W2:Y:S04]  /*0910*/  @P0 LDG.E.U16 R11, [R8.64] ;  /* 0x0000000e080b0981 */ /* 0x000ea8000c1e1500 */
[----:B------:R-:W3:Y:S04]  /*0920*/  @P0 LDG.E.U16 R10, [R8.64+0x2] ;  /* 0x0000020e080a0981 */ /* 0x000ee8000c1e1500 */
[----:B------:R-:W4:Y:S04]  /*0930*/  LDG.E.U16 R36, [R6.64] ;  /* 0x0000000e06247981 */ /* 0x000f28000c1e1500 */
[----:B------:R-:W4:Y:S01]  /*0940*/  LDG.E.U16 R33, [R6.64+0x2] ;  /* 0x0000020e06217981 */ /* 0x000f22000c1e1500 */
[----:B--2---:R-:W-:-:S02]  /*0950*/  @P0 PRMT R35, RZ, 0x5410, R11 ;  /* 0x00005410ff230816 */ /* 0x004fc4000000000b */
[----:B---3--:R-:W-:Y:S02]  /*0960*/  @P0 PRMT R34, RZ, 0x5410, R10 ;  /* 0x00005410ff220816 */ /* 0x008fe4000000000a */
[----:B----4-:R-:W-:Y:S02]  /*0970*/  PRMT R36, RZ, 0x5410, R36 ;  /* 0x00005410ff247816 */ /* 0x010fe40000000024 */
[----:B------:R-:W-:Y:S02]  /*0980*/  PRMT R33, RZ, 0x5410, R33 ;  /* 0x00005410ff217816 */ /* 0x000fe40000000021 */
.L_x_197:
[----:B0-----:R-:W-:Y:S05]  /*0990*/  BSYNC B0 ;  /* 0x0000000000007941 */ /* 0x001fea0003800000 */
.L_x_196:
[----:B------:R-:W-:Y:S02]  /*09a0*/  ISETP.NE.AND P2, PT, RZ, UR13, PT ;  /* 0x0000000dff007c0c */ /* 0x000fe4000bf45270 */
[--C-:B-----5:R-:W-:Y:S02]  /*09b0*/  PRMT R6, RZ, 0x5410, R39.reuse ;  /* 0x00005410ff067816 */ /* 0x120fe40000000027 */
[----:B------:R-:W-:Y:S02]  /*09c0*/  PRMT R10, RZ, 0x7610, R39 ;  /* 0x00007610ff0a7816 */ /* 0x000fe40000000027 */
[----:B------:R-:W-:Y:S01]  /*09d0*/  PRMT R13, RZ, 0x5410, R40 ;  /* 0x00005410ff0d7816 */ /* 0x000fe20000000028 */
[----:B------:R-:W-:Y:S01]  /*09e0*/  FADD.FTZ R11, R6, -UR16 ;  /* 0x80000010060b7e21 */ /* 0x000fe20008010000 */
[--C-:B------:R-:W-:Y:S01]  /*09f0*/  PRMT R9, RZ, 0x5410, R38.reuse ;  /* 0x00005410ff097816 */ /* 0x100fe20000000026 */
[----:B------:R-:W-:Y:S01]  /*0a00*/  FADD.FTZ R12, R10, -UR16 ;  /* 0x800000100a0c7e21 */ /* 0x000fe20008010000 */
[----:B------:R-:W-:Y:S01]  /*0a10*/  PRMT R8, RZ, 0x7610, R38 ;  /* 0x00007610ff087816 */ /* 0x000fe20000000026 */
[----:B------:R-:W-:Y:S01]  /*0a20*/  FMUL.FTZ R10, R11, UR12 ;  /* 0x0000000c0b0a7c20 */ /* 0x000fe20008410000 */
[----:B------:R-:W-:Y:S01]  /*0a30*/  PRMT R22, RZ, 0x7610, R40 ;  /* 0x00007610ff167816 */ /* 0x000fe20000000028 */
[----:B------:R-:W-:Y:S01]  /*0a40*/  FADD.FTZ R23, R13, -UR16 ;  /* 0x800000100d177e21 */ /* 0x000fe20008010000 */
        /* <DEDUP_REMOVED lines=22> */
.L_x_198:
        /* <DEDUP_REMOVED lines=26> */
.L_x_199:
[----:B------:R-:W-:Y:S01]  /*0d50*/  FFMA.FTZ R18, R11, R14, R15 ;  /* 0x0000000e0b127223 */ /* 0x000fe2000001000f */
[C---:B------:R-:W-:Y:S01]  /*0d60*/  ISETP.GT.AND P0, PT, R0.reuse, 0x1e, PT ;  /* 0x0000001e0000780c */ /* 0x040fe20003f04270 */
[----:B------:R-:W-:Y:S01]  /*0d70*/  FMUL.FTZ R15, R7, R36 ;  /* 0x00000024070f7220 */ /* 0x000fe20000410000 */
[----:B------:R-:W-:Y:S01]  /*0d80*/  ISETP.GT.AND P3, PT, R0, 0xf, PT ;  /* 0x0000000f0000780c */ /* 0x000fe20003f64270 */
[----:B------:R-:W-:Y:S01]  /*0d90*/  FADD.FTZ R20, R14, R17 ;  /* 0x000000110e147221 */ /* 0x000fe20000010000 */
[----:B------:R-:W-:Y:S01]  /*0da0*/  ISETP.NE.AND P4, PT, R0, RZ, PT ;  /* 0x000000ff0000720c */ /* 0x000fe20003f85270 */
[----:B------:R-:W-:Y:S01]  /*0db0*/  FFMA.FTZ R14, R12, R15, R18 ;  /* 0x0000000f0c0e7223 */ /* 0x000fe20000010012 */
[----:B------:R-:W-:Y:S01]  /*0dc0*/  MOV R18, 0x2 ;  /* 0x0000000200127802 */ /* 0x000fe20000000f00 */
[----:B------:R-:W-:Y:S01]  /*0dd0*/  FMUL.FTZ R16, R6, R33 ;  /* 0x0000002106107220 */ /* 0x000fe20000410000 */
[----:B------:R-:W-:Y:S01]  /*0de0*/  BSSY B0, `(.L_x_200) ;  /* 0x0000048000007945 */ /* 0x000fe20003800000 */
[----:B------:R-:W-:Y:S01]  /*0df0*/  FADD.FTZ R15, R20, R15 ;  /* 0x0000000f140f7221 */ /* 0x000fe20000010000 */
[----:B------:R-:W-:Y:S01]  /*0e00*/  ISETP.GT.U32.AND P5, PT, R45, 0x5, PT ;  /* 0x000000052d00780c */ /* 0x000fe20003fa4070 */
        /* <DEDUP_REMOVED lines=22> */
[----:B------:R-:W-:-:S03]  /*0f70*/  ISETP.LE.U32.AND P0, PT, R18, c[0x0][0xc], PT ;  /* 0x0000030012007a0c */ /* 0x000fc60003f03070 */
[----:B------:R-:W1:Y:S01]  /*0f80*/  SHFL.DOWN PT, R16, R15, 0x10, 0x1f ;  /* 0x0a001f000f107f89 */ /* 0x000e6200000e0000 */
[----:B0-----:R-:W-:Y:S02]  /*0f90*/  @!P3 FADD.FTZ R14, R14, R17 ;  /* 0x000000110e0eb221 */ /* 0x001fe40000010000 */
[----:B------:R-:W-:Y:S02]  /*0fa0*/  FFMA.FTZ R17, R11, R8, RZ ;  /* 0x000000080b117223 */ /* 0x000fe400000100ff */
[----:B-1----:R-:W-:Y:S01]  /*0fb0*/  @!P3 FADD.FTZ R15, R15, R16 ;  /* 0x000000100f0fb221 */ /* 0x002fe20000010000 */
[----:B------:R-:W-:Y:S01]  /*0fc0*/  ISETP.NE.AND P3, PT, R45, RZ, PT ;  /* 0x000000ff2d00720c */ /* 0x000fe20003f65270 */
[----:B------:R-:W-:Y:S02]  /*0fd0*/  FFMA.FTZ R16, R10, R9, RZ ;  /* 0x000000090a107223 */ /* 0x000fe400000100ff */
[----:B------:R-:W-:Y:S02]  /*0fe0*/  FADD.FTZ R10, RZ, R9 ;  /* 0x00000009ff0a7221 */ /* 0x000fe40000010000 */
[----:B------:R-:W-:-:S02]  /*0ff0*/  FADD.FTZ R11, RZ, R8 ;  /* 0x00000008ff0b7221 */ /* 0x000fc40000010000 */
[----:B------:R-:W-:Y:S02]  /*1000*/  FFMA.FTZ R8, R12, R7, R16 ;  /* 0x000000070c087223 */ /* 0x000fe40000010010 */
        /* <DEDUP_REMOVED lines=37> */
.L_x_201:
[----:B------:R-:W-:Y:S05]  /*1260*/  BSYNC B0 ;  /* 0x0000000000007941 */ /* 0x000fea0003800000 */
.L_x_200:
[----:B------:R-:W-:Y:S01]  /*1270*/  BAR.SYNC.DEFER_BLOCKING 0x0 ;  /* 0x0000000000007b1d */ /* 0x000fe20000010000 */
[----:B------:R-:W-:-:S05]  /*1280*/  SHF.L.U32 R46, R45, 0x4, RZ ;  /* 0x000000042d2e7819 */ /* 0x000fca00000006ff */
        /* <DEDUP_REMOVED lines=317> */
.L_x_203:
[----:B------:R-:W-:Y:S05]  /*2660*/  BSYNC B0 ;  /* 0x0000000000007941 */ /* 0x000fea0003800000 */
.L_x_202:
        /* <DEDUP_REMOVED lines=19> */
.L_x_205:
[----:B------:R-:W-:Y:S05]  /*27a0*/  BSYNC B0 ;  /* 0x0000000000007941 */ /* 0x000fea0003800000 */
.L_x_204:
        /* <DEDUP_REMOVED lines=28> */
.L_x_208:
[----:B------:R-:W2:Y:S01]  /*2970*/  LDG.E.STRONG.GPU R4, [R10.64] ;  /* 0x0000000e0a047981 */ /* 0x000ea2000c1ef900 */
[----:B------:R-:W-:Y:S01]  /*2980*/  YIELD ;  /* 0x0000000000007946 */ /* 0x000fe20003800000 */
[----:B--2---:R-:W-:Y:S01]  /*2990*/  ISETP.NE.AND P0, PT, R4, R15, PT ;  /* 0x0000000f0400720c */ /* 0x004fe20003f05270 */
[----:B------:R-:W-:-:S12]  /*29a0*/  CCTL.IVALL ;  /* 0x00000000ff00798f */ /* 0x000fd80002000000 */
[----:B------:R-:W-:Y:S05]  /*29b0*/  @P0 BRA `(.L_x_208) ;  /* 0xffffffb000000947 */ /* 0x000fea000383ffff */
.L_x_207:
[----:B------:R-:W-:Y:S01]  /*29c0*/  ISETP.NE.AND P0, PT, RZ, c[0x0][0xc], PT ;  /* 0x00000300ff007a0c */ /* 0x000fe20003f05270 */
[----:B------:R-:W-:Y:S01]  /*29d0*/  WARPSYNC 0xffffffff ;  /* 0xffffffff00007948 */ /* 0x000fe20003800000 */
[----:B------:R-:W-:Y:S11]  /*29e0*/  BAR.SYNC.DEFER_BLOCKING 0x0 ;  /* 0x0000000000007b1d */ /* 0x000ff60000010000 */
[----:B------:R-:W-:Y:S05]  /*29f0*/  @!P0 BRA `(.L_x_206) ;  /* 0x0000100000008947 */ /* 0x000fea0003800000 */
[----:B------:R-:W-:-:S10]  /*2a00*/  HFMA2.MMA R4, -RZ, RZ, 0, 5.9604644775390625e-08 ;  /* 0x00000001ff047435 */ /* 0x000fd400000001ff */
[----:B------:R-:W-:-:S04]  /*2a10*/  IADD3 R4, -R4, c[0x0][0xc], RZ ;  /* 0x0000030004047a10 */ /* 0x000fc80007ffe1ff */
[----:B------:R-:W-:Y:S02]  /*2a20*/  ISETP.GE.U32.AND P0, PT, R4, 0x3, PT ;  /* 0x000000030400780c */ /* 0x000fe40003f06070 */
[----:B------:R-:W-:-:S11]  /*2a30*/  MOV R4, RZ ;  /* 0x000000ff00047202 */ /* 0x000fd60000000f00 */
        /* <DEDUP_REMOVED lines=12> */
.L_x_212:
        /* <DEDUP_REMOVED lines=116> */
.L_x_211:
[----:B------:R-:W-:-:S06]  /*3240*/  UISETP.GT.AND UP0, UPT, UR4, 0x4, UPT ;  /* 0x000000040400788c */ /* 0x000fcc000bf04270 */
[----:B------:R-:W-:-:S13]  /*3250*/  PLOP3.LUT P4, PT, PT, PT, UP0, 0x80, 0x0 ;  /* 0x000000000000781c */ /* 0x000fda0003f8f008 */
[----:B------:R-:W-:Y:S05]  /*3260*/  @!P4 BRA `(.L_x_213) ;  /* 0x000003b00000c947 */ /* 0x000fea0003800000 */
[C---:B0-----:R-:W-:Y:S02]  /*3270*/  IADD3 R13, R4.reuse, 0x1, RZ ;  /* 0x00000001040d7810 */ /* 0x041fe40007ffe0ff */
        /* <DEDUP_REMOVED lines=58> */
.L_x_213:
[----:B------:R-:W-:-:S13]  /*3620*/  ISETP.NE.OR P0, PT, RZ, UR4, P0 ;  /* 0x00000004ff007c0c */ /* 0x000fda0008705670 */
[----:B------:R-:W-:Y:S05]  /*3630*/  @!P0 BRA `(.L_x_209) ;  /* 0x000001f000008947 */ /* 0x000fea0003800000 */
.L_x_210:
[CC--:B------:R-:W-:Y:S02]  /*3640*/  ISETP.EQ.OR P5, PT, R4.reuse, R32.reuse, P3 ;  /* 0x000000200400720c */ /* 0x0c0fe40001fa2670 */
[C---:B0-----:R-:W-:Y:S02]  /*3650*/  IADD3 R13, R4.reuse, 0x1, RZ ;  /* 0x00000001040d7810 */ /* 0x041fe40007ffe0ff */
        /* <DEDUP_REMOVED lines=29> */
.L_x_209:
        /* <DEDUP_REMOVED lines=12> */
.L_x_215:
[----:B------:R-:W-:Y:S05]  /*38f0*/  BSYNC B0 ;  /* 0x0000000000007941 */ /* 0x000fea0003800000 */
.L_x_214:
        /* <DEDUP_REMOVED lines=16> */
.L_x_206:
        /* <DEDUP_REMOVED lines=10> */
[----:B------:R-:W-:Y:S01]  /*3aa0*/  FMUL.FTZ R39, R39, UR12 ;  /* 0x0000000c27277c20 */ /* 0x000fe20008410000 */
[----:B-1----:R-:W0:Y:S02]  /*3ab0*/  LDS.64 R8, [0x78] ;  /* 0x00007800ff087984 */ /* 0x002e240000000a00 */
        /* <DEDUP_REMOVED lines=24> */
.L_x_216:
        /* <DEDUP_REMOVED lines=18> */
.L_x_218:
[----:B------:R-:W-:Y:S05]  /*3d60*/  BSYNC B0 ;  /* 0x0000000000007941 */ /* 0x000fea0003800000 */
.L_x_217:
        /* <DEDUP_REMOVED lines=26> */
.L_x_219:
        /* <DEDUP_REMOVED lines=17> */
.L_x_221:
[----:B------:R-:W-:Y:S05]  /*4020*/  BSYNC B0 ;  /* 0x0000000000007941 */ /* 0x000fea0003800000 */
.L_x_220:
[----:B------:R-:W-:Y:S01]  /*4030*/  ULDC UR4, c[0x0][0x10] ;  /* 0x0000040000047ab9 */ /* 0x000fe20000000800 */
[----:B------:R-:W-:Y:S01]  /*4040*/  IADD3 R41, R41, 0x1, RZ ;  /* 0x0000000129297810 */ /* 0x000fe20007ffe0ff */
[----:B------:R-:W-:-:S04]  /*4050*/  UIADD3 UR7, UR7, UR4, URZ ;  /* 0x0000000407077290 */ /* 0x000fc8000fffe03f */
[----:B------:R-:W-:-:S06]  /*4060*/  UISETP.GE.AND UP0, UPT, UR7, UR6, UPT ;  /* 0x000000060700728c */ /* 0x000fcc000bf06270 */
[----:B------:R-:W-:-:S13]  /*4070*/  PLOP3.LUT P0, PT, PT, PT, UP0, 0x80, 0x0 ;  /* 0x000000000000781c */ /* 0x000fda0003f0f008 */
[----:B------:R-:W-:Y:S01]  /*4080*/  @P0 CALL.REL.NOINC `(.L_x_195) ;  /* 0x0000001000000944 */ /* 0x000fe20003c00000 */
[----:B------:R-:W-:Y:S05]  /*4090*/  BRA `(.L_x_222) ;  /* 0xffffc20000007947 */ /* 0x000fea000383ffff */
.L_x_195:
        /* <DEDUP_REMOVED lines=18> */
.L_x_224:
[----:B------:R-:W-:Y:S05]  /*41c0*/  BSYNC B0 ;  /* 0x0000000000007941 */ /* 0x000fea0003800000 */
.L_x_223:
        /* <DEDUP_REMOVED lines=11> */
.L_x_226:
[----:B------:R-:W2:Y:S01]  /*4280*/  LDG.E.STRONG.GPU R5, [R2.64] ;  /* 0x0000000e02057981 */ /* 0x000ea2000c1ef900 */
[----:B------:R-:W-:Y:S01]  /*4290*/  YIELD ;  /* 0x0000000000007946 */ /* 0x000fe20003800000 */
[----:B--2---:R-:W-:Y:S01]  /*42a0*/  ISETP.NE.AND P0, PT, R5, R0, PT ;  /* 0x000000000500720c */ /* 0x004fe20003f05270 */
[----:B------:R-:W-:-:S12]  /*42b0*/  CCTL.IVALL ;  /* 0x00000000ff00798f */ /* 0x000fd80002000000 */
[----:B------:R-:W-:Y:S05]  /*42c0*/  @P0 BRA `(.L_x_226) ;  /* 0xffffffb000000947 */ /* 0x000fea000383ffff */
.L_x_225:
        /* <DEDUP_REMOVED lines=25> */
.L_x_227:
[----:B------:R-:W-:-:S04]  /*4460*/  LEA R6, P0, R45, c[0x0][0x1b8], 0x2 ;  /* 0x00006e002d067a11 */ /* 0x000fc800078010ff */
[----:B------:R-:W-:Y:S02]  /*4470*/  LEA.HI.X R7, R45, c[0x0][0x1bc], R8, 0x2, P0 ;  /* 0x00006f002d077a11 */ /* 0x000fe400000f1408 */
[-C--:B------:R-:W-:Y:S02]  /*4480*/  LEA R8, P0, R14, R6.reuse, 0x2 ;  /* 0x000000060e087211 */ /* 0x080fe400078010ff */
[-C--:B------:R-:W-:Y:S01]  /*4490*/  LEA R12, P2, R23, R6.reuse, 0x2 ;  /* 0x00000006170c7211 */ /* 0x080fe200078410ff */
[----:B------:R-:W2:Y:S01]  /*44a0*/  LDG.E R0, [R6.64] ;  /* 0x0000000e06007981 */ /* 0x000ea2000c1e1900 */
[----:B------:R-:W-:Y:S02]  /*44b0*/  LEA R10, P1, R16, R6, 0x2 ;  /* 0x00000006100a7211 */ /* 0x000fe400078210ff */
[C---:B------:R-:W-:Y:S02]  /*44c0*/  IADD3.X R9, R7.reuse, R27, RZ, P0, !PT ;  /* 0x0000001b07097210 */ /* 0x040fe400007fe4ff */
[----:B------:R-:W-:-:S02]  /*44d0*/  IADD3.X R13, R7, R21, RZ, P2, !PT ;  /* 0x00000015070d7210 */ /* 0x000fc400017fe4ff */
[----:B------:R-:W-:Y:S02]  /*44e0*/  IADD3.X R11, R19, R7, RZ, P1, !PT ;  /* 0x00000007130b7210 */ /* 0x000fe40000ffe4ff */
[----:B0-----:R0:W2:Y:S04]  /*44f0*/  LDG.E R9, [R8.64] ;  /* 0x0000000e08097981 */ /* 0x0010a8000c1e1900 */
        /* <DEDUP_REMOVED lines=16> */
.L_x_228:
        /* <DEDUP_REMOVED lines=16> */
.L_x_2320:


//--------------------- .text._Z35group_norm_nhwc_bwd_one_pass_kernelI11Bf16IOBf16WLi256ELi12ELi384EEv26Group_norm_nhwc_bwd_params --------------------------
	.section	.text._Z35group_norm_nhwc_bwd_one_pass_kernelI11Bf16IOBf16WLi256ELi12ELi384EEv26Group_norm_nhwc_bwd_params,"ax",@progbits
	.sectioninfo	@"SHI_REGISTERS=56"
	.align	128
        .global         _Z35group_norm_nhwc_bwd_one_pass_kernelI11Bf16IOBf16WLi256ELi12ELi384EEv26Group_norm_nhwc_bwd_params
        .type           _Z35group_norm_nhwc_bwd_one_pass_kernelI11Bf16IOBf16WLi256ELi12ELi384EEv26Group_norm_nhwc_bwd_params,@function
        .size           _Z35group_norm_nhwc_bwd_one_pass_kernelI11Bf16IOBf16WLi256ELi12ELi384EEv26Group_norm_nhwc_bwd_params,(.L_x_2321 - _Z35group_norm_nhwc_bwd_one_pass_kernelI11Bf16IOBf16WLi256ELi12ELi384EEv26Group_norm_nhwc_bwd_params)
        .other          _Z35group_norm_nhwc_bwd_one_pass_kernelI11Bf16IOBf16WLi256ELi12ELi384EEv26Group_norm_nhwc_bwd_params,@"STO_CUDA_ENTRY STV_DEFAULT"
_Z35group_norm_nhwc_bwd_one_pass_kernelI11Bf16IOBf16WLi256ELi12ELi384EEv26Group_norm_nhwc_bwd_params:
.text._Z35group_norm_nhwc_bwd_one_pass_kernelI11Bf16IOBf16WLi256ELi12ELi384EEv26Group_norm_nhwc_bwd_params:
        /* <DEDUP_REMOVED lines=15> */
[----:B------:R-:W-:Y:S01]  /*00f0*/  HFMA2.MMA R40, -RZ, RZ, 0, 0 ;  /* 0x00000000ff287435 */ /* 0x000fe200000001ff */
[----:B------:R-:W-:Y:S01]  /*0100*/  SHF.R.U32.HI R2, RZ, 0x2, R3 ;  /* 0x00000002ff027819 */ /* 0x000fe20000011603 */
[----:B------:R-:W-:Y:S01]  /*0110*/  UIMAD.WIDE.U32 UR4, UR9, UR12, URZ ;  /* 0x0000000c090472a5 */ /* 0x000fe2000f8e003f */
[----:B------:R-:W-:Y:S01]  /*0120*/  LEA.HI R4, R4, R45, RZ, 0x5 ;  /* 0x0000002d04047211 */ /* 0x000fe200078f28ff */
[----:B------:R-:W-:Y:S02]  /*0130*/  UIMAD UR9, UR9, UR13, URZ ;  /* 0x0000000d090972a4 */ /* 0x000fe4000f8e023f */
[----:B------:R-:W-:Y:S01]  /*0140*/  IMAD R46, R2, -0x6, R45 ;  /* 0xfffffffa022e7824 */ /* 0x000fe200078e022d */
[----:B------:R-:W-:Y:S01]  /*0150*/  ULEA.HI UR12, UP0, UR13, UR12, URZ, 0x1 ;  /* 0x0000000c0d0c7291 */ /* 0x000fe2000f81083f */
[----:B------:R-:W-:Y:S01]  /*0160*/  SHF.R.S32.HI R4, RZ, 0x5, R4 ;  /* 0x00000005ff047819 */ /* 0x000fe20000011404 */
[----:B------:R-:W-:-:S02]  /*0170*/  UIADD3 UR9, UR5, UR9, URZ ;  /* 0x0000000905097290 */ /* 0x000fc4000fffe03f */
[----:B------:R-:W-:Y:S01]  /*0180*/  UIADD3.X UR10, URZ, UR13, URZ, UP0, !UPT ;  /* 0x0000000d3f0a7290 */ /* 0x000fe200087fe43f */
[----:B------:R-:W-:Y:S01]  /*0190*/  SHF.L.U32 R46, R46, 0x1, RZ ;  /* 0x000000012e2e7819 */ /* 0x000fe200000006ff */
[----:B------:R-:W-:Y:S02]  /*01a0*/  ULEA.HI UR11, UP0, UR9, UR4, URZ, 0x1 ;  /* 0x00000004090b7291 */ /* 0x000fe4000f81083f */
[----:B------:R-:W-:Y:S02]  /*01b0*/  USHF.R.S64 UR12, UR12, 0x1, UR10 ;  /* 0x000000010c0c7899 */ /* 0x000fe4000800100a */
[----:B------:R-:W-:Y:S01]  /*01c0*/  UIADD3.X UR9, URZ, UR9, URZ, UP0, !UPT ;  /* 0x000000093f097290 */ /* 0x000fe200087fe43f */
[----:B0-----:R-:W-:Y:S01]  /*01d0*/  IMAD R44, R0, c[0x0][0x1fc], R2 ;  /* 0x00007f00002c7a24 */ /* 0x001fe200078e0202 */
[----:B------:R-:W-:Y:S01]  /*01e0*/  USHF.R.S32.HI UR10, URZ, 0x1, UR10 ;  /* 0x000000013f0a7899 */ /* 0x000fe2000801140a */
[----:B------:R-:W0:Y:S01]  /*01f0*/  S2R R2, SR_LANEID ;  /* 0x0000000000027919 */ /* 0x000e220000000000 */
[----:B------:R-:W-:-:S02]  /*0200*/  USHF.R.S64 UR11, UR11, 0x1, UR9 ;  /* 0x000000010b0b7899 */ /* 0x000fc40008001009 */
[C---:B------:R-:W-:Y:S01]  /*0210*/  ISETP.GE.U32.AND P1, PT, R44.reuse, c[0x0][0x1e0], PT ;  /* 0x000078002c007a0c */ /* 0x040fe20003f26070 */
[----:B------:R-:W-:Y:S01]  /*0220*/  USHF.R.S32.HI UR9, URZ, 0x1, UR9 ;  /* 0x000000013f097899 */ /* 0x000fe20008011409 */
[----:B------:R-:W-:Y:S01]  /*0230*/  SHF.R.S32.HI R3, RZ, 0x1f, R44 ;  /* 0x0000001fff037819 */ /* 0x000fe2000001142c */
[----:B------:R-:W-:Y:S01]  /*0240*/  USHF.L.U64.HI UR10, UR12, 0x2, UR10 ;  /* 0x000000020c0a7899 */ /* 0x000fe2000801020a */
[C---:B------:R-:W-:Y:S01]  /*0250*/  IADD3 R43, R44.reuse, 0x40, RZ ;  /* 0x000000402c2b7810 */ /* 0x040fe20007ffe0ff */
[----:B------:R-:W-:Y:S01]  /*0260*/  USHF.L.U64.HI UR9, UR11, 0x2, UR9 ;  /* 0x000000020b097899 */ /* 0x000fe20008010209 */
[----:B------:R-:W-:Y:S01]  /*0270*/  ISETP.GE.AND.EX P1, PT, R3, c[0x0][0x1e4], PT, P1 ;  /* 0x0000790003007a0c */ /* 0x000fe20003f26310 */
[----:B------:R-:W-:Y:S01]  /*0280*/  ULDC.U8 UR13, c[0x0][0x1f4] ;  /* 0x00007d00000d7ab9 */ /* 0x000fe20000000000 */
[----:B------:R-:W-:Y:S02]  /*0290*/  IADD3 R42, R44, 0x80, RZ ;  /* 0x000000802c2a7810 */ /* 0x000fe40007ffe0ff */
[----:B------:R-:W-:-:S02]  /*02a0*/  ISETP.LT.U32.AND P1, PT, R45, 0x180, !P1 ;  /* 0x000001802d00780c */ /* 0x000fc40004f21070 */
[----:B------:R-:W-:Y:S02]  /*02b0*/  IADD3 R41, R44, 0xc0, RZ ;  /* 0x000000c02c297810 */ /* 0x000fe40007ffe0ff */
.L_x_264:
[----:B0-----:R-:W-:Y:S01]  /*02c0*/  IABS R10, c[0x0][0x1f0] ;  /* 0x00007c00000a7a13 */ /* 0x001fe20000000000 */
[----:B------:R-:W-:Y:S01]  /*02d0*/  UMOV UR8, 0x8 ;  /* 0x0000000800087882 */ /* 0x000fe20000000000 */
[----:B------:R-:W-:Y:S01]  /*02e0*/  IABS R8, UR7 ;  /* 0x0000000700087c13 */ /* 0x000fe20008000000 */
[----:B------:R-:W-:Y:S01]  /*02f0*/  ULDC.64 UR4, c[0x0][0x198] ;  /* 0x0000660000047ab9 */ /* 0x000fe20000000a00 */
[----:B------:R-:W1:Y:S01]  /*0300*/  I2F.RP R5, R10 ;  /* 0x0000000a00057306 */ /* 0x000e620000209400 */
[----:B------:R-:W-:Y:S01]  /*0310*/  UIMAD.WIDE UR4, UR7, UR8, UR4 ;  /* 0x00000008070472a5 */ /* 0x000fe2000f8e0204 */
[----:B------:R-:W-:Y:S02]  /*0320*/  ISETP.LE.AND P3, PT, RZ, UR7, PT ;  /* 0x00000007ff007c0c */ /* 0x000fe4000bf63270 */
[----:B------:R-:W-:Y:S02]  /*0330*/  ULDC UR8, c[0x0][0x1f0] ;  /* 0x00007c0000087ab9 */ /* 0x000fe40000000800 */
[----:B------:R-:W-:-:S06]  /*0340*/  ULOP3.LUT UR8, UR7, UR8, URZ, 0x3c, !UPT ;  /* 0x0000000807087292 */ /* 0x000fcc000f8e3c3f */
[----:B------:R-:W-:Y:S01]  /*0350*/  ISETP.LE.AND P4, PT, RZ, UR8, PT ;  /* 0x00000008ff007c0c */ /* 0x000fe2000bf83270 */
[----:B-1----:R-:W1:Y:S02]  /*0360*/  MUFU.RCP R5, R5 ;  /* 0x0000000500057308 */ /* 0x002e640000001000 */
[----:B-1----:R-:W-:-:S06]  /*0370*/  IADD3 R6, R5, 0xffffffe, RZ ;  /* 0x0ffffffe05067810 */ /* 0x002fcc0007ffe0ff */
[----:B------:R1:W2:Y:S02]  /*0380*/  F2I.FTZ.U32.TRUNC.NTZ R7, R6 ;  /* 0x0000000600077305 */ /* 0x0002a4000021f000 */
[----:B-1----:R-:W-:Y:S02]  /*0390*/  MOV R6, RZ ;  /* 0x000000ff00067202 */ /* 0x002fe40000000f00 */
[----:B--2---:R-:W-:-:S05]  /*03a0*/  IADD3 R9, RZ, -R7, RZ ;  /* 0x80000007ff097210 */ /* 0x004fca0007ffe0ff */
[----:B------:R-:W-:-:S04]  /*03b0*/  IMAD R9, R9, R10, RZ ;  /* 0x0000000a09097224 */ /* 0x000fc800078e02ff */
[----:B------:R-:W-:Y:S01]  /*03c0*/  IMAD.HI.U32 R7, R7, R9, R6 ;  /* 0x0000000907077227 */ /* 0x000fe200078e0006 */
[----:B------:R-:W-:-:S05]  /*03d0*/  MOV R9, UR5 ;  /* 0x0000000500097c02 */ /* 0x000fca0008000f00 */
[----:B------:R-:W-:-:S05]  /*03e0*/  IMAD.HI.U32 R7, R7, R8, RZ ;  /* 0x0000000807077227 */ /* 0x000fca00078e00ff */
[----:B------:R-:W-:-:S05]  /*03f0*/  IADD3 R5, -R7, RZ, RZ ;  /* 0x000000ff07057210 */ /* 0x000fca0007ffe1ff */
[----:B------:R-:W-:Y:S01]  /*0400*/  IMAD R5, R10, R5, R8 ;  /* 0x000000050a057224 */ /* 0x000fe200078e0208 */
[----:B------:R-:W-:-:S04]  /*0410*/  MOV R8, UR4 ;  /* 0x0000000400087c02 */ /* 0x000fc80008000f00 */
[----:B------:R-:W-:Y:S02]  /*0420*/  ISETP.GT.U32.AND P2, PT, R10, R5, PT ;  /* 0x000000050a00720c */ /* 0x000fe40003f44070 */
[----:B------:R-:W2:Y:S11]  /*0430*/  LDG.E.64 R8, [R8.64] ;  /* 0x0000000e08087981 */ /* 0x000eb6000c1e1b00 */
        /* <DEDUP_REMOVED lines=17> */
[----:B------:R-:W-:Y:S02]  /*0550*/  ISETP.GE.AND.EX P0, PT, R5, c[0x0][0x1e4], PT, P0 ;  /* 0x0000790005007a0c */ /* 0x000fe40003f06300 */
[----:B------:R-:W-:-:S02]  /*0560*/  SHF.R.S32.HI R6, RZ, 0x1f, R42 ;  /* 0x0000001fff067819 */ /* 0x000fc4000001142a */
[----:B------:R-:W-:Y:S02]  /*0570*/  SHF.R.S32.HI R12, RZ, 0x1f, R46 ;  /* 0x0000001fff0c7819 */ /* 0x000fe4000001142e */
[----:B------:R-:W-:Y:S02]  /*0580*/  IADD3 R50, P4, R46, R23, RZ ;  /* 0x000000172e327210 */ /* 0x000fe40007f9e0ff */
[----:B------:R-:W-:Y:S02]  /*0590*/  SHF.R.S32.HI R10, RZ, 0x1f, R11 ;  /* 0x0000001fff0a7819 */ /* 0x000fe4000001140b */
[----:B------:R-:W-:Y:S02]  /*05a0*/  ISETP.GT.U32.OR P0, PT, R45, 0x17f, P0 ;  /* 0x0000017f2d00780c */ /* 0x000fe40000704470 */
[----:B------:R-:W-:Y:S01]  /*05b0*/  ISETP.GE.AND.EX P2, PT, R6, c[0x0][0x1e4], PT, P2 ;  /* 0x0000790006007a0c */ /* 0x000fe20003f46320 */
[----:B------:R-:W-:Y:S01]  /*05c0*/  IMAD R10, R10, c[0x0][0x1e8], RZ ;  /* 0x00007a000a0a7a24 */ /* 0x000fe200078e02ff */
[----:B------:R-:W-:-:S02]  /*05d0*/  LEA.HI.X.SX32 R51, R23, R12, 0x1, P4 ;  /* 0x0000000c17337211 */ /* 0x000fc400020f0eff */
[----:B------:R-:W-:Y:S01]  /*05e0*/  ISETP.GT.U32.OR P2, PT, R45, 0x17f, P2 ;  /* 0x0000017f2d00780c */ /* 0x000fe20001744470 */
[C---:B------:R-:W-:Y:S02]  /*05f0*/  IMAD R53, R11.reuse, c[0x0][0x1ec], R10 ;  /* 0x00007b000b357a24 */ /* 0x040fe400078e020a */
[----:B------:R-:W-:Y:S01]  /*0600*/  IMAD.WIDE.U32 R50, R11, c[0x0][0x1e8], R50 ;  /* 0x00007a000b327a25 */ /* 0x000fe200078e0032 */
[----:B------:R-:W-:Y:S02]  /*0610*/  ISETP.GE.U32.AND P3, PT, R41, c[0x0][0x1e0], PT ;  /* 0x0000780029007a0c */ /* 0x000fe40003f66070 */
[----:B------:R-:W-:Y:S01]  /*0620*/  SHF.R.S32.HI R7, RZ, 0x1f, R41 ;  /* 0x0000001fff077819 */ /* 0x000fe20000011429 */
[----:B------:R-:W-:Y:S01]  /*0630*/  @P1 IMAD R11, R3, c[0x0][0x1d8], RZ ;  /* 0x00007600030b1a24 */ /* 0x000fe200078e02ff */
[----:B------:R-:W-:Y:S01]  /*0640*/  IADD3 R53, R51, R53, RZ ;  /* 0x0000003533357210 */ /* 0x000fe20007ffe0ff */
[----:B------:R-:W-:Y:S01]  /*0650*/  @!P0 IMAD R10, R5, c[0x0][0x1d8], RZ ;  /* 0x00007600050a8a24 */ /* 0x000fe200078e02ff */
[----:B------:R-:W-:Y:S01]  /*0660*/  ISETP.GE.AND.EX P3, PT, R7, c[0x0][0x1e4], PT, P3 ;  /* 0x0000790007007a0c */ /* 0x000fe20003f66330 */
[----:B------:R-:W-:Y:S01]  /*0670*/  @P1 IMAD R17, R44, c[0x0][0x1dc], R11 ;  /* 0x000077002c111a24 */ /* 0x000fe200078e020b */
[----:B------:R-:W-:Y:S01]  /*0680*/  @!P0 MOV R11, R53 ;  /* 0x00000035000b8202 */ /* 0x000fe20000000f00 */
[----:B------:R-:W-:Y:S01]  /*0690*/  @!P0 IMAD R19, R43, c[0x0][0x1dc], R10 ;  /* 0x000077002b138a24 */ /* 0x000fe200078e020a */
[----:B------:R-:W-:Y:S01]  /*06a0*/  @!P0 MOV R10, R50 ;  /* 0x00000032000a8202 */ /* 0x000fe20000000f00 */
[----:B------:R-:W-:Y:S01]  /*06b0*/  @!P2 IMAD R13, R6, c[0x0][0x1d8], RZ ;  /* 0x00007600060daa24 */ /* 0x000fe200078e02ff */
[----:B------:R-:W-:-:S02]  /*06c0*/  ISETP.GT.U32.OR P3, PT, R45, 0x17f, P3 ;  /* 0x0000017f2d00780c */ /* 0x000fc40001f64470 */
[-C--:B------:R-:W-:Y:S01]  /*06d0*/  @P1 MOV R52, R50.reuse ;  /* 0x0000003200341202 */ /* 0x080fe20000000f00 */
[----:B------:R-:W-:Y:S01]  /*06e0*/  @!P0 IMAD.WIDE.U32 R10, R43, c[0x0][0x1d8], R10 ;  /* 0x000076002b0a8a25 */ /* 0x000fe200078e000a */
[----:B------:R-:W-:-:S03]  /*06f0*/  @!P2 MOV R12, R50 ;  /* 0x00000032000ca202 */ /* 0x000fc60000000f00 */
[----:B------:R-:W-:Y:S01]  /*0700*/  @!P2 IMAD R21, R42, c[0x0][0x1dc], R13 ;  /* 0x000077002a15aa24 */ /* 0x000fe200078e020d */
[----:B------:R-:W-:Y:S01]  /*0710*/  @!P2 MOV R13, R53 ;  /* 0x00000035000da202 */ /* 0x000fe20000000f00 */
[----:B------:R-:W-:Y:S01]  /*0720*/  @P1 IMAD.WIDE.U32 R14, R44, c[0x0][0x1d8], R52 ;  /* 0x000076002c0e1a25 */ /* 0x000fe200078e0034 */
[----:B------:R-:W-:-:S03]  /*0730*/  @!P0 IADD3 R19, R11, R19, RZ ;  /* 0x000000130b138210 */ /* 0x000fc60007ffe0ff */
[----:B------:R-:W-:Y:S01]  /*0740*/  @!P2 IMAD.WIDE.U32 R12, R42, c[0x0][0x1d8], R12 ;  /* 0x000076002a0caa25 */ /* 0x000fe200078e000c */
[C---:B------:R-:W-:Y:S02]  /*0750*/  @!P0 SHF.L.U32 R18, R10.reuse, 0x1, RZ ;  /* 0x000000010a128819 */ /* 0x040fe400000006ff */
[----:B------:R-:W-:Y:S01]  /*0760*/  @!P0 SHF.L.U64.HI R19, R10, 0x1, R19 ;  /* 0x000000010a138819 */ /* 0x000fe20000010213 */
[----:B------:R-:W-:Y:S01]  /*0770*/  @!P3 IMAD R20, R7, c[0x0][0x1d8], RZ ;  /* 0x000076000714ba24 */ /* 0x000fe200078e02ff */
[----:B------:R-:W-:Y:S02]  /*0780*/  @P1 IADD3 R17, R15, R17, RZ ;  /* 0x000000110f111210 */ /* 0x000fe40007ffe0ff */
[----:B------:R-:W-:Y:S02]  /*0790*/  @!P3 MOV R10, R50 ;  /* 0x00000032000ab202 */ /* 0x000fe40000000f00 */
[----:B------:R-:W-:Y:S02]  /*07a0*/  @!P3 MOV R11, R53 ;  /* 0x00000035000bb202 */ /* 0x000fe40000000f00 */
[----:B------:R-:W-:-:S02]  /*07b0*/  @!P2 IADD3 R13, R13, R21, RZ ;  /* 0x000000150d0da210 */ /* 0x000fc40007ffe0ff */
[C---:B------:R-:W-:Y:S01]  /*07c0*/  @P1 SHF.L.U32 R15, R14.reuse, 0x1, RZ ;  /* 0x000000010e0f1819 */ /* 0x040fe200000006ff */
[C---:B------:R-:W-:Y:S01]  /*07d0*/  @!P3 IMAD.WIDE.U32 R10, R41.reuse, c[0x0][0x1d8], R10 ;  /* 0x00007600290aba25 */ /* 0x040fe200078e000a */
[----:B------:R-:W-:Y:S02]  /*07e0*/  @P1 SHF.L.U64.HI R16, R14, 0x1, R17 ;  /* 0x000000010e101819 */ /* 0x000fe40000010211 */
[C---:B------:R-:W-:Y:S01]  /*07f0*/  @!P2 SHF.L.U32 R25, R12.reuse, 0x1, RZ ;  /* 0x000000010c19a819 */ /* 0x040fe200000006ff */
[----:B------:R-:W-:Y:S01]  /*0800*/  @!P3 IMAD R17, R41, c[0x0][0x1dc], R20 ;  /* 0x000077002911ba24 */ /* 0x000fe200078e0214 */
[----:B------:R-:W-:Y:S02]  /*0810*/  @!P2 SHF.L.U64.HI R22, R12, 0x1, R13 ;  /* 0x000000010c16a819 */ /* 0x000fe4000001020d */
[C---:B------:R-:W-:Y:S02]  /*0820*/  @P1 IADD3 R12, P4, R15.reuse, c[0x0][0x180], RZ ;  /* 0x000060000f0c1a10 */ /* 0x040fe40007f9e0ff */
[----:B------:R-:W-:-:S02]  /*0830*/  @P1 IADD3 R14, P5, R15, c[0x0][0x178], RZ ;  /* 0x00005e000f0e1a10 */ /* 0x000fc40007fbe0ff */
[----:B------:R-:W-:Y:S02]  /*0840*/  @!P3 IADD3 R17, R11, R17, RZ ;  /* 0x000000110b11b210 */ /* 0x000fe40007ffe0ff */
[C---:B------:R-:W-:Y:S02]  /*0850*/  @P1 IADD3.X R13, R16.reuse, c[0x0][0x184], RZ, P4, !PT ;  /* 0x00006100100d1a10 */ /* 0x040fe400027fe4ff */
[----:B------:R-:W-:Y:S02]  /*0860*/  @P1 IADD3.X R15, R16, c[0x0][0x17c], RZ, P5, !PT ;  /* 0x00005f00100f1a10 */ /* 0x000fe40002ffe4ff */
[C---:B------:R-:W-:Y:S02]  /*0870*/  @!P0 IADD3 R16, P4, R18.reuse, c[0x0][0x180], RZ ;  /* 0x0000600012108a10 */ /* 0x040fe40007f9e0ff */
[----:B------:R-:W-:Y:S01]  /*0880*/  @!P0 IADD3 R18, P5, R18, c[0x0][0x178], RZ ;  /* 0x00005e0012128a10 */ /* 0x000fe20007fbe0ff */
[----:B------:R-:W-:Y:S01]  /*0890*/  CS2R R38, SRZ ;  /* 0x0000000000267805 */ /* 0x000fe2000001ff00 */
[----:B------:R-:W-:Y:S01]  /*08a0*/  @!P3 SHF.L.U64.HI R24, R10, 0x1, R17 ;  /* 0x000000010a18b819 */ /* 0x000fe20000010211 */
[----:B------:R-:W-:Y:S01]  /*08b0*/  CS2R R36, SRZ ;  /* 0x0000000000247805 */ /* 0x000fe2000001ff00 */
[----:B------:R-:W-:-:S02]  /*08c0*/  @!P0 IADD3.X R17, R19, c[0x0][0x184], RZ, P4, !PT ;  /* 0x0000610013118a10 */ /* 0x000fc400027fe4ff */
[----:B------:R-:W-:Y:S01]  /*08d0*/  @!P0 IADD3.X R19, R19, c[0x0][0x17c], RZ, P5, !PT ;  /* 0x00005f0013138a10 */ /* 0x000fe20002ffe4ff */
[----:B------:R1:W5:Y:S01]  /*08e0*/  @P1 LDG.E R38, [R12.64] ;  /* 0x0000000e0c261981 */ /* 0x000362000c1e1900 */
[----:B------:R-:W-:Y:S02]  /*08f0*/  @!P3 SHF.L.U32 R11, R10, 0x1, RZ ;  /* 0x000000010a0bb819 */ /* 0x000fe400000006ff */
[----:B------:R-:W-:Y:S01]  /*0900*/  @!P2 IADD3 R20, P6, R25, c[0x0][0x180], RZ ;  /* 0x000060001914aa10 */ /* 0x000fe20007fde0ff */
[----:B------:R3:W5:Y:S01]  /*0910*/  @P1 LDG.E R37, [R14.64] ;  /* 0x0000000e0e251981 */ /* 0x000762000c1e1900 */
[----:B------:R-:W-:-:S03]  /*0920*/  @!P3 IADD3 R10, P5, R11, c[0x0][0x178], RZ ;  /* 0x00005e000b0aba10 */ /* 0x000fc60007fbe0ff */
[----:B------:R4:W5:Y:S01]  /*0930*/  @!P0 LDG.E R39, [R16.64] ;  /* 0x0000000e10278981 */ /* 0x000962000c1e1900 */
[----:B-1----:R-:W-:-:S03]  /*0940*/  @!P3 IADD3 R12, P4, R11, c[0x0][0x180], RZ ;  /* 0x000060000b0cba10 */ /* 0x002fc60007f9e0ff */
[----:B------:R1:W5:Y:S01]  /*0950*/  @!P0 LDG.E R36, [R18.64] ;  /* 0x0000000e12248981 */ /* 0x000362000c1e1900 */
[----:B---3--:R-:W-:Y:S01]  /*0960*/  @!P2 IADD3 R14, P0, R25, c[0x0][0x178], RZ ;  /* 0x00005e00190eaa10 */ /* 0x008fe20007f1e0ff */
[----:B------:R-:W-:Y:S01]  /*0970*/  CS2R R34, SRZ ;  /* 0x0000000000227805 */ /* 0x000fe2000001ff00 */
[----:B------:R-:W-:Y:S01]  /*0980*/  CS2R R32, SRZ ;  /* 0x0000000000207805 */ /* 0x000fe2000001ff00 */
[C---:B------:R-:W-:Y:S02]  /*0990*/  @!P2 IADD3.X R21, R22.reuse, c[0x0][0x184], RZ, P6, !PT ;  /* 0x000061001615aa10 */ /* 0x040fe400037fe4ff */
[----:B------:R-:W-:Y:S02]  /*09a0*/  @!P2 IADD3.X R15, R22, c[0x0][0x17c], RZ, P0, !PT ;  /* 0x00005f00160faa10 */ /* 0x000fe400007fe4ff */
[C---:B------:R-:W-:Y:S01]  /*09b0*/  @!P3 IADD3.X R13, R24.reuse, c[0x0][0x184], RZ, P4, !PT ;  /* 0x00006100180dba10 */ /* 0x040fe200027fe4ff */
[----:B------:R1:W5:Y:S01]  /*09c0*/  @!P2 LDG.E R34, [R20.64] ;  /* 0x0000000e1422a981 */ /* 0x000362000c1e1900 */
[----:B------:R-:W-:-:S03]  /*09d0*/  @!P3 IADD3.X R11, R24, c[0x0][0x17c], RZ, P5, !PT ;  /* 0x00005f00180bba10 */ /* 0x000fc60002ffe4ff */
[----:B------:R1:W5:Y:S04]  /*09e0*/  @!P2 LDG.E R33, [R14.64] ;  /* 0x0000000e0e21a981 */ /* 0x000368000c1e1900 */
[----:B------:R1:W5:Y:S04]  /*09f0*/  @!P3 LDG.E R35, [R12.64] ;  /* 0x0000000e0c23b981 */ /* 0x000368000c1e1900 */
[----:B------:R1:W5:Y:S01]  /*0a00*/  @!P3 LDG.E R32, [R10.64] ;  /* 0x0000000e0a20b981 */ /* 0x000362000c1e1900 */
[----:B------:R-:W-:Y:S01]  /*0a10*/  UMOV UR8, 0x3f800000 ;  /* 0x3f80000000087882 */ /* 0x000fe20000000000 */
[----:B------:R-:W-:Y:S01]  /*0a20*/  BSSY B0, `(.L_x_230) ;  /* 0x000001e000007945 */ /* 0x000fe20003800000 */
[----:B------:R-:W-:Y:S01]  /*0a30*/  CS2R R30, SRZ ;  /* 0x00000000001e7805 */ /* 0x000fe2000001ff00 */
[----:B------:R-:W-:Y:S01]  /*0a40*/  CS2R R28, SRZ ;  /* 0x00000000001c7805 */ /* 0x000fe2000001ff00 */
[----:B--2---:R-:W4:Y:S02]  /*0a50*/  R2UR UR16, R8 ;  /* 0x00000000081073c2 */ /* 0x004f2400000e0000 */
[----:B----4-:R-:W-:-:S05]  /*0a60*/  MOV R16, UR16 ;  /* 0x0000001000107c02 */ /* 0x010fca0008000f00 */
[----:B------:R-:W-:-:S05]  /*0a70*/  FFMA.FTZ R9, -R16, UR16, R9 ;  /* 0x0000001010097c23 */ /* 0x000fca0008010109 */
[----:B------:R-:W-:-:S13]  /*0a80*/  FSETP.GTU.FTZ.AND P0, PT, R9, RZ, PT ;  /* 0x000000ff0900720b */ /* 0x000fda0003f1c000 */
[----:B------:R-:W-:Y:S01]  /*0a90*/  VOTEU.ANY UP0, P0 ;  /* 0x00000000003f7886 */ /* 0x000fe20000000100 */
[----:B------:R-:W-:-:S13]  /*0aa0*/  PLOP3.LUT P0, PT, PT, PT, UP0, 0x80, 0x0 ;  /* 0x000000000000781c */ /* 0x000fda0003f0f008 */
[----:B------:R-:W-:-:S06]  /*0ab0*/  @P0 FADD.FTZ R9, R9, c[0x0][0x1a0] ;  /* 0x0000680009090621 */ /* 0x000fcc0000010000 */
[----:B------:R-:W2:Y:S02]  /*0ac0*/  @P0 MUFU.RSQ R9, R9 ;  /* 0x0000000900090308 */ /* 0x000ea40000001400 */
[----:B--2---:R-:W2:Y:S01]  /*0ad0*/  @P0 R2UR UR4, R9 ;  /* 0x00000000090403c2 */ /* 0x004ea200000e0000 */
[----:B------:R-:W-:Y:S01]  /*0ae0*/  ISETP.GT.U32.AND P0, PT, R45, 0x17f, PT ;  /* 0x0000017f2d00780c */ /* 0x000fe20003f04070 */
[----:B--2---:R-:W-:-:S12]  /*0af0*/  @UP0 UMOV UR8, UR4 ;  /* 0x0000000400080c82 */ /* 0x004fd80008000000 */
[----:B------:R-:W-:Y:S05]  /*0b00*/  @P0 BRA `(.L_x_231) ;  /* 0x000000f000000947 */ /* 0x000fea0003800000 */
[----:B-1----:R-:W-:Y:S01]  /*0b10*/  ISETP.NE.AND P0, PT, RZ, UR13, PT ;  /* 0x0000000dff007c0c */ /* 0x002fe2000bf05270 */
        /* <DEDUP_REMOVED lines=14> */
.L_x_231:
[----:B-1----:R-:W-:Y:S05]  /*0c00*/  BSYNC B0 ;  /* 0x0000000000007941 */ /* 0x002fea0003800000 */
.L_x_230:
        /* <DEDUP_REMOVED lines=33> */
.L_x_232:
[----:B------:R-:W-:Y:S02]  /*0e20*/  FMUL.FTZ R19, R14, R31 ;  /* 0x0000001f0e137220 */ /* 0x000fe40000410000 */
[----:B------:R-:W-:Y:S02]  /*0e30*/  FADD.FTZ R16, R9, -UR16 ;  /* 0x8000001009107e21 */ /* 0x000fe40008010000 */
[----:B------:R-:W-:Y:S02]  /*0e40*/  FMUL.FTZ R15, R15, UR8 ;  /* 0x000000080f0f7c20 */ /* 0x000fe40008410000 */
[----:B------:R-:W-:Y:S02]  /*0e50*/  FMUL.FTZ R9, R13, R28 ;  /* 0x0000001c0d097220 */ /* 0x000fe40000410000 */
[----:B------:R-:W-:-:S02]  /*0e60*/  FFMA.FTZ R17, R10, R19, RZ ;  /* 0x000000130a117223 */ /* 0x000fc400000100ff */
[----:B------:R-:W-:Y:S02]  /*0e70*/  FADD.FTZ R18, RZ, R19 ;  /* 0x00000013ff127221 */ /* 0x000fe40000010000 */
[----:B------:R-:W-:Y:S01]  /*0e80*/  FMUL.FTZ R16, R16, UR8 ;  /* 0x0000000810107c20 */ /* 0x000fe20008410000 */
[----:B------:R-:W-:Y:S05]  /*0e90*/  @!P3 BRA `(.L_x_233) ;  /* 0x000001200000b947 */ /* 0x000fea0003800000 */
[----:B------:R-:W-:Y:S02]  /*0ea0*/  FFMA.FTZ R20, R15, R31, R30 ;  /* 0x0000001f0f147223 */ /* 0x000fe4000001001e */
[----:B------:R-:W-:Y:S02]  /*0eb0*/  FFMA.FTZ R19, R16, R28, R29 ;  /* 0x0000001c10137223 */ /* 0x000fe4000001001d */
        /* <DEDUP_REMOVED lines=8> */
[----:B-1----:R-:W-:Y:S02]  /*0f40*/  FMUL.FTZ R12, R12, R23 ;  /* 0x000000170c0c7220 */ /* 0x002fe40000410000 */
[----:B------:R-:W-:-:S04]  /*0f50*/  FADD.FTZ R23, -R23, 1 ;  /* 0x3f80000017177421 */ /* 0x000fc80000010100 */
[----:B------:R-:W-:Y:S02]  /*0f60*/  FFMA.FTZ R23, R20, R23, 1 ;  /* 0x3f80000014177423 */ /* 0x000fe40000010017 */
[----:B--2---:R-:W-:Y:S02]  /*0f70*/  FADD.FTZ R27, -R26, 1 ;  /* 0x3f8000001a1b7421 */ /* 0x004fe40000010100 */
[----:B------:R-:W-:Y:S02]  /*0f80*/  FMUL.FTZ R11, R11, R26 ;  /* 0x0000001a0b0b7220 */ /* 0x000fe40000410000 */
[----:B------:R-:W-:Y:S02]  /*0f90*/  FFMA.FTZ R20, R19, R27, 1 ;  /* 0x3f80000013147423 */ /* 0x000fe4000001001b */
[----:B------:R-:W-:Y:S02]  /*0fa0*/  FMUL.FTZ R12, R12, R23 ;  /* 0x000000170c0c7220 */ /* 0x000fe40000410000 */
[----:B------:R-:W-:-:S02]  /*0fb0*/  FMUL.FTZ R11, R11, R20 ;  /* 0x000000140b0b7220 */ /* 0x000fc40000410000 */
.L_x_233:
[----:B------:R-:W-:Y:S02]  /*0fc0*/  FFMA.FTZ R17, R8, R9, R17 ;  /* 0x0000000908117223 */ /* 0x000fe40000010011 */
[----:B------:R-:W-:-:S02]  /*0fd0*/  FMUL.FTZ R20, R12, R31 ;  /* 0x0000001f0c147220 */ /* 0x000fc40000410000 */
[----:B------:R-:W-:Y:S01]  /*0fe0*/  FADD.FTZ R21, R9, R18 ;  /* 0x0000001209157221 */ /* 0x000fe20000010000 */
[--C-:B------:R-:W-:Y:S01]  /*0ff0*/  PRMT R18, RZ, 0x7610, R34.reuse ;  /* 0x00007610ff127816 */ /* 0x100fe20000000022 */
[----:B------:R-:W-:Y:S01]  /*1000*/  FFMA.FTZ R9, R15, R20, R17 ;  /* 0x000000140f097223 */ /* 0x000fe20000010011 */
[----:B------:R-:W-:Y:S01]  /*1010*/  PRMT R17, RZ, 0x5410, R34 ;  /* 0x00005410ff117816 */ /* 0x000fe20000000022 */
[----:B------:R-:W-:Y:S01]  /*1020*/  FADD.FTZ R21, R21, R20 ;  /* 0x0000001415157221 */ /* 0x000fe20000010000 */
[--C-:B------:R-:W-:Y:S01]  /*1030*/  PRMT R20, RZ, 0x5410, R33.reuse ;  /* 0x00005410ff147816 */ /* 0x100fe20000000021 */
[----:B------:R-:W-:Y:S02]  /*1040*/  FADD.FTZ R18, R18, -UR16 ;  /* 0x8000001012127e21 */ /* 0x000fe40008010000 */
[----:B------:R-:W-:Y:S01]  /*1050*/  FADD.FTZ R19, R17, -UR16 ;  /* 0x8000001011137e21 */ /* 0x000fe20008010000 */
[----:B------:R-:W-:Y:S01]  /*1060*/  PRMT R17, RZ, 0x7610, R33 ;  /* 0x00007610ff117816 */ /* 0x000fe20000000021 */
[----:B------:R-:W-:-:S02]  /*1070*/  FMUL.FTZ R22, R11, R28 ;  /* 0x0000001c0b167220 */ /* 0x000fc40000410000 */
[----:B------:R-:W-:Y:S02]  /*1080*/  FMUL.FTZ R19, R19, UR8 ;  /* 0x0000000813137c20 */ /* 0x000fe40008410000 */
        /* <DEDUP_REMOVED lines=15> */
[----:B--2---:R-:W-:Y:S02]  /*1180*/  FMUL.FTZ R20, R20, R27 ;  /* 0x0000001b14147220 */ /* 0x004fe40000410000 */
[----:B------:R-:W-:Y:S02]  /*1190*/  FADD.FTZ R27, -R27, 1 ;  /* 0x3f8000001b1b7421 */ /* 0x000fe40000010100 */
[----:B------:R-:W-:-:S02]  /*11a0*/  FMUL.FTZ R17, R17, R24 ;  /* 0x0000001811117220 */ /* 0x000fc40000410000 */
[----:B------:R-:W-:-:S04]  /*11b0*/  FFMA.FTZ R27, R23, R27, 1 ;  /* 0x3f800000171b7423 */ /* 0x000fc8000001001b */
[----:B------:R-:W-:Y:S02]  /*11c0*/  FMUL.FTZ R20, R20, R27 ;  /* 0x0000001b14147220 */ /* 0x000fe40000410000 */
.L_x_234:
        /* <DEDUP_REMOVED lines=19> */
[----:B------:R-:W1:Y:S02]  /*1300*/  MUFU.EX2 R27, R27 ;  /* 0x0000001b001b7308 */ /* 0x000e640000000800 */
[----:B-1----:R-:W-:-:S06]  /*1310*/  FADD.FTZ R47, R27, 1 ;  /* 0x3f8000001b2f7421 */ /* 0x002fcc0000010000 */
[----:B------:R-:W1:Y:S02]  /*1320*/  MUFU.RCP R47, R47 ;  /* 0x0000002f002f7308 */ /* 0x000e640000001000 */
[----:B-1----:R-:W-:Y:S02]  /*1330*/  FADD.FTZ R49, -R47, 1 ;  /* 0x3f8000002f317421 */ /* 0x002fe40000010100 */
[----:B------:R-:W-:Y:S02]  /*1340*/  FMUL.FTZ R22, R22, R47 ;  /* 0x0000002f16167220 */ /* 0x000fe40000410000 */
[----:B------:R-:W-:Y:S02]  /*1350*/  FFMA.FTZ R49, R23, R49, 1 ;  /* 0x3f80000017317423 */ /* 0x000fe40000010031 */
[----:B------:R-:W-:Y:S02]  /*1360*/  FFMA.FTZ R23, R24, R28, R29 ;  /* 0x0000001c18177223 */ /* 0x000fe4000001001d */
[----:B------:R-:W-:-:S02]  /*1370*/  FMUL.FTZ R22, R22, R49 ;  /* 0x0000003116167220 */ /* 0x000fc40000410000 */
[----:B------:R-:W-:-:S06]  /*1380*/  FMUL.FTZ R49, R23, -1.4426950216293334961 ;  /* 0xbfb8aa3b17317820 */ /* 0x000fcc0000410000 */
[----:B------:R-:W1:Y:S02]  /*1390*/  MUFU.EX2 R49, R49 ;  /* 0x0000003100317308 */ /* 0x000e640000000800 */
[----:B-1----:R-:W-:-:S06]  /*13a0*/  FADD.FTZ R49, R49, 1 ;  /* 0x3f80000031317421 */ /* 0x002fcc0000010000 */
[----:B------:R-:W1:Y:S02]  /*13b0*/  MUFU.RCP R27, R49 ;  /* 0x00000031001b7308 */ /* 0x000e640000001000 */
[----:B-1----:R-:W-:Y:S02]  /*13c0*/  FMUL.FTZ R21, R21, R27 ;  /* 0x0000001b15157220 */ /* 0x002fe40000410000 */
[----:B------:R-:W-:-:S04]  /*13d0*/  FADD.FTZ R27, -R27, 1 ;  /* 0x3f8000001b1b7421 */ /* 0x000fc80000010100 */
[----:B------:R-:W-:-:S04]  /*13e0*/  FFMA.FTZ R27, R23, R27, 1 ;  /* 0x3f800000171b7423 */ /* 0x000fc8000001001b */
[----:B------:R-:W-:Y:S02]  /*13f0*/  FMUL.FTZ R21, R21, R27 ;  /* 0x0000001b15157220 */ /* 0x000fe40000410000 */
.L_x_235:
[----:B------:R-:W-:Y:S01]  /*1400*/  FMUL.FTZ R23, R22, R31 ;  /* 0x0000001f16177220 */ /* 0x000fe20000410000 */
[----:B0-----:R-:W-:Y:S01]  /*1410*/  ISETP.GT.AND P0, PT, R2, 0x1e, PT ;  /* 0x0000001e0200780c */ /* 0x001fe20003f04270 */
[----:B------:R-:W-:Y:S01]  /*1420*/  FFMA.FTZ R10, R10, R14, RZ ;  /* 0x0000000e0a0a7223 */ /* 0x000fe200000100ff */
[C---:B------:R-:W-:Y:S01]  /*1430*/  ISETP.GT.AND P2, PT, R2.reuse, 0xf, PT ;  /* 0x0000000f0200780c */ /* 0x040fe20003f44270 */
[----:B------:R-:W-:Y:S01]  /*1440*/  FFMA.FTZ R27, R25, R23, R26 ;  /* 0x00000017191b7223 */ /* 0x000fe2000001001a */
[----:B------:R-:W-:Y:S01]  /*1450*/  ISETP.NE.AND P4, PT, R2, RZ, PT ;  /* 0x000000ff0200720c */ /* 0x000fe20003f85270 */
[----:B------:R-:W-:Y:S01]  /*1460*/  FADD.FTZ R26, R9, R23 ;  /* 0x00000017091a7221 */ /* 0x000fe20000010000 */
[----:B------:R-:W-:Y:S01]  /*1470*/  BSSY B0, `(.L_x_236) ;  /* 0x000004f000007945 */ /* 0x000fe20003800000 */
[----:B------:R-:W-:Y:S01]  /*1480*/  FMUL.FTZ R23, R21, R28 ;  /* 0x0000001c15177220 */ /* 0x000fe20000410000 */
[----:B------:R-:W-:Y:S01]  /*1490*/  ISETP.GT.U32.AND P5, PT, R45, 0x5, PT ;  /* 0x000000052d00780c */ /* 0x000fe20003fa4070 */
[----:B------:R-:W-:-:S02]  /*14a0*/  FFMA.FTZ R15, R15, R12, R10 ;  /* 0x0000000c0f0f7223 */ /* 0x000fc4000001000a */
[----:B------:R-:W-:Y:S02]  /*14b0*/  FADD.FTZ R9, R23, R26 ;  /* 0x0000001a17097221 */ /* 0x000fe40000010000 */
[----:B------:R-:W-:Y:S02]  /*14c0*/  FFMA.FTZ R23, R24, R23, R27 ;  /* 0x0000001718177223 */ /* 0x000fe4000001001b */
[----:B------:R-:W-:Y:S01]  /*14d0*/  FFMA.FTZ R8, R8, R13, RZ ;  /* 0x0000000d08087223 */ /* 0x000fe200000100ff */
[----:B------:R-:W0:Y:S01]  /*14e0*/  SHFL.DOWN PT, R27, R9, 0x1, 0x1f ;  /* 0x08201f00091b7f89 */ /* 0x000e2200000e0000 */
[----:B------:R-:W-:Y:S02]  /*14f0*/  FFMA.FTZ R15, R19, R20, R15 ;  /* 0x00000014130f7223 */ /* 0x000fe4000001000f */
[----:B------:R-:W-:Y:S01]  /*1500*/  FFMA.FTZ R16, R16, R11, R8 ;  /* 0x0000000b10107223 */ /* 0x000fe20000010008 */
[----:B------:R-:W1:Y:S01]  /*1510*/  SHFL.DOWN PT, R26, R23, 0x1, 0x1f ;  /* 0x08201f00171a7f89 */ /* 0x000e6200000e0000 */
[----:B------:R-:W-:-:S02]  /*1520*/  FADD.FTZ R8, RZ, R13 ;  /* 0x0000000dff087221 */ /* 0x000fc40000010000 */
[----:B------:R-:W-:Y:S02]  /*1530*/  FFMA.FTZ R16, R18, R17, R16 ;  /* 0x0000001112107223 */ /* 0x000fe40000010010 */
[----:B------:R-:W-:Y:S01]  /*1540*/  FADD.FTZ R8, R8, R11 ;  /* 0x0000000b08087221 */ /* 0x000fe20000010000 */
[----:B------:R-:W-:Y:S01]  /*1550*/  MOV R11, 0x2 ;  /* 0x00000002000b7802 */ /* 0x000fe20000000f00 */
[----:B------:R-:W-:Y:S02]  /*1560*/  FFMA.FTZ R13, R24, R21, R16 ;  /* 0x00000015180d7223 */ /* 0x000fe40000010010 */
[----:B------:R-:W-:Y:S02]  /*1570*/  FADD.FTZ R8, R8, R17 ;  /* 0x0000001108087221 */ /* 0x000fe40000010000 */
        /* <DEDUP_REMOVED lines=16> */
[----:B------:R-:W-:Y:S02]  /*1680*/  FADD.FTZ R27, RZ, R14 ;  /* 0x0000000eff1b7221 */ /* 0x000fe40000010000 */
[----:B-1----:R-:W-:Y:S01]  /*1690*/  @!P0 FADD.FTZ R23, R23, R26 ;  /* 0x0000001a17178221 */ /* 0x002fe20000010000 */
[----:B------:R-:W-:Y:S01]  /*16a0*/  ISETP.LE.U32.AND P0, PT, R11, c[0x0][0xc], PT ;  /* 0x000003000b007a0c */ /* 0x000fe20003f03070 */
[----:B------:R-:W0:Y:S01]  /*16b0*/  SHFL.DOWN PT, R26, R9, 0x10, 0x1f ;  /* 0x0a001f00091a7f89 */ /* 0x000e2200000e0000 */
[----:B------:R-:W-:Y:S02]  /*16c0*/  FADD.FTZ R27, R27, R12 ;  /* 0x0000000c1b1b7221 */ /* 0x000fe40000010000 */
[----:B------:R-:W-:Y:S01]  /*16d0*/  FFMA.FTZ R12, R25, R22, R15 ;  /* 0x00000016190c7223 */ /* 0x000fe2000001000f */
[----:B------:R-:W1:Y:S01]  /*16e0*/  SHFL.DOWN PT, R10, R23, 0x10, 0x1f ;  /* 0x0a001f00170a7f89 */ /* 0x000e6200000e0000 */
[----:B------:R-:W-:Y:S02]  /*16f0*/  FADD.FTZ R27, R27, R20 ;  /* 0x000000141b1b7221 */ /* 0x000fe40000010000 */
[----:B------:R-:W-:-:S02]  /*1700*/  FADD.FTZ R15, R8, R21 ;  /* 0x00000015080f7221 */ /* 0x000fc40000010000 */
[----:B------:R-:W-:-:S05]  /*1710*/  FADD.FTZ R14, R27, R22 ;  /* 0x000000161b0e7221 */ /* 0x000fca0000010000 */
[----:B------:R2:W-:Y:S01]  /*1720*/  STS.128 [R45.X16+0x80], R12 ;  /* 0x0000800c2d007388 */ /* 0x0005e2000000cc00 */
[----:B0-----:R-:W-:Y:S02]  /*1730*/  @!P2 FADD.FTZ R9, R9, R26 ;  /* 0x0000001a0909a221 */ /* 0x001fe40000010000 */
[----:B-1----:R-:W-:Y:S01]  /*1740*/  @!P2 FADD.FTZ R23, R23, R10 ;  /* 0x0000000a1717a221 */ /* 0x002fe20000010000 */
[----:B------:R-:W-:-:S04]  /*1750*/  ISETP.NE.AND P2, PT, R45, RZ, PT ;  /* 0x000000ff2d00720c */ /* 0x000fc80003f45270 */
[----:B------:R-:W-:-:S05]  /*1760*/  MOV R8, R23 ;  /* 0x0000001700087202 */ /* 0x000fca0000000f00 */
[----:B------:R2:W-:Y:S04]  /*1770*/  @!P4 STS.64 [R4.X8+0x10], R8 ;  /* 0x000010080400c388 */ /* 0x0005e80000008a00 */
[----:B------:R-:W-:Y:S06]  /*1780*/  BAR.SYNC.DEFER_BLOCKING 0x0 ;  /* 0x0000000000007b1d */ /* 0x000fec0000010000 */
[----:B------:R-:W-:Y:S05]  /*1790*/  @P2 BRA `(.L_x_237) ;  /* 0x000001c000002947 */ /* 0x000fea0003800000 */
[----:B------:R-:W0:Y:S04]  /*17a0*/  LDS.64 R10, [0x18] ;  /* 0x00001800ff0a7984 */ /* 0x000e280000000a00 */
[----:B------:R-:W1:Y:S04]  /*17b0*/  LDS.128 R20, [0x20] ;  /* 0x00002000ff147984 */ /* 0x000e680000000c00 */
[----:B------:R-:W3:Y:S01]  /*17c0*/  LDS.128 R16, [0x30] ;  /* 0x00003000ff107984 */ /* 0x000ee20000000c00 */
[----:B0-----:R-:W-:-:S02]  /*17d0*/  FADD.FTZ R25, R8, R10 ;  /* 0x0000000a08197221 */ /* 0x001fc40000010000 */
[----:B------:R-:W-:Y:S02]  /*17e0*/  FADD.FTZ R24, R9, R11 ;  /* 0x0000000b09187221 */ /* 0x000fe40000010000 */
[----:B--2---:R-:W0:Y:S01]  /*17f0*/  LDS.128 R8, [0x40] ;  /* 0x00004000ff087984 */ /* 0x004e220000000c00 */
[----:B-1----:R-:W-:Y:S02]  /*1800*/  FADD.FTZ R25, R25, R20 ;  /* 0x0000001419197221 */ /* 0x002fe40000010000 */
[----:B------:R-:W-:Y:S02]  /*1810*/  FADD.FTZ R24, R24, R21 ;  /* 0x0000001518187221 */ /* 0x000fe40000010000 */
[----:B------:R-:W-:Y:S02]  /*1820*/  FADD.FTZ R25, R25, R22 ;  /* 0x0000001619197221 */ /* 0x000fe40000010000 */
[----:B------:R-:W-:Y:S02]  /*1830*/  FADD.FTZ R24, R24, R23 ;  /* 0x0000001718187221 */ /* 0x000fe40000010000 */
[----:B------:R-:W1:Y:S01]  /*1840*/  LDS.128 R20, [0x50] ;  /* 0x00005000ff147984 */ /* 0x000e620000000c00 */
[----:B---3--:R-:W-:-:S02]  /*1850*/  FADD.FTZ R47, R25, R16 ;  /* 0x00000010192f7221 */ /* 0x008fc40000010000 */
[----:B------:R-:W-:Y:S02]  /*1860*/  FADD.FTZ R16, R24, R17 ;  /* 0x0000001118107221 */ /* 0x000fe40000010000 */
[----:B------:R-:W2:Y:S01]  /*1870*/  LDS.128 R24, [0x60] ;  /* 0x00006000ff187984 */ /* 0x000ea20000000c00 */
[----:B------:R-:W-:Y:S02]  /*1880*/  FADD.FTZ R47, R47, R18 ;  /* 0x000000122f2f7221 */ /* 0x000fe40000010000 */
        /* <DEDUP_REMOVED lines=13> */
.L_x_237:
[----:B------:R-:W-:Y:S05]  /*1960*/  BSYNC B0 ;  /* 0x0000000000007941 */ /* 0x000fea0003800000 */
.L_x_236:
[----:B------:R-:W-:Y:S01]  /*1970*/  BAR.SYNC.DEFER_BLOCKING 0x0 ;  /* 0x0000000000007b1d */ /* 0x000fe20000010000 */
[----:B------:R-:W-:-:S05]  /*1980*/  SHF.L.U32 R10, R45, 0x4, RZ ;  /* 0x000000042d0a7819 */ /* 0x000fca00000006ff */
[----:B------:R-:W-:Y:S01]  /*1990*/  BSSY B0, `(.L_x_238) ;  /* 0x000013d000007945 */ /* 0x000fe20003800000 */
[----:B------:R-:W-:Y:S05]  /*19a0*/  @P5 BRA `(.L_x_239) ;  /* 0x000013b000005947 */ /* 0x000fea0003800000 */
[----:B------:R-:W0:Y:S04]  /*19b0*/  LDS.128 R20, [R10+0xe0] ;  /* 0x0000e0000a147984 */ /* 0x000e280000000c00 */
[----:B------:R-:W1:Y:S04]  /*19c0*/  LDS.128 R16, [R10+0x140] ;  /* 0x000140000a107984 */ /* 0x000e680000000c00 */
[----:B------:R-:W3:Y:S01]  /*19d0*/  LDS.128 R24, [R10+0x1a0] ;  /* 0x0001a0000a187984 */ /* 0x000ee20000000c00 */
[----:B0-----:R-:W-:-:S02]  /*19e0*/  FADD.FTZ R11, R12, R20 ;  /* 0x000000140c0b7221 */ /* 0x001fc40000010000 */
[----:B--2---:R-:W-:Y:S02]  /*19f0*/  FADD.FTZ R12, R13, R21 ;  /* 0x000000150d0c7221 */ /* 0x004fe40000010000 */
[----:B-1----:R-:W-:Y:S02]  /*1a00*/  FADD.FTZ R47, R11, R16 ;  /* 0x000000100b2f7221 */ /* 0x002fe40000010000 */
[----:B------:R-:W-:Y:S02]  /*1a10*/  FADD.FTZ R21, R14, R22 ;  /* 0x000000160e157221 */ /* 0x000fe40000010000 */
[----:B------:R-:W-:Y:S02]  /*1a20*/  FADD.FTZ R16, R12, R17 ;  /* 0x000000110c107221 */ /* 0x000fe40000010000 */
[----:B------:R-:W-:Y:S02]  /*1a30*/  FADD.FTZ R20, R15, R23 ;  /* 0x000000170f147221 */ /* 0x000fe40000010000 */
[----:B------:R-:W0:Y:S01]  /*1a40*/  LDS.128 R12, [R10+0x200] ;  /* 0x000200000a0c7984 */ /* 0x000e220000000c00 */
[----:B------:R-:W-:-:S02]  /*1a50*/  FADD.FTZ R21, R21, R18 ;  /* 0x0000001215157221 */ /* 0x000fc40000010000 */
[----:B---3--:R-:W-:Y:S02]  /*1a60*/  FADD.FTZ R47, R47, R24 ;  /* 0x000000182f2f7221 */ /* 0x008fe40000010000 */
        /* <DEDUP_REMOVED lines=26> */
[----:B-1----:R-:W-:Y:S02]  /*1c10*/  FADD.FTZ R47, R47, R16 ;  /* 0x000000102f2f7221 */ /* 0x002fe40000010000 */
[----:B------:R-:W-:-:S02]  /*1c20*/  FADD.FTZ R20, R20, R17 ;  /* 0x0000001114147221 */ /* 0x000fc40000010000 */
        /* <DEDUP_REMOVED lines=92> */
[----:B--2---:R-:W-:Y:S02]  /*21f0*/  FADD.FTZ R47, R47, R24 ;  /* 0x000000182f2f7221 */ /* 0x004fe40000010000 */
        /* <DEDUP_REMOVED lines=167> */
[----:B------:R-:W2:Y:S01]  /*2c70*/  LDS.128 R24, [R10+0x1820] ;  /* 0x001820000a187984 */ /* 0x000ea20000000c00 */
[----:B------:R-:W-:-:S02]  /*2c80*/  FADD.FTZ R11, R22, R11 ;  /* 0x0000000b160b7221 */ /* 0x000fc40000010000 */
        /* <DEDUP_REMOVED lines=13> */
.L_x_239:
[----:B------:R-:W-:Y:S05]  /*2d60*/  BSYNC B0 ;  /* 0x0000000000007941 */ /* 0x000fea0003800000 */
.L_x_238:
        /* <DEDUP_REMOVED lines=19> */
.L_x_241:
[----:B------:R-:W-:Y:S05]  /*2ea0*/  BSYNC B0 ;  /* 0x0000000000007941 */ /* 0x000fea0003800000 */
.L_x_240:
[----:B------:R-:W-:Y:S05]  /*2eb0*/  @!P0 BRA `(.L_x_242) ;  /* 0x0000124000008947 */ /* 0x000fea0003800000 */
[----:B0-----:R-:W0:Y:S01]  /*2ec0*/  S2R R19, SR_CTAID.Y ;  /* 0x0000000000137919 */ /* 0x001e220000002600 */
[----:B------:R-:W-:-:S05]  /*2ed0*/  LOP3.LUT R10, R40, 0x1, RZ, 0xc0, !PT ;  /* 0x00000001280a7812 */ /* 0x000fca00078ec0ff */
[----:B------:R-:W-:-:S04]  /*2ee0*/  IMAD R10, R10, c[0x0][0x10], RZ ;  /* 0x000004000a0a7a24 */ /* 0x000fc800078e02ff */
[----:B--2---:R-:W-:-:S05]  /*2ef0*/  IMAD R12, R10, c[0x0][0xc], RZ ;  /* 0x000003000a0c7a24 */ /* 0x004fca00078e02ff */
        /* <DEDUP_REMOVED lines=23> */
.L_x_244:
[----:B------:R-:W2:Y:S01]  /*3070*/  LDG.E.STRONG.GPU R12, [R10.64] ;  /* 0x0000000e0a0c7981 */ /* 0x000ea2000c1ef900 */
[----:B------:R-:W-:Y:S01]  /*3080*/  YIELD ;  /* 0x0000000000007946 */ /* 0x000fe20003800000 */
[----:B--2---:R-:W-:Y:S01]  /*3090*/  ISETP.NE.AND P0, PT, R12, R15, PT ;  /* 0x0000000f0c00720c */ /* 0x004fe20003f05270 */
[----:B------:R-:W-:-:S12]  /*30a0*/  CCTL.IVALL ;  /* 0x00000000ff00798f */ /* 0x000fd80002000000 */
[----:B------:R-:W-:Y:S05]  /*30b0*/  @P0 BRA `(.L_x_244) ;  /* 0xffffffb000000947 */ /* 0x000fea000383ffff */
.L_x_243:
        /* <DEDUP_REMOVED lines=20> */
.L_x_248:
[----:B------:R-:W-:-:S13]  /*3200*/  ISETP.EQ.OR P6, PT, R18, R0, P2 ;  /* 0x000000001200720c */ /* 0x000fda00017c2670 */
[----:B------:R-:W-:-:S04]  /*3210*/  @!P6 IMAD R11, R18, c[0x0][0x10], R19 ;  /* 0x00000400120bea24 */ /* 0x000fc800078e0213 */
        /* <DEDUP_REMOVED lines=114> */
.L_x_247:
[----:B------:R-:W-:-:S06]  /*3940*/  UISETP.GT.AND UP0, UPT, UR4, 0x4, UPT ;  /* 0x000000040400788c */ /* 0x000fcc000bf04270 */
[----:B------:R-:W-:-:S13]  /*3950*/  PLOP3.LUT P4, PT, PT, PT, UP0, 0x80, 0x0 ;  /* 0x000000000000781c */ /* 0x000fda0003f8f008 */
[----:B------:R-:W-:Y:S05]  /*3960*/  @!P4 BRA `(.L_x_249) ;  /* 0x000003b00000c947 */ /* 0x000fea0003800000 */
[C---:B------:R-:W-:Y:S02]  /*3970*/  IADD3 R13, R18.reuse, 0x1, RZ ;  /* 0x00000001120d7810 */ /* 0x040fe40007ffe0ff */
        /* <DEDUP_REMOVED lines=20> */
[----:B--2---:R-:W-:Y:S01]  /*3ac0*/  @!P0 FADD.FTZ R8, R8, R10 ;  /* 0x0000000a08088221 */ /* 0x004fe20000010000 */
        /* <DEDUP_REMOVED lines=37> */
.L_x_249:
[----:B------:R-:W-:-:S13]  /*3d20*/  ISETP.NE.OR P0, PT, RZ, UR4, P0 ;  /* 0x00000004ff007c0c */ /* 0x000fda0008705670 */
[----:B------:R-:W-:Y:S05]  /*3d30*/  @!P0 BRA `(.L_x_245) ;  /* 0x000001f000008947 */ /* 0x000fea0003800000 */
.L_x_246:
[CC--:B------:R-:W-:Y:S02]  /*3d40*/  ISETP.EQ.OR P5, PT, R18.reuse, R0.reuse, P2 ;  /* 0x000000001200720c */ /* 0x0c0fe400017a2670 */
[C---:B------:R-:W-:Y:S02]  /*3d50*/  IADD3 R13, R18.reuse, 0x1, RZ ;  /* 0x00000001120d7810 */ /* 0x040fe40007ffe0ff */
        /* <DEDUP_REMOVED lines=29> */
.L_x_245:
        /* <DEDUP_REMOVED lines=12> */
.L_x_251:
[----:B------:R-:W-:Y:S05]  /*3ff0*/  BSYNC B0 ;  /* 0x0000000000007941 */ /* 0x000fea0003800000 */
.L_x_250:
        /* <DEDUP_REMOVED lines=16> */
.L_x_242:
[----:B------:R1:W-:Y:S04]  /*4100*/  @!P2 STS.64 [0x78], R8 ;  /* 0x00007808ff00a388 */ /* 0x0003e80000000a00 */
[----:B------:R-:W-:Y:S01]  /*4110*/  BAR.SYNC.DEFER_BLOCKING 0x0 ;  /* 0x0000000000007b1d */ /* 0x000fe20000010000 */
[----:B------:R-:W-:Y:S02]  /*4120*/  ISETP.GE.U32.AND P0, PT, R43, c[0x0][0x1e0], PT ;  /* 0x000078002b007a0c */ /* 0x000fe40003f06070 */
[----:B------:R-:W-:Y:S02]  /*4130*/  ISETP.GE.U32.AND P2, PT, R42, c[0x0][0x1e0], PT ;  /* 0x000078002a007a0c */ /* 0x000fe40003f46070 */
[--C-:B-12---:R-:W-:Y:S02]  /*4140*/  PRMT R8, RZ, 0x5410, R38.reuse ;  /* 0x00005410ff087816 */ /* 0x106fe40000000026 */
[----:B------:R-:W-:-:S05]  /*4150*/  PRMT R38, RZ, 0x7610, R38 ;  /* 0x00007610ff267816 */ /* 0x000fca0000000026 */
[----:B------:R-:W-:-:S04]  /*4160*/  FADD.FTZ R38, R38, -UR16 ;  /* 0x8000001026267e21 */ /* 0x000fc80008010000 */
[----:B------:R-:W-:Y:S01]  /*4170*/  FMUL.FTZ R38, R38, UR8 ;  /* 0x0000000826267c20 */ /* 0x000fe20008410000 */
[----:B0-----:R-:W0:Y:S02]  /*4180*/  LDS.64 R10, [0x78] ;  /* 0x00007800ff0a7984 */ /* 0x001e240000000a00 */
[----:B0-----:R-:W-:Y:S02]  /*4190*/  FMUL.FTZ R12, R10, c[0x0][0x20c] ;  /* 0x000083000a0c7a20 */ /* 0x001fe40000410000 */
[----:B------:R-:W-:Y:S01]  /*41a0*/  FADD.FTZ R10, R8, -UR16 ;  /* 0x80000010080a7e21 */ /* 0x000fe20008010000 */
[--C-:B------:R-:W-:Y:S01]  /*41b0*/  PRMT R8, RZ, 0x5410, R37.reuse ;  /* 0x00005410ff087816 */ /* 0x100fe20000000025 */
[----:B------:R-:W-:Y:S01]  /*41c0*/  FMUL.FTZ R13, R11, c[0x0][0x20c] ;  /* 0x000083000b0d7a20 */ /* 0x000fe20000410000 */
[----:B------:R-:W-:Y:S01]  /*41d0*/  PRMT R37, RZ, 0x7610, R37 ;  /* 0x00007610ff257816 */ /* 0x000fe20000000025 */
        /* <DEDUP_REMOVED lines=20> */
.L_x_252:
        /* <DEDUP_REMOVED lines=18> */
.L_x_254:
[----:B------:R-:W-:Y:S05]  /*4440*/  BSYNC B0 ;  /* 0x0000000000007941 */ /* 0x000fea0003800000 */
.L_x_253:
[--C-:B------:R-:W-:Y:S02]  /*4450*/  PRMT R8, RZ, 0x5410, R39.reuse ;  /* 0x00005410ff087816 */ /* 0x100fe40000000027 */
[----:B------:R-:W-:Y:S02]  /*4460*/  PRMT R39, RZ, 0x7610, R39 ;  /* 0x00007610ff277816 */ /* 0x000fe40000000027 */
[----:B------:R-:W-:Y:S01]  /*4470*/  ISETP.GE.U32.AND P5, PT, R41, c[0x0][0x1e0], PT ;  /* 0x0000780029007a0c */ /* 0x000fe20003fa6070 */
[----:B0-----:R-:W-:Y:S01]  /*4480*/  FADD.FTZ R10, R8, -UR16 ;  /* 0x80000010080a7e21 */ /* 0x001fe20008010000 */
[----:B------:R-:W-:Y:S01]  /*4490*/  ISETP.GE.AND.EX P4, PT, R5, c[0x0][0x1e4], PT, P0 ;  /* 0x0000790005007a0c */ /* 0x000fe20003f86300 */
[----:B------:R-:W-:Y:S01]  /*44a0*/  FADD.FTZ R39, R39, -UR16 ;  /* 0x8000001027277e21 */ /* 0x000fe20008010000 */
[----:B------:R-:W-:Y:S01]  /*44b0*/  ISETP.GE.AND.EX P0, PT, R6, c[0x0][0x1e4], PT, P2 ;  /* 0x0000790006007a0c */ /* 0x000fe20003f06320 */
[----:B------:R-:W-:Y:S01]  /*44c0*/  FMUL.FTZ R21, R10, UR8 ;  /* 0x000000080a157c20 */ /* 0x000fe20008410000 */
[----:B------:R-:W-:Y:S01]  /*44d0*/  ISETP.GE.AND.EX P2, PT, R7, c[0x0][0x1e4], PT, P5 ;  /* 0x0000790007007a0c */ /* 0x000fe20003f46350 */
[----:B------:R-:W-:Y:S01]  /*44e0*/  FMUL.FTZ R39, R39, UR8 ;  /* 0x0000000827277c20 */ /* 0x000fe20008410000 */
[----:B------:R-:W-:-:S02]  /*44f0*/  ISETP.GT.U32.OR P4, PT, R45, 0x17f, P4 ;  /* 0x0000017f2d00780c */ /* 0x000fc40002784470 */
[--C-:B------:R-:W-:Y:S02]  /*4500*/  PRMT R8, RZ, 0x5410, R36.reuse ;  /* 0x00005410ff087816 */ /* 0x100fe40000000024 */
[----:B------:R-:W-:Y:S01]  /*4510*/  PRMT R9, RZ, 0x7610, R36 ;  /* 0x00007610ff097816 */ /* 0x000fe20000000024 */
[----:B------:R-:W-:Y:S07]  /*4520*/  @!P3 BRA `(.L_x_255) ;  /* 0x000001200000b947 */ /* 0x000fee0003800000 */
        /* <DEDUP_REMOVED lines=18> */
.L_x_255:
[----:B------:R-:W-:Y:S01]  /*4650*/  BSSY B0, `(.L_x_256) ;  /* 0x0000012000007945 */ /* 0x000fe20003800000 */
[----:B------:R-:W-:Y:S05]  /*4660*/  @P4 BRA `(.L_x_257) ;  /* 0x0000010000004947 */ /* 0x000fea0003800000 */
[C-C-:B------:R-:W-:Y:S02]  /*4670*/  FFMA.FTZ R10, R12.reuse, R21, R13.reuse ;  /* 0x000000150c0a7223 */ /* 0x140fe4000001000d */
[----:B------:R-:W-:Y:S02]  /*4680*/  FFMA.FTZ R11, R12, R39, R13 ;  /* 0x000000270c0b7223 */ /* 0x000fe4000001000d */
[----:B------:R-:W-:Y:S02]  /*4690*/  IMAD R14, R5, c[0x0][0x1d8], RZ ;  /* 0x00007600050e7a24 */ /* 0x000fe400078e02ff */
[----:B------:R-:W-:Y:S01]  /*46a0*/  FFMA.FTZ R10, R8, R31, -R10 ;  /* 0x0000001f080a7223 */ /* 0x000fe2000001080a */
[----:B------:R-:W-:Y:S01]  /*46b0*/  MOV R8, R50 ;  /* 0x0000003200087202 */ /* 0x000fe20000000f00 */
[----:B------:R-:W-:Y:S01]  /*46c0*/  FFMA.FTZ R5, R9, R28, -R11 ;  /* 0x0000001c09057223 */ /* 0x000fe2000001080b */
[----:B------:R-:W-:Y:S01]  /*46d0*/  MOV R9, R53 ;  /* 0x0000003500097202 */ /* 0x000fe20000000f00 */
[----:B------:R-:W-:-:S02]  /*46e0*/  IMAD R11, R43, c[0x0][0x1dc], R14 ;  /* 0x000077002b0b7a24 */ /* 0x000fc400078e020e */
[----:B------:R-:W-:Y:S02]  /*46f0*/  FMUL.FTZ R14, R10, UR8 ;  /* 0x000000080a0e7c20 */ /* 0x000fe40008410000 */
[----:B------:R-:W-:-:S04]  /*4700*/  IMAD.WIDE.U32 R8, R43, c[0x0][0x1d8], R8 ;  /* 0x000076002b087a25 */ /* 0x000fc800078e0008 */
[----:B------:R-:W-:Y:S01]  /*4710*/  FMUL.FTZ R5, R5, UR8 ;  /* 0x0000000805057c20 */ /* 0x000fe20008410000 */
[----:B------:R-:W-:Y:S02]  /*4720*/  IADD3 R11, R9, R11, RZ ;  /* 0x0000000b090b7210 */ /* 0x000fe40007ffe0ff */
[C---:B------:R-:W-:Y:S02]  /*4730*/  LEA R10, P4, R8.reuse, c[0x0][0x160], 0x1 ;  /* 0x00005800080a7a11 */ /* 0x040fe400078808ff */
[----:B------:R-:W-:Y:S02]  /*4740*/  F2FP.BF16.PACK_AB R5, R5, R14 ;  /* 0x0000000e0505723e */ /* 0x000fe400000010ff */
[----:B------:R-:W-:-:S05]  /*4750*/  LEA.HI.X R11, R8, c[0x0][0x164], R11, 0x1, P4 ;  /* 0x00005900080b7a11 */ /* 0x000fca00020f0c0b */
[----:B------:R0:W-:Y:S04]  /*4760*/  STG.E [R10.64], R5 ;  /* 0x000000050a007986 */ /* 0x0001e8000c10190e */
.L_x_257:
[----:B------:R-:W-:Y:S05]  /*4770*/  BSYNC B0 ;  /* 0x0000000000007941 */ /* 0x000fea0003800000 */
.L_x_256:
[--C-:B0-----:R-:W-:Y:S02]  /*4780*/  PRMT R5, RZ, 0x5410, R34.reuse ;  /* 0x00005410ff057816 */ /* 0x101fe40000000022 */
[----:B------:R-:W-:Y:S02]  /*4790*/  PRMT R34, RZ, 0x7610, R34 ;  /* 0x00007610ff227816 */ /* 0x000fe40000000022 */
[--C-:B------:R-:W-:Y:S01]  /*47a0*/  PRMT R8, RZ, 0x5410, R33.reuse ;  /* 0x00005410ff087816 */ /* 0x100fe20000000021 */
[----:B------:R-:W-:Y:S01]  /*47b0*/  FADD.FTZ R9, R5, -UR16 ;  /* 0x8000001005097e21 */ /* 0x000fe20008010000 */
[C---:B------:R-:W-:Y:S01]  /*47c0*/  ISETP.GT.U32.OR P0, PT, R45.reuse, 0x17f, P0 ;  /* 0x0000017f2d00780c */ /* 0x040fe20000704470 */
[----:B------:R-:W-:Y:S01]  /*47d0*/  FADD.FTZ R34, R34, -UR16 ;  /* 0x8000001022227e21 */ /* 0x000fe20008010000 */
[----:B------:R-:W-:Y:S01]  /*47e0*/  ISETP.GT.U32.OR P2, PT, R45, 0x17f, P2 ;  /* 0x0000017f2d00780c */ /* 0x000fe20001744470 */
        /* <DEDUP_REMOVED lines=23> */
.L_x_258:
[----:B------:R-:W-:Y:S01]  /*4960*/  BSSY B0, `(.L_x_259) ;  /* 0x0000012000007945 */ /* 0x000fe20003800000 */
[----:B------:R-:W-:Y:S05]  /*4970*/  @P0 BRA `(.L_x_260) ;  /* 0x0000010000000947 */ /* 0x000fea0003800000 */
[----:B------:R-:W-:Y:S02]  /*4980*/  FFMA.FTZ R9, R12, R21, R13 ;  /* 0x000000150c097223 */ /* 0x000fe4000001000d */
[----:B------:R-:W-:Y:S02]  /*4990*/  IMAD R11, R6, c[0x0][0x1d8], RZ ;  /* 0x00007600060b7a24 */ /* 0x000fe400078e02ff */
[----:B------:R-:W-:Y:S01]  /*49a0*/  FFMA.FTZ R6, R8, R31, -R9 ;  /* 0x0000001f08067223 */ /* 0x000fe20000010809 */
[----:B------:R-:W-:Y:S01]  /*49b0*/  MOV R8, R50 ;  /* 0x0000003200087202 */ /* 0x000fe20000000f00 */
[----:B------:R-:W-:Y:S01]  /*49c0*/  FFMA.FTZ R10, R12, R34, R13 ;  /* 0x000000220c0a7223 */ /* 0x000fe2000001000d */
[----:B------:R-:W-:Y:S01]  /*49d0*/  MOV R9, R53 ;  /* 0x0000003500097202 */ /* 0x000fe20000000f00 */
[----:B------:R-:W-:-:S02]  /*49e0*/  IMAD R11, R42, c[0x0][0x1dc], R11 ;  /* 0x000077002a0b7a24 */ /* 0x000fc400078e020b */
[----:B------:R-:W-:Y:S02]  /*49f0*/  FFMA.FTZ R10, R33, R28, -R10 ;  /* 0x0000001c210a7223 */ /* 0x000fe4000001080a */
        /* <DEDUP_REMOVED lines=8> */
.L_x_260:
[----:B------:R-:W-:Y:S05]  /*4a80*/  BSYNC B0 ;  /* 0x0000000000007941 */ /* 0x000fea0003800000 */
.L_x_259:
[----:B------:R-:W-:Y:S01]  /*4a90*/  PRMT R35, RZ, 0x7610, R35 ;  /* 0x00007610ff237816 */ /* 0x000fe20000000023 */
[----:B------:R-:W-:Y:S01]  /*4aa0*/  FADD.FTZ R8, R5, -UR16 ;  /* 0x8000001005087e21 */ /* 0x000fe20008010000 */
[--C-:B------:R-:W-:Y:S02]  /*4ab0*/  PRMT R6, RZ, 0x5410, R32.reuse ;  /* 0x00005410ff067816 */ /* 0x100fe40000000020 */
        /* <DEDUP_REMOVED lines=8> */
[----:B0-----:R-:W-:-:S04]  /*4b40*/  FMUL.FTZ R10, R29, -1.4426950216293334961 ;  /* 0xbfb8aa3b1d0a7820 */ /* 0x001fc80000410000 */
        /* <DEDUP_REMOVED lines=14> */
.L_x_261:
[----:B------:R-:W-:Y:S01]  /*4c30*/  BSSY B0, `(.L_x_262) ;  /* 0x0000011000007945 */ /* 0x000fe20003800000 */
[----:B------:R-:W-:Y:S05]  /*4c40*/  @P2 BRA `(.L_x_263) ;  /* 0x000000f000002947 */ /* 0x000fea0003800000 */
[C-C-:B------:R-:W-:Y:S01]  /*4c50*/  FFMA.FTZ R8, R12.reuse, R17, R13.reuse ;  /* 0x000000110c087223 */ /* 0x140fe2000001000d */
[----:B------:R-:W-:Y:S01]  /*4c60*/  MOV R51, R53 ;  /* 0x0000003500337202 */ /* 0x000fe20000000f00 */
[----:B------:R-:W-:Y:S02]  /*4c70*/  FFMA.FTZ R12, R12, R35, R13 ;  /* 0x000000230c0c7223 */ /* 0x000fe4000001000d */
[----:B0-----:R-:W-:Y:S02]  /*4c80*/  IMAD R10, R7, c[0x0][0x1d8], RZ ;  /* 0x00007600070a7a24 */ /* 0x001fe400078e02ff */
        /* <DEDUP_REMOVED lines=11> */
.L_x_263:
[----:B------:R-:W-:Y:S05]  /*4d40*/  BSYNC B0 ;  /* 0x0000000000007941 */ /* 0x000fea0003800000 */
.L_x_262:
[----:B------:R-:W-:Y:S01]  /*4d50*/  ULDC UR4, c[0x0][0x10] ;  /* 0x0000040000047ab9 */ /* 0x000fe20000000800 */
[----:B------:R-:W-:Y:S01]  /*4d60*/  IADD3 R40, R40, 0x1, RZ ;  /* 0x0000000128287810 */ /* 0x000fe20007ffe0ff */
[----:B------:R-:W-:-:S04]  /*4d70*/  UIADD3 UR7, UR7, UR4, URZ ;  /* 0x0000000407077290 */ /* 0x000fc8000fffe03f */
[----:B------:R-:W-:-:S06]  /*4d80*/  UISETP.GE.AND UP0, UPT, UR7, UR6, UPT ;  /* 0x000000060700728c */ /* 0x000fcc000bf06270 */
[----:B------:R-:W-:-:S13]  /*4d90*/  PLOP3.LUT P0, PT, PT, PT, UP0, 0x80, 0x0 ;  /* 0x000000000000781c */ /* 0x000fda0003f0f008 */
[----:B------:R-:W-:Y:S01]  /*4da0*/  @P0 CALL.REL.NOINC `(.L_x_229) ;  /* 0x0000001000000944 */ /* 0x000fe20003c00000 */
[----:B------:R-:W-:Y:S05]  /*4db0*/  BRA `(.L_x_264) ;  /* 0xffffb50000007947 */ /* 0x000fea000383ffff */
.L_x_229:
[----:B-1----:R-:W-:Y:S01]  /*4dc0*/  ISETP.NE.AND P1, PT, R45, RZ, PT ;  /* 0x000000ff2d00720c */ /* 0x002fe20003f25270 */
[----:B------:R-:W-:Y:S01]  /*4dd0*/  HFMA2.MMA R3, -RZ, RZ, 0, 2.384185791015625e-07 ;  /* 0x00000004ff037435 */ /* 0x000fe200000001ff */
[----:B0-----:R-:W-:Y:S01]  /*4de0*/  MOV R6, c[0x0][0xc] ;  /* 0x0000030000067a02 */ /* 0x001fe20000000f00 */
        /* <DEDUP_REMOVED lines=15> */
.L_x_266:
[----:B------:R-:W-:Y:S05]  /*4ee0*/  BSYNC B0 ;  /* 0x0000000000007941 */ /* 0x000fea0003800000 */
.L_x_265:
        /* <DEDUP_REMOVED lines=11> */
.L_x_268:
[----:B------:R-:W2:Y:S01]  /*4fa0*/  LDG.E.STRONG.GPU R5, [R2.64] ;  /* 0x0000000e02057981 */ /* 0x000ea2000c1ef900 */
[----:B------:R-:W-:Y:S01]  /*4fb0*/  YIELD ;  /* 0x0000000000007946 */ /* 0x000fe20003800000 */
[----:B--2---:R-:W-:Y:S01]  /*4fc0*/  ISETP.NE.AND P0, PT, R5, R0, PT ;  /* 0x000000000500720c */ /* 0x004fe20003f05270 */
[----:B------:R-:W-:-:S12]  /*4fd0*/  CCTL.IVALL ;  /* 0x00000000ff00798f */ /* 0x000fd80002000000 */
[----:B------:R-:W-:Y:S05]  /*4fe0*/  @P0 BRA `(.L_x_268) ;  /* 0xffffffb000000947 */ /* 0x000fea000383ffff */
.L_x_267:
        /* <DEDUP_REMOVED lines=25> */
.L_x_269:
        /* <DEDUP_REMOVED lines=26> */
.L_x_270:
        /* <DEDUP_REMOVED lines=14> */
.L_x_2321:


//--------------------- .text._Z35group_norm_nhwc_bwd_one_pass_kernelI11Bf16IOBf16WLi512ELi12ELi384EEv26Group_norm_nhwc_bwd_params --------------------------
	.section	.text._Z35group_norm_nhwc_bwd_one_pass_kernelI11Bf16IOBf16WLi512ELi12ELi384EEv26Group_norm_nhwc_bwd_params,"ax",@progbits
	.sectioninfo	@"SHI_REGISTERS=80"
	.align	128
        .global         _Z35group_norm_nhwc_bwd_one_pass_kernelI11Bf16IOBf16WLi512ELi12ELi384EEv26Group_norm_nhwc_bwd_params
        .type           _Z35group_norm_nhwc_bwd_one_pass_kernelI11Bf16IOBf16WLi512ELi12ELi384EEv26Group_norm_nhwc_bwd_params,@function
        .size           _Z35group_norm_nhwc_bwd_one_pass_kernelI11Bf16IOBf16WLi512ELi12ELi384EEv26Group_norm_nhwc_bwd_params,(.L_x_2322 - _Z35group_norm_nhwc_bwd_one_pass_kernelI11Bf16IOBf16WLi512ELi12ELi384EEv26Group_norm_nhwc_bwd_params)
        .other          _Z35group_norm_nhwc_bwd_one_pass_kernelI11Bf16IOBf16WLi512ELi12ELi384EEv26Group_norm_nhwc_bwd_params,@"STO_CUDA_ENTRY STV_DEFAULT"
_Z35group_norm_nhwc_bwd_one_pass_kernelI11Bf16IOBf16WLi512ELi12ELi384EEv26Group_norm_nhwc_bwd_params:
.text._Z35group_norm_nhwc_bwd_one_pass_kernelI11Bf16IOBf16WLi512ELi12ELi384EEv26Group_norm_nhwc_bwd_params:
        /* <DEDUP_REMOVED lines=23> */
[C---:B------:R-:W-:Y:S01]  /*0170*/  IMAD R5, R2.reuse, c[0x0][0x1fc], R5 ;  /* 0x00007f0002057a24 */ /* 0x040fe200078e0205 */
        /* <DEDUP_REMOVED lines=28> */
[----:B------:R-:W-:Y:S02]  /*0340*/  IADD3 R61, R5, 0x180, RZ ;  /* 0x00000180053d7810 */ /* 0x000fe40007ffe0ff */
        /* <DEDUP_REMOVED lines=13> */
[----:B0-----:R-:W-:-:S04]  /*0420*/  SHF.R.S32.HI R67, RZ, 0x1f, R59 ;  /* 0x0000001fff437819 */ /* 0x001fc8000001143b */
.L_x_322:
[----:B0-----:R-:W-:Y:S01]  /*0430*/  IABS R9, c[0x0][0x1f0] ;  /* 0x00007c0000097a13 */ /* 0x001fe20000000000 */
[----:B------:R-:W-:-:S03]  /*0440*/  @P1 IMAD R18, R69, c[0x0][0x1d8], RZ ;  /* 0x0000760045121a24 */ /* 0x000fc600078e02ff */
[----:B------:R-:W0:Y:S01]  /*0450*/  I2F.RP R8, R9 ;  /* 0x0000000900087306 */ /* 0x000e220000209400 */
[----:B------:R-:W-:-:S07]  /*0460*/  @P1 IMAD R21, R63, c[0x0][0x1dc], R18 ;  /* 0x000077003f151a24 */ /* 0x000fce00078e0212 */
        /* <DEDUP_REMOVED lines=8> */
[----:B------:R-:W-:Y:S02]  /*04f0*/  LOP3.LUT R6, R11, c[0x0][0x1f0], RZ, 0x3c, !PT ;  /* 0x00007c000b067a12 */ /* 0x000fe400078e3cff */
[----:B------:R-:W-:-:S03]  /*0500*/  SHF.R.S32.HI R13, RZ, 0x1f, R57 ;  /* 0x0000001fff0d7819 */ /* 0x000fc60000011439 */
        /* <DEDUP_REMOVED lines=16> */
[----:B------:R-:W-:Y:S01]  /*0610*/  SEL R58, R9, R8, !P0 ;  /* 0x00000008093a7207 */ /* 0x000fe20004000000 */
[----:B------:R-:W-:Y:S01]  /*0620*/  @P5 IMAD R8, R75, c[0x0][0x1d8], RZ ;  /* 0x000076004b085a24 */ /* 0x000fe200078e02ff */
[----:B------:R-:W-:-:S03]  /*0630*/  @!P6 IADD3 R7, -R7, RZ, RZ ;  /* 0x000000ff0707e210 */ /* 0x000fc60007ffe1ff */
[----:B------:R-:W-:Y:S01]  /*0640*/  IMAD R68, R58, 0xc, RZ ;  /* 0x0000000c3a447824 */ /* 0x000fe200078e02ff */
[----:B------:R-:W-:Y:S01]  /*0650*/  SEL R9, R9, R7, !P0 ;  /* 0x0000000709097207 */ /* 0x000fe20004000000 */
[----:B------:R-:W-:-:S03]  /*0660*/  IMAD.WIDE.U32 R6, R3, -0x55555555, RZ ;  /* 0xaaaaaaab03067825 */ /* 0x000fc600078e00ff */
[----:B------:R-:W-:Y:S01]  /*0670*/  IADD3 R12, P0, R57, R68, RZ ;  /* 0x00000044390c7210 */ /* 0x000fe20007f1e0ff */
[----:B------:R-:W-:Y:S01]  /*0680*/  @P5 IMAD R17, R5, c[0x0][0x1dc], R8 ;  /* 0x0000770005115a24 */ /* 0x000fe200078e0208 */
[----:B------:R-:W-:Y:S02]  /*0690*/  SHF.R.S32.HI R6, RZ, 0x1f, R9 ;  /* 0x0000001fff067819 */ /* 0x000fe40000011409 */
[----:B------:R-:W-:Y:S02]  /*06a0*/  SHF.R.U32.HI R7, RZ, 0x2, R7 ;  /* 0x00000002ff077819 */ /* 0x000fe40000011607 */
[----:B------:R-:W-:Y:S01]  /*06b0*/  LEA.HI.X.SX32 R13, R68, R13, 0x1, P0 ;  /* 0x0000000d440d7211 */ /* 0x000fe200000f0eff */
[----:B------:R-:W-:Y:S02]  /*06c0*/  IMAD R6, R6, c[0x0][0x1e8], RZ ;  /* 0x00007a0006067a24 */ /* 0x000fe400078e02ff */
[----:B------:R-:W-:Y:S02]  /*06d0*/  IMAD R23, R2, c[0x0][0x1fc], R7 ;  /* 0x00007f0002177a24 */ /* 0x000fe400078e0207 */
[----:B------:R-:W-:-:S02]  /*06e0*/  IMAD R15, R9, c[0x0][0x1ec], R6 ;  /* 0x00007b00090f7a24 */ /* 0x000fc400078e0206 */
[----:B------:R-:W-:Y:S01]  /*06f0*/  IMAD.WIDE.U32 R12, R9, c[0x0][0x1e8], R12 ;  /* 0x00007a00090c7a25 */ /* 0x000fe200078e000c */
[----:B------:R-:W-:-:S03]  /*0700*/  IADD3 R6, R23, 0x140, RZ ;  /* 0x0000014017067810 */ /* 0x000fc60007ffe0ff */
[----:B------:R-:W-:Y:S01]  /*0710*/  @P4 IMAD R7, R72, c[0x0][0x1d8], RZ ;  /* 0x0000760048074a24 */ /* 0x000fe200078e02ff */
[----:B------:R-:W-:Y:S02]  /*0720*/  IADD3 R15, R13, R15, RZ ;  /* 0x0000000f0d0f7210 */ /* 0x000fe40007ffe0ff */
[-C--:B------:R-:W-:Y:S01]  /*0730*/  @P5 MOV R14, R12.reuse ;  /* 0x0000000c000e5202 */ /* 0x080fe20000000f00 */
[----:B------:R-:W-:Y:S01]  /*0740*/  @P4 IMAD R19, R66, c[0x0][0x1dc], R7 ;  /* 0x0000770042134a24 */ /* 0x000fe200078e0207 */
[----:B------:R-:W-:Y:S02]  /*0750*/  ISETP.GE.U32.AND P0, PT, R6, c[0x0][0x1e0], PT ;  /* 0x0000780006007a0c */ /* 0x000fe40003f06070 */
[----:B------:R-:W-:Y:S01]  /*0760*/  SHF.R.S32.HI R16, RZ, 0x1f, R6 ;  /* 0x0000001fff107819 */ /* 0x000fe20000011406 */
[----:B------:R-:W-:Y:S01]  /*0770*/  @P5 IMAD.WIDE.U32 R8, R5, c[0x0][0x1d8], R14 ;  /* 0x0000760005085a25 */ /* 0x000fe200078e000e */
[----:B------:R-:W-:Y:S02]  /*0780*/  @P4 MOV R6, R12 ;  /* 0x0000000c00064202 */ /* 0x000fe40000000f00 */
[----:B------:R-:W-:-:S02]  /*0790*/  @P4 MOV R7, R15 ;  /* 0x0000000f00074202 */ /* 0x000fc40000000f00 */
[----:B------:R-:W-:Y:S02]  /*07a0*/  @P5 IADD3 R9, R9, R17, RZ ;  /* 0x0000001109095210 */ /* 0x000fe40007ffe0ff */
[----:B------:R-:W-:Y:S01]  /*07b0*/  @P5 SHF.L.U32 R34, R8, 0x1, RZ ;  /* 0x0000000108225819 */ /* 0x000fe200000006ff */
[----:B------:R-:W-:Y:S01]  /*07c0*/  @P4 IMAD.WIDE.U32 R6, R66, c[0x0][0x1d8], R6 ;  /* 0x0000760042064a25 */ /* 0x000fe200078e0006 */
[----:B------:R-:W-:Y:S02]  /*07d0*/  @P5 SHF.L.U64.HI R8, R8, 0x1, R9 ;  /* 0x0000000108085819 */ /* 0x000fe40000010209 */
[----:B------:R-:W-:Y:S02]  /*07e0*/  @P5 IADD3 R36, P6, R34, c[0x0][0x180], RZ ;  /* 0x0000600022245a10 */ /* 0x000fe40007fde0ff */
[----:B------:R-:W-:Y:S01]  /*07f0*/  @P4 IADD3 R17, R7, R19, RZ ;  /* 0x0000001307114210 */ /* 0x000fe20007ffe0ff */
[----:B------:R-:W-:Y:S01]  /*0800*/  @P2 IMAD R19, R70, c[0x0][0x1d8], RZ ;  /* 0x0000760046132a24 */ /* 0x000fe200078e02ff */
[----:B------:R-:W-:-:S02]  /*0810*/  @P4 SHF.L.U32 R30, R6, 0x1, RZ ;  /* 0x00000001061e4819 */ /* 0x000fc400000006ff */
[----:B------:R-:W-:Y:S01]  /*0820*/  @P4 SHF.L.U64.HI R17, R6, 0x1, R17 ;  /* 0x0000000106114819 */ /* 0x000fe20000010211 */
[----:B------:R-:W-:Y:S01]  /*0830*/  @P2 IMAD R19, R64, c[0x0][0x1dc], R19 ;  /* 0x0000770040132a24 */ /* 0x000fe200078e0213 */
[----:B------:R-:W-:Y:S01]  /*0840*/  ISETP.GE.AND.EX P0, PT, R16, c[0x0][0x1e4], PT, P0 ;  /* 0x0000790010007a0c */ /* 0x000fe20003f06300 */
[----:B------:R-:W-:Y:S01]  /*0850*/  @P3 IMAD R16, R71, c[0x0][0x1d8], RZ ;  /* 0x0000760047103a24 */ /* 0x000fe200078e02ff */
[----:B------:R-:W-:Y:S02]  /*0860*/  @P3 MOV R6, R12 ;  /* 0x0000000c00063202 */ /* 0x000fe40000000f00 */
[----:B------:R-:W-:Y:S01]  /*0870*/  @P3 MOV R7, R15 ;  /* 0x0000000f00073202 */ /* 0x000fe20000000f00 */
[C---:B------:R-:W-:Y:S01]  /*0880*/  @P3 IMAD R9, R65.reuse, c[0x0][0x1dc], R16 ;  /* 0x0000770041093a24 */ /* 0x040fe200078e0210 */
[----:B------:R-:W-:Y:S02]  /*0890*/  @P5 IADD3.X R37, R8, c[0x0][0x184], RZ, P6, !PT ;  /* 0x0000610008255a10 */ /* 0x000fe400037fe4ff */
[----:B------:R-:W-:Y:S01]  /*08a0*/  @P5 IADD3 R34, P6, R34, c[0x0][0x178], RZ ;  /* 0x00005e0022225a10 */ /* 0x000fe20007fde0ff */
[----:B------:R-:W-:Y:S01]  /*08b0*/  @P3 IMAD.WIDE.U32 R6, R65, c[0x0][0x1d8], R6 ;  /* 0x0000760041063a25 */ /* 0x000fe200078e0006 */
[----:B------:R-:W-:-:S02]  /*08c0*/  ISETP.LT.U32.AND P0, PT, R3, 0x180, !P0 ;  /* 0x000001800300780c */ /* 0x000fc40004701070 */
[----:B------:R-:W-:Y:S02]  /*08d0*/  @P5 IADD3.X R35, R8, c[0x0][0x17c], RZ, P6, !PT ;  /* 0x00005f0008235a10 */ /* 0x000fe400037fe4ff */
[C---:B------:R-:W-:Y:S02]  /*08e0*/  @P4 IADD3 R32, P6, R30.reuse, c[0x0][0x180], RZ ;  /* 0x000060001e204a10 */ /* 0x040fe40007fde0ff */
[----:B------:R-:W-:Y:S02]  /*08f0*/  @P3 IADD3 R7, R7, R9, RZ ;  /* 0x0000000907073210 */ /* 0x000fe40007ffe0ff */
[----:B------:R-:W-:Y:S02]  /*0900*/  @P4 IADD3.X R33, R17, c[0x0][0x184], RZ, P6, !PT ;  /* 0x0000610011214a10 */ /* 0x000fe400037fe4ff */
[----:B------:R-:W-:Y:S02]  /*0910*/  @P4 IADD3 R30, P6, R30, c[0x0][0x178], RZ ;  /* 0x00005e001e1e4a10 */ /* 0x000fe40007fde0ff */
[----:B------:R-:W-:-:S02]  /*0920*/  @P3 SHF.L.U32 R26, R6, 0x1, RZ ;  /* 0x00000001061a3819 */ /* 0x000fc400000006ff */
[-C--:B------:R-:W-:Y:S02]  /*0930*/  @P2 MOV R8, R12.reuse ;  /* 0x0000000c00082202 */ /* 0x080fe40000000f00 */
[-C--:B------:R-:W-:Y:S02]  /*0940*/  @P2 MOV R9, R15.reuse ;  /* 0x0000000f00092202 */ /* 0x080fe40000000f00 */
[----:B------:R-:W-:Y:S02]  /*0950*/  @P3 SHF.L.U64.HI R16, R6, 0x1, R7 ;  /* 0x0000000106103819 */ /* 0x000fe40000010207 */
[----:B------:R-:W-:Y:S01]  /*0960*/  @P1 MOV R6, R12 ;  /* 0x0000000c00061202 */ /* 0x000fe20000000f00 */
[----:B------:R-:W-:Y:S01]  /*0970*/  @P2 IMAD.WIDE.U32 R8, R64, c[0x0][0x1d8], R8 ;  /* 0x0000760040082a25 */ /* 0x000fe200078e0008 */
[----:B------:R-:W-:Y:S02]  /*0980*/  @P1 MOV R7, R15 ;  /* 0x0000000f00071202 */ /* 0x000fe40000000f00 */
[----:B------:R-:W-:-:S02]  /*0990*/  @P4 IADD3.X R31, R17, c[0x0][0x17c], RZ, P6, !PT ;  /* 0x00005f00111f4a10 */ /* 0x000fc400037fe4ff */
[----:B------:R-:W-:Y:S01]  /*09a0*/  @P3 IADD3 R28, P6, R26, c[0x0][0x180], RZ ;  /* 0x000060001a1c3a10 */ /* 0x000fe20007fde0ff */
[----:B------:R-:W-:Y:S01]  /*09b0*/  @P1 IMAD.WIDE.U32 R6, R63, c[0x0][0x1d8], R6 ;  /* 0x000076003f061a25 */ /* 0x000fe200078e0006 */
[----:B------:R-:W-:Y:S02]  /*09c0*/  @P2 IADD3 R17, R9, R19, RZ ;  /* 0x0000001309112210 */ /* 0x000fe40007ffe0ff */
[----:B------:R-:W-:Y:S01]  /*09d0*/  @P3 IADD3.X R29, R16, c[0x0][0x184], RZ, P6, !PT ;  /* 0x00006100101d3a10 */ /* 0x000fe200037fe4ff */
[----:B------:R-:W-:Y:S01]  /*09e0*/  @P0 IMAD R19, R74, c[0x0][0x1d8], RZ ;  /* 0x000076004a130a24 */ /* 0x000fe200078e02ff */
[----:B------:R-:W-:Y:S02]  /*09f0*/  @P3 IADD3 R26, P6, R26, c[0x0][0x178], RZ ;  /* 0x00005e001a1a3a10 */ /* 0x000fe40007fde0ff */
[----:B------:R-:W-:Y:S02]  /*0a00*/  @P2 SHF.L.U32 R18, R8, 0x1, RZ ;  /* 0x0000000108122819 */ /* 0x000fe400000006ff */
[----:B------:R-:W-:Y:S01]  /*0a10*/  @P1 IADD3 R9, R7, R21, RZ ;  /* 0x0000001507091210 */ /* 0x000fe20007ffe0ff */
[----:B------:R-:W-:Y:S01]  /*0a20*/  @P0 IMAD R21, R62, c[0x0][0x1dc], R19 ;  /* 0x000077003e150a24 */ /* 0x000fe200078e0213 */
[----:B------:R-:W-:-:S02]  /*0a30*/  @P3 IADD3.X R27, R16, c[0x0][0x17c], RZ, P6, !PT ;  /* 0x00005f00101b3a10 */ /* 0x000fc400037fe4ff */
[----:B------:R-:W-:Y:S02]  /*0a40*/  @P2 SHF.L.U64.HI R17, R8, 0x1, R17 ;  /* 0x0000000108112819 */ /* 0x000fe40000010211 */
[----:B------:R-:W-:Y:S02]  /*0a50*/  @P2 IADD3 R24, P6, R18, c[0x0][0x180], RZ ;  /* 0x0000600012182a10 */ /* 0x000fe40007fde0ff */
[----:B------:R-:W-:Y:S02]  /*0a60*/  @P1 SHF.L.U64.HI R16, R6, 0x1, R9 ;  /* 0x0000000106101819 */ /* 0x000fe40000010209 */
[----:B------:R-:W-:Y:S02]  /*0a70*/  @P0 MOV R8, R12 ;  /* 0x0000000c00080202 */ /* 0x000fe40000000f00 */
[----:B------:R-:W-:Y:S02]  /*0a80*/  @P0 MOV R9, R15 ;  /* 0x0000000f00090202 */ /* 0x000fe40000000f00 */
[----:B------:R-:W-:-:S02]  /*0a90*/  @P2 IADD3.X R25, R17, c[0x0][0x184], RZ, P6, !PT ;  /* 0x0000610011192a10 */ /* 0x000fc400037fe4ff */
[----:B------:R-:W-:Y:S01]  /*0aa0*/  @P2 IADD3 R18, P6, R18, c[0x0][0x178], RZ ;  /* 0x00005e0012122a10 */ /* 0x000fe20007fde0ff */
[----:B------:R-:W-:Y:S01]  /*0ab0*/  @P0 IMAD.WIDE.U32 R8, R62, c[0x0][0x1d8], R8 ;  /* 0x000076003e080a25 */ /* 0x000fe200078e0008 */
[----:B------:R-:W-:Y:S02]  /*0ac0*/  @P1 SHF.L.U32 R7, R6, 0x1, RZ ;  /* 0x0000000106071819 */ /* 0x000fe400000006ff */
[----:B------:R-:W-:Y:S02]  /*0ad0*/  @P2 IADD3.X R19, R17, c[0x0][0x17c], RZ, P6, !PT ;  /* 0x00005f0011132a10 */ /* 0x000fe400037fe4ff */
[----:B------:R-:W-:Y:S02]  /*0ae0*/  @P1 IADD3 R20, P6, R7, c[0x0][0x180], RZ ;  /* 0x0000600007141a10 */ /* 0x000fe40007fde0ff */
[----:B------:R-:W-:Y:S02]  /*0af0*/  @P0 IADD3 R9, R9, R21, RZ ;  /* 0x0000001509090210 */ /* 0x000fe40007ffe0ff */
[----:B------:R-:W-:-:S02]  /*0b00*/  @P1 IADD3.X R21, R16, c[0x0][0x184], RZ, P6, !PT ;  /* 0x0000610010151a10 */ /* 0x000fc400037fe4ff */
[----:B------:R-:W-:Y:S02]  /*0b10*/  @P1 IADD3 R6, P6, R7, c[0x0][0x178], RZ ;  /* 0x00005e0007061a10 */ /* 0x000fe40007fde0ff */
[----:B------:R-:W-:Y:S02]  /*0b20*/  @P0 SHF.L.U32 R22, R8, 0x1, RZ ;  /* 0x0000000108160819 */ /* 0x000fe400000006ff */
[----:B------:R-:W-:Y:S02]  /*0b30*/  @P1 IADD3.X R7, R16, c[0x0][0x17c], RZ, P6, !PT ;  /* 0x00005f0010071a10 */ /* 0x000fe400037fe4ff */
[----:B------:R-:W-:Y:S02]  /*0b40*/  @P0 SHF.L.U64.HI R9, R8, 0x1, R9 ;  /* 0x0000000108090819 */ /* 0x000fe40000010209 */
[----:B------:R-:W-:Y:S02]  /*0b50*/  @P0 IADD3 R16, P6, R22, c[0x0][0x180], RZ ;  /* 0x0000600016100a10 */ /* 0x000fe40007fde0ff */
[----:B------:R-:W-:-:S02]  /*0b60*/  IADD3 R8, R23, 0x180, RZ ;  /* 0x0000018017087810 */ /* 0x000fc40007ffe0ff */
[----:B------:R-:W-:Y:S02]  /*0b70*/  @P0 IADD3.X R17, R9, c[0x0][0x184], RZ, P6, !PT ;  /* 0x0000610009110a10 */ /* 0x000fe400037fe4ff */
[----:B------:R-:W-:-:S04]  /*0b80*/  @P0 IADD3 R22, P6, R22, c[0x0][0x178], RZ ;  /* 0x00005e0016160a10 */ /* 0x000fc80007fde0ff */
[----:B------:R-:W-:Y:S02]  /*0b90*/  @P0 IADD3.X R23, R9, c[0x0][0x17c], RZ, P6, !PT ;  /* 0x00005f0009170a10 */ /* 0x000fe400037fe4ff */
[----:B------:R-:W-:Y:S02]  /*0ba0*/  ISETP.GE.U32.AND P6, PT, R8, c[0x0][0x1e0], PT ;  /* 0x0000780008007a0c */ /* 0x000fe40003fc6070 */
[----:B------:R-:W-:-:S04]  /*0bb0*/  SHF.R.S32.HI R8, RZ, 0x1f, R8 ;  /* 0x0000001fff087819 */ /* 0x000fc80000011408 */
[----:B------:R-:W-:Y:S02]  /*0bc0*/  ISETP.GE.AND.EX P6, PT, R8, c[0x0][0x1e4], PT, P6 ;  /* 0x0000790008007a0c */ /* 0x000fe40003fc6360 */
[----:B------:R-:W-:Y:S01]  /*0bd0*/  MOV R8, 0x8 ;  /* 0x0000000800087802 */ /* 0x000fe20000000f00 */
[----:B------:R-:W-:Y:S01]  /*0be0*/  CS2R R46, SRZ ;  /* 0x00000000002e7805 */ /* 0x000fe2000001ff00 */
[----:B------:R-:W-:Y:S01]  /*0bf0*/  CS2R R54, SRZ ;  /* 0x0000000000367805 */ /* 0x000fe2000001ff00 */
[----:B------:R-:W-:Y:S01]  /*0c00*/  CS2R R44, SRZ ;  /* 0x00000000002c7805 */ /* 0x000fe2000001ff00 */
[----:B------:R-:W-:Y:S01]  /*0c10*/  CS2R R52, SRZ ;  /* 0x0000000000347805 */ /* 0x000fe2000001ff00 */
[----:B------:R-:W-:Y:S01]  /*0c20*/  IMAD.WIDE R8, R11, R8, c[0x0][0x198] ;  /* 0x000066000b087625 */ /* 0x000fe200078e0208 */
[----:B------:R-:W-:Y:S01]  /*0c30*/  ISETP.LT.U32.AND P6, PT, R3, 0x180, !P6 ;  /* 0x000001800300780c */ /* 0x000fe200077c1070 */
[----:B------:R0:W5:Y:S04]  /*0c40*/  @P5 LDG.E R46, [R36.64] ;  /* 0x0000000e242e5981 */ /* 0x000168000c1e1900 */
[----:B------:R-:W2:Y:S01]  /*0c50*/  LDG.E.64 R8, [R8.64] ;  /* 0x0000000e08087981 */ /* 0x000ea2000c1e1b00 */
[----:B------:R-:W-:Y:S01]  /*0c60*/  CS2R R42, SRZ ;  /* 0x00000000002a7805 */ /* 0x000fe2000001ff00 */
[----:B------:R-:W-:-:S02]  /*0c70*/  CS2R R50, SRZ ;  /* 0x0000000000327805 */ /* 0x000fc4000001ff00 */
[----:B------:R0:W5:Y:S04]  /*0c80*/  @P5 LDG.E R55, [R34.64] ;  /* 0x0000000e22375981 */ /* 0x000168000c1e1900 */
[----:B------:R0:W5:Y:S01]  /*0c90*/  @P4 LDG.E R47, [R32.64] ;  /* 0x0000000e202f4981 */ /* 0x000162000c1e1900 */
[----:B------:R-:W-:Y:S01]  /*0ca0*/  @P6 IMAD R38, R73, c[0x0][0x1d8], RZ ;  /* 0x0000760049266a24 */ /* 0x000fe200078e02ff */
[----:B------:R-:W-:Y:S02]  /*0cb0*/  @P6 MOV R39, R15 ;  /* 0x0000000f00276202 */ /* 0x000fe40000000f00 */
[----:B------:R0:W5:Y:S01]  /*0cc0*/  @P4 LDG.E R54, [R30.64] ;  /* 0x0000000e1e364981 */ /* 0x000162000c1e1900 */
[----:B------:R-:W-:Y:S01]  /*0cd0*/  @P6 IMAD R41, R61, c[0x0][0x1dc], R38 ;  /* 0x000077003d296a24 */ /* 0x000fe200078e0226 */
[----:B------:R-:W-:-:S02]  /*0ce0*/  @P6 MOV R38, R12 ;  /* 0x0000000c00266202 */ /* 0x000fc40000000f00 */
[----:B------:R0:W5:Y:S03]  /*0cf0*/  @P3 LDG.E R44, [R28.64] ;  /* 0x0000000e1c2c3981 */ /* 0x000166000c1e1900 */
[----:B------:R-:W-:Y:S01]  /*0d00*/  @P6 IMAD.WIDE.U32 R38, R61, c[0x0][0x1d8], R38 ;  /* 0x000076003d266a25 */ /* 0x000fe200078e0026 */
[----:B------:R0:W5:Y:S04]  /*0d10*/  @P3 LDG.E R53, [R26.64] ;  /* 0x0000000e1a353981 */ /* 0x000168000c1e1900 */
[----:B------:R0:W5:Y:S01]  /*0d20*/  @P2 LDG.E R45, [R24.64] ;  /* 0x0000000e182d2981 */ /* 0x000162000c1e1900 */
[----:B------:R-:W-:Y:S02]  /*0d30*/  @P6 IADD3 R41, R39, R41, RZ ;  /* 0x0000002927296210 */ /* 0x000fe40007ffe0ff */
[C---:B------:R-:W-:Y:S01]  /*0d40*/  @P6 SHF.L.U32 R39, R38.reuse, 0x1, RZ ;  /* 0x0000000126276819 */ /* 0x040fe200000006ff */
[----:B------:R1:W5:Y:S01]  /*0d50*/  @P0 LDG.E R43, [R16.64] ;  /* 0x0000000e102b0981 */ /* 0x000362000c1e1900 */
[----:B------:R-:W-:-:S03]  /*0d60*/  @P6 SHF.L.U64.HI R38, R38, 0x1, R41 ;  /* 0x0000000126266819 */ /* 0x000fc60000010229 */
[----:B------:R3:W5:Y:S01]  /*0d70*/  @P0 LDG.E R50, [R22.64] ;  /* 0x0000000e16320981 */ /* 0x000762000c1e1900 */
[----:B------:R-:W-:-:S03]  /*0d80*/  CS2R R48, SRZ ;  /* 0x0000000000307805 */ /* 0x000fc6000001ff00 */
[----:B------:R4:W5:Y:S04]  /*0d90*/  @P2 LDG.E R52, [R18.64] ;  /* 0x0000000e12342981 */ /* 0x000968000c1e1900 */
[----:B------:R0:W5:Y:S01]  /*0da0*/  @P1 LDG.E R42, [R20.64] ;  /* 0x0000000e142a1981 */ /* 0x000162000c1e1900 */
[C---:B---3--:R-:W-:Y:S01]  /*0db0*/  @P6 IADD3 R22, P0, R39.reuse, c[0x0][0x180], RZ ;  /* 0x0000600027166a10 */ /* 0x048fe20007f1e0ff */
[----:B------:R-:W-:Y:S01]  /*0dc0*/  UMOV UR11, 0x3f800000 ;  /* 0x3f800000000b7882 */ /* 0x000fe20000000000 */
[----:B------:R-:W-:Y:S01]  /*0dd0*/  BSSY B0, `(.L_x_272) ;  /* 0x0000037000007945 */ /* 0x000fe20003800000 */
[----:B------:R3:W5:Y:S01]  /*0de0*/  @P1 LDG.E R51, [R6.64] ;  /* 0x0000000e06331981 */ /* 0x000762000c1e1900 */
[----:B------:R-:W-:Y:S02]  /*0df0*/  @P6 IADD3.X R23, R38, c[0x0][0x184], RZ, P0, !PT ;  /* 0x0000610026176a10 */ /* 0x000fe400007fe4ff */
[----:B-1----:R-:W-:-:S04]  /*0e00*/  @P6 IADD3 R16, P0, R39, c[0x0][0x178], RZ ;  /* 0x00005e0027106a10 */ /* 0x002fc80007f1e0ff */
[----:B------:R-:W-:Y:S02]  /*0e10*/  @P6 IADD3.X R17, R38, c[0x0][0x17c], RZ, P0, !PT ;  /* 0x00005f0026116a10 */ /* 0x000fe400007fe4ff */
[----:B------:R-:W-:-:S03]  /*0e20*/  ISETP.GE.U32.AND P0, PT, R59, c[0x0][0x1e0], PT ;  /* 0x000078003b007a0c */ /* 0x000fc60003f06070 */
[----:B------:R1:W5:Y:S01]  /*0e30*/  @P6 LDG.E R49, [R16.64] ;  /* 0x0000000e10316981 */ /* 0x000362000c1e1900 */
[----:B------:R-:W-:-:S04]  /*0e40*/  ISETP.GE.AND.EX P0, PT, R67, c[0x0][0x1e4], PT, P0 ;  /* 0x0000790043007a0c */ /* 0x000fc80003f06300 */
[----:B------:R-:W-:-:S13]  /*0e50*/  ISETP.LT.U32.AND P0, PT, R3, 0x180, !P0 ;  /* 0x000001800300780c */ /* 0x000fda0004701070 */
[----:B------:R-:W-:Y:S01]  /*0e60*/  @P0 IMAD R38, R67, c[0x0][0x1d8], RZ ;  /* 0x0000760043260a24 */ /* 0x000fe200078e02ff */
[----:B------:R-:W-:-:S03]  /*0e70*/  @P0 MOV R39, R15 ;  /* 0x0000000f00270202 */ /* 0x000fc60000000f00 */
[----:B------:R-:W-:Y:S01]  /*0e80*/  @P0 IMAD R41, R59, c[0x0][0x1dc], R38 ;  /* 0x000077003b290a24 */ /* 0x000fe200078e0226 */
[----:B------:R-:W-:-:S05]  /*0e90*/  @P0 MOV R38, R12 ;  /* 0x0000000c00260202 */ /* 0x000fca0000000f00 */
[----:B------:R-:W-:-:S05]  /*0ea0*/  @P0 IMAD.WIDE.U32 R38, R59, c[0x0][0x1d8], R38 ;  /* 0x000076003b260a25 */ /* 0x000fca00078e0026 */
[----:B------:R-:W-:Y:S02]  /*0eb0*/  @P0 IADD3 R41, R39, R41, RZ ;  /* 0x0000002927290210 */ /* 0x000fe40007ffe0ff */
[C---:B------:R-:W-:Y:S02]  /*0ec0*/  @P0 SHF.L.U32 R39, R38.reuse, 0x1, RZ ;  /* 0x0000000126270819 */ /* 0x040fe400000006ff */
[----:B------:R-:W-:Y:S02]  /*0ed0*/  @P0 SHF.L.U64.HI R38, R38, 0x1, R41 ;  /* 0x0000000126260819 */ /* 0x000fe40000010229 */
[----:B------:R-:W-:-:S06]  /*0ee0*/  CS2R R40, SRZ ;  /* 0x0000000000287805 */ /* 0x000fcc000001ff00 */
[----:B------:R0:W5:Y:S01]  /*0ef0*/  @P6 LDG.E R40, [R22.64] ;  /* 0x0000000e16286981 */ /* 0x000162000c1e1900 */
[----:B-1----:R-:W-:-:S04]  /*0f00*/  @P0 IADD3 R16, P6, R39, c[0x0][0x180], RZ ;  /* 0x0000600027100a10 */ /* 0x002fc80007fde0ff */
[----:B------:R-:W-:Y:S02]  /*0f10*/  @P0 IADD3.X R17, R38, c[0x0][0x184], RZ, P6, !PT ;  /* 0x0000610026110a10 */ /* 0x000fe400037fe4ff */
[----:B----4-:R-:W-:-:S03]  /*0f20*/  @P0 IADD3 R18, P6, R39, c[0x0][0x178], RZ ;  /* 0x00005e0027120a10 */ /* 0x010fc60007fde0ff */
[----:B------:R1:W5:Y:S01]  /*0f30*/  @P0 LDG.E R41, [R16.64] ;  /* 0x0000000e10290981 */ /* 0x000362000c1e1900 */
[----:B------:R-:W-:-:S05]  /*0f40*/  @P0 IADD3.X R19, R38, c[0x0][0x17c], RZ, P6, !PT ;  /* 0x00005f0026130a10 */ /* 0x000fca00037fe4ff */
[----:B------:R1:W5:Y:S01]  /*0f50*/  @P0 LDG.E R48, [R18.64] ;  /* 0x0000000e12300981 */ /* 0x000362000c1e1900 */
[----:B---3--:R-:W-:Y:S01]  /*0f60*/  CS2R R6, SRZ ;  /* 0x0000000000067805 */ /* 0x008fe2000001ff00 */
        /* <DEDUP_REMOVED lines=29> */
.L_x_273:
[----:B-1----:R-:W-:Y:S05]  /*1140*/  BSYNC B0 ;  /* 0x0000000000007941 */ /* 0x002fea0003800000 */
.L_x_272:
[----:B------:R-:W-:Y:S02]  /*1150*/  ISETP.NE.AND P0, PT, RZ, UR13, PT ;  /* 0x0000000dff007c0c */ /* 0x000fe4000bf05270 */
[--C-:B-----5:R-:W-:Y:S02]  /*1160*/  PRMT R16, RZ, 0x5410, R46.reuse ;  /* 0x00005410ff107816 */ /* 0x120fe4000000002e */
        /* <DEDUP_REMOVED lines=28> */
.L_x_274:
[----:B------:R-:W-:Y:S01]  /*1330*/  FMUL.FTZ R19, R21, R6 ;  /* 0x0000000615137220 */ /* 0x000fe20000410000 */
[----:B------:R-:W-:Y:S01]  /*1340*/  PRMT R23, RZ, 0x7610, R47 ;  /* 0x00007610ff177816 */ /* 0x000fe2000000002f */
[----:B------:R-:W-:Y:S01]  /*1350*/  FMUL.FTZ R20, R22, R9 ;  /* 0x0000000916147220 */ /* 0x000fe20000410000 */
[----:B------:R-:W-:Y:S01]  /*1360*/  PRMT R24, RZ, 0x7610, R54 ;  /* 0x00007610ff187816 */ /* 0x000fe20000000036 */
[----:B------:R-:W-:Y:S02]  /*1370*/  FFMA.FTZ R18, R16, R19, RZ ;  /* 0x0000001310127223 */ /* 0x000fe400000100ff */
[----:B------:R-:W-:Y:S02]  /*1380*/  FADD.FTZ R19, RZ, R19 ;  /* 0x00000013ff137221 */ /* 0x000fe40000010000 */
[----:B------:R-:W-:-:S02]  /*1390*/  FFMA.FTZ R18, R17, R20, R18 ;  /* 0x0000001411127223 */ /* 0x000fc40000010012 */
[----:B------:R-:W-:Y:S01]  /*13a0*/  FADD.FTZ R19, R20, R19 ;  /* 0x0000001314137221 */ /* 0x000fe20000010000 */
[----:B------:R-:W-:Y:S01]  /*13b0*/  PRMT R20, RZ, 0x5410, R47 ;  /* 0x00005410ff147816 */ /* 0x000fe2000000002f */
[----:B------:R-:W-:Y:S01]  /*13c0*/  FADD.FTZ R25, R23, -UR16 ;  /* 0x8000001017197e21 */ /* 0x000fe20008010000 */
[----:B------:R-:W-:-:S03]  /*13d0*/  PRMT R23, RZ, 0x5410, R54 ;  /* 0x00005410ff177816 */ /* 0x000fc60000000036 */
[----:B------:R-:W-:Y:S02]  /*13e0*/  FADD.FTZ R20, R20, -UR16 ;  /* 0x8000001014147e21 */ /* 0x000fe40008010000 */
        /* <DEDUP_REMOVED lines=21> */
.L_x_275:
[----:B------:R-:W-:Y:S02]  /*1540*/  FMUL.FTZ R27, R23, R6 ;  /* 0x00000006171b7220 */ /* 0x000fe40000410000 */
[----:B------:R-:W-:Y:S02]  /*1550*/  FFMA.FTZ R17, R17, R22, RZ ;  /* 0x0000001611117223 */ /* 0x000fe400000100ff */
[----:B------:R-:W-:Y:S02]  /*1560*/  FMUL.FTZ R26, R24, R9 ;  /* 0x00000009181a7220 */ /* 0x000fe40000410000 */
[----:B------:R-:W-:Y:S02]  /*1570*/  FFMA.FTZ R28, R20, R27, R18 ;  /* 0x0000001b141c7223 */ /* 0x000fe40000010012 */
[C---:B------:R-:W-:Y:S01]  /*1580*/  FFMA.FTZ R18, R25.reuse, R24, R17 ;  /* 0x0000001819127223 */ /* 0x040fe20000010011 */
[----:B------:R-:W-:Y:S01]  /*1590*/  PRMT R17, RZ, 0x5410, R44 ;  /* 0x00005410ff117816 */ /* 0x000fe2000000002c */
[----:B------:R-:W-:Y:S01]  /*15a0*/  FFMA.FTZ R28, R25, R26, R28 ;  /* 0x0000001a191c7223 */ /* 0x000fe2000001001c */
[----:B------:R-:W-:Y:S01]  /*15b0*/  PRMT R25, RZ, 0x7610, R44 ;  /* 0x00007610ff197816 */ /* 0x000fe2000000002c */
[----:B------:R-:W-:-:S02]  /*15c0*/  FFMA.FTZ R16, R16, R21, RZ ;  /* 0x0000001510107223 */ /* 0x000fc400000100ff */
[----:B------:R-:W-:Y:S02]  /*15d0*/  FADD.FTZ R17, R17, -UR16 ;  /* 0x8000001011117e21 */ /* 0x000fe40008010000 */
[----:B------:R-:W-:Y:S02]  /*15e0*/  FADD.FTZ R29, R25, -UR16 ;  /* 0x80000010191d7e21 */ /* 0x000fe40008010000 */
[----:B------:R-:W-:Y:S01]  /*15f0*/  FFMA.FTZ R16, R20, R23, R16 ;  /* 0x0000001714107223 */ /* 0x000fe20000010010 */
[----:B------:R-:W-:Y:S01]  /*1600*/  PRMT R20, RZ, 0x7610, R53 ;  /* 0x00007610ff147816 */ /* 0x000fe20000000035 */
[----:B------:R-:W-:Y:S01]  /*1610*/  FADD.FTZ R27, R19, R27 ;  /* 0x0000001b131b7221 */ /* 0x000fe20000010000 */
        /* <DEDUP_REMOVED lines=24> */
.L_x_276:
[----:B------:R-:W-:Y:S02]  /*17a0*/  FMUL.FTZ R22, R19, R6 ;  /* 0x0000000613167220 */ /* 0x000fe40000410000 */
[----:B------:R-:W-:Y:S02]  /*17b0*/  FADD.FTZ R27, R26, R27 ;  /* 0x0000001b1a1b7221 */ /* 0x000fe40000010000 */
[----:B------:R-:W-:Y:S02]  /*17c0*/  FADD.FTZ R30, R30, R23 ;  /* 0x000000171e1e7221 */ /* 0x000fe40000010000 */
[----:B------:R-:W-:Y:S01]  /*17d0*/  FADD.FTZ R23, R25, R24 ;  /* 0x0000001819177221 */ /* 0x000fe20000010000 */
[----:B------:R-:W-:Y:S01]  /*17e0*/  PRMT R25, RZ, 0x7610, R45 ;  /* 0x00007610ff197816 */ /* 0x000fe2000000002d */
[----:B------:R-:W-:-:S02]  /*17f0*/  FFMA.FTZ R28, R17, R22, R28 ;  /* 0x00000016111c7223 */ /* 0x000fc4000001001c */
[----:B------:R-:W-:Y:S01]  /*1800*/  FADD.FTZ R24, R27, R22 ;  /* 0x000000161b187221 */ /* 0x000fe20000010000 */
[----:B------:R-:W-:Y:S01]  /*1810*/  PRMT R22, RZ, 0x5410, R45 ;  /* 0x00005410ff167816 */ /* 0x000fe2000000002d */
[----:B------:R-:W-:Y:S01]  /*1820*/  FADD.FTZ R25, R25, -UR16 ;  /* 0x8000001019197e21 */ /* 0x000fe20008010000 */
[--C-:B------:R-:W-:Y:S01]  /*1830*/  PRMT R27, RZ, 0x5410, R52.reuse ;  /* 0x00005410ff1b7816 */ /* 0x100fe20000000034 */
[----:B------:R-:W-:Y:S02]  /*1840*/  FMUL.FTZ R29, R20, R9 ;  /* 0x00000009141d7220 */ /* 0x000fe40000410000 */
        /* <DEDUP_REMOVED lines=23> */
.L_x_277:
        /* <DEDUP_REMOVED lines=8> */
[----:B------:R-:W-:-:S02]  /*1a40*/  FADD.FTZ R16, R16, -UR16 ;  /* 0x8000001010107e21 */ /* 0x000fc40008010000 */
[----:B------:R-:W-:Y:S01]  /*1a50*/  FADD.FTZ R33, R17, -UR16 ;  /* 0x8000001011217e21 */ /* 0x000fe20008010000 */
[----:B------:R-:W-:Y:S01]  /*1a60*/  PRMT R17, RZ, 0x7610, R51 ;  /* 0x00007610ff117816 */ /* 0x000fe20000000033 */
[----:B------:R-:W-:Y:S02]  /*1a70*/  FFMA.FTZ R30, R26, R31, R32 ;  /* 0x0000001f1a1e7223 */ /* 0x000fe40000010020 */
[----:B------:R-:W-:Y:S02]  /*1a80*/  FADD.FTZ R31, R24, R31 ;  /* 0x0000001f181f7221 */ /* 0x000fe40000010000 */
        /* <DEDUP_REMOVED lines=22> */
.L_x_278:
[----:B------:R-:W-:Y:S02]  /*1bf0*/  FFMA.FTZ R34, R25, R32, R30 ;  /* 0x0000002019227223 */ /* 0x000fe4000001001e */
[----:B------:R-:W-:Y:S02]  /*1c00*/  FMUL.FTZ R33, R19, R6 ;  /* 0x0000000613217220 */ /* 0x000fe40000410000 */
[----:B------:R-:W-:Y:S02]  /*1c10*/  FADD.FTZ R36, R32, R31 ;  /* 0x0000001f20247221 */ /* 0x000fe40000010000 */
[----:B------:R-:W-:Y:S01]  /*1c20*/  FFMA.FTZ R30, R21, R20, R18 ;  /* 0x00000014151e7223 */ /* 0x000fe20000010012 */
[----:B------:R-:W-:Y:S01]  /*1c30*/  PRMT R18, RZ, 0x5410, R43 ;  /* 0x00005410ff127816 */ /* 0x000fe2000000002b */
[----:B------:R-:W-:-:S02]  /*1c40*/  FMUL.FTZ R32, R17, R9 ;  /* 0x0000000911207220 */ /* 0x000fc40000410000 */
[----:B------:R-:W-:Y:S02]  /*1c50*/  FFMA.FTZ R21, R24, R33, R34 ;  /* 0x0000002118157223 */ /* 0x000fe40000010022 */
[----:B------:R-:W-:Y:S01]  /*1c60*/  FADD.FTZ R31, R23, R20 ;  /* 0x00000014171f7221 */ /* 0x000fe20000010000 */
[----:B------:R-:W-:Y:S01]  /*1c70*/  PRMT R20, RZ, 0x7610, R43 ;  /* 0x00007610ff147816 */ /* 0x000fe2000000002b */
[----:B------:R-:W-:Y:S01]  /*1c80*/  FADD.FTZ R33, R36, R33 ;  /* 0x0000002124217221 */ /* 0x000fe20000010000 */
[--C-:B------:R-:W-:Y:S01]  /*1c90*/  PRMT R23, RZ, 0x5410, R50.reuse ;  /* 0x00005410ff177816 */ /* 0x100fe20000000032 */
[----:B------:R-:W-:Y:S02]  /*1ca0*/  FFMA.FTZ R26, R26, R27, R29 ;  /* 0x0000001b1a1a7223 */ /* 0x000fe4000001001d */
[----:B------:R-:W-:Y:S01]  /*1cb0*/  FFMA.FTZ R29, R16, R32, R21 ;  /* 0x00000020101d7223 */ /* 0x000fe20000010015 */
[----:B------:R-:W-:Y:S01]  /*1cc0*/  PRMT R21, RZ, 0x7610, R50 ;  /* 0x00007610ff157816 */ /* 0x000fe20000000032 */
[----:B------:R-:W-:-:S02]  /*1cd0*/  FADD.FTZ R32, R32, R33 ;  /* 0x0000002120207221 */ /* 0x000fc40000010000 */
[----:B------:R-:W-:Y:S02]  /*1ce0*/  FADD.FTZ R18, R18, -UR16 ;  /* 0x8000001012127e21 */ /* 0x000fe40008010000 */
[----:B------:R-:W-:Y:S02]  /*1cf0*/  FADD.FTZ R33, R20, -UR16 ;  /* 0x8000001014217e21 */ /* 0x000fe40008010000 */
        /* <DEDUP_REMOVED lines=21> */
.L_x_279:
[----:B------:R-:W-:Y:S02]  /*1e50*/  FMUL.FTZ R33, R23, R6 ;  /* 0x0000000617217220 */ /* 0x000fe40000410000 */
[----:B------:R-:W-:Y:S02]  /*1e60*/  FADD.FTZ R28, R28, R27 ;  /* 0x0000001b1c1c7221 */ /* 0x000fe40000010000 */
[----:B------:R-:W-:Y:S02]  /*1e70*/  FMUL.FTZ R27, R21, R9 ;  /* 0x00000009151b7220 */ /* 0x000fe40000410000 */
[----:B------:R-:W-:Y:S02]  /*1e80*/  FFMA.FTZ R29, R20, R33, R29 ;  /* 0x00000021141d7223 */ /* 0x000fe4000001001d */
[----:B------:R-:W-:-:S02]  /*1e90*/  FADD.FTZ R32, R32, R33 ;  /* 0x0000002120207221 */ /* 0x000fc40000010000 */
[----:B------:R-:W-:Y:S02]  /*1ea0*/  FFMA.FTZ R25, R25, R22, R30 ;  /* 0x0000001619197223 */ /* 0x000fe4000001001e */
[----:B------:R-:W-:Y:S01]  /*1eb0*/  FADD.FTZ R30, R31, R22 ;  /* 0x000000161f1e7221 */ /* 0x000fe20000010000 */
[----:B------:R-:W-:Y:S01]  /*1ec0*/  PRMT R31, RZ, 0x5410, R49 ;  /* 0x00005410ff1f7816 */ /* 0x000fe20000000031 */
[----:B------:R-:W-:Y:S01]  /*1ed0*/  FFMA.FTZ R22, R18, R27, R29 ;  /* 0x0000001b12167223 */ /* 0x000fe2000001001d */
[----:B------:R-:W-:Y:S01]  /*1ee0*/  PRMT R29, RZ, 0x7610, R40 ;  /* 0x00007610ff1d7816 */ /* 0x000fe20000000028 */
[----:B------:R-:W-:Y:S01]  /*1ef0*/  FADD.FTZ R33, R27, R32 ;  /* 0x000000201b217221 */ /* 0x000fe20000010000 */
[----:B------:R-:W-:Y:S02]  /*1f00*/  PRMT R27, RZ, 0x5410, R40 ;  /* 0x00005410ff1b7816 */ /* 0x000fe40000000028 */
[----:B------:R-:W-:Y:S01]  /*1f10*/  PRMT R32, RZ, 0x7610, R49 ;  /* 0x00007610ff207816 */ /* 0x000fe20000000031 */
[----:B------:R-:W-:-:S02]  /*1f20*/  FADD.FTZ R29, R29, -UR16 ;  /* 0x800000101d1d7e21 */ /* 0x000fc40008010000 */
        /* <DEDUP_REMOVED lines=22> */
.L_x_280:
[----:B------:R-:W-:Y:S02]  /*2090*/  FMUL.FTZ R34, R31, R6 ;  /* 0x000000061f227220 */ /* 0x000fe40000410000 */
[----:B------:R-:W-:Y:S01]  /*20a0*/  FFMA.FTZ R26, R24, R19, R26 ;  /* 0x00000013181a7223 */ /* 0x000fe2000001001a */
[----:B------:R-:W-:Y:S01]  /*20b0*/  PRMT R24, RZ, 0x5410, R41 ;  /* 0x00005410ff187816 */ /* 0x000fe20000000029 */
[----:B------:R-:W-:Y:S02]  /*20c0*/  FFMA.FTZ R22, R27, R34, R22 ;  /* 0x000000221b167223 */ /* 0x000fe40000010016 */
[----:B------:R-:W-:Y:S02]  /*20d0*/  FADD.FTZ R34, R33, R34 ;  /* 0x0000002221227221 */ /* 0x000fe40000010000 */
[----:B------:R-:W-:-:S04]  /*20e0*/  FMUL.FTZ R33, R32, R9 ;  /* 0x0000000920217220 */ /* 0x000fc80000410000 */
[----:B------:R-:W-:Y:S02]  /*20f0*/  FFMA.FTZ R37, R29, R33, R22 ;  /* 0x000000211d257223 */ /* 0x000fe40000010016 */
[----:B------:R-:W-:Y:S01]  /*2100*/  FADD.FTZ R22, R33, R34 ;  /* 0x0000002221167221 */ /* 0x000fe20000010000 */
[----:B------:R-:W-:Y:S01]  /*2110*/  PRMT R34, RZ, 0x7610, R48 ;  /* 0x00007610ff227816 */ /* 0x000fe20000000030 */
[----:B------:R-:W-:Y:S01]  /*2120*/  FADD.FTZ R33, R24, -UR16 ;  /* 0x8000001018217e21 */ /* 0x000fe20008010000 */
[----:B------:R-:W-:-:S05]  /*2130*/  PRMT R24, RZ, 0x7610, R41 ;  /* 0x00007610ff187816 */ /* 0x000fca0000000029 */
        /* <DEDUP_REMOVED lines=10> */
[----:B0-----:R-:W-:Y:S02]  /*21e0*/  FMUL.FTZ R33, R33, R68 ;  /* 0x0000004421217220 */ /* 0x001fe40000410000 */
[----:B------:R-:W-:-:S04]  /*21f0*/  FADD.FTZ R68, -R68, 1 ;  /* 0x3f80000044447421 */ /* 0x000fc80000010100 */
[----:B------:R-:W-:Y:S02]  /*2200*/  FFMA.FTZ R68, R36, R68, 1 ;  /* 0x3f80000024447423 */ /* 0x000fe40000010044 */
[----:B------:R-:W-:Y:S02]  /*2210*/  FFMA.FTZ R36, R35, R9, R8 ;  /* 0x0000000923247223 */ /* 0x000fe40000010008 */
[----:B------:R-:W-:Y:S02]  /*2220*/  FMUL.FTZ R33, R33, R68 ;  /* 0x0000004421217220 */ /* 0x000fe40000410000 */
[----:B------:R-:W-:-:S06]  /*2230*/  FMUL.FTZ R68, R36, -1.4426950216293334961 ;  /* 0xbfb8aa3b24447820 */ /* 0x000fcc0000410000 */
[----:B------:R-:W0:Y:S02]  /*2240*/  MUFU.EX2 R68, R68 ;  /* 0x0000004400447308 */ /* 0x000e240000000800 */
[----:B0-----:R-:W-:-:S06]  /*2250*/  FADD.FTZ R68, R68, 1 ;  /* 0x3f80000044447421 */ /* 0x001fcc0000010000 */
[----:B------:R-:W0:Y:S02]  /*2260*/  MUFU.RCP R38, R68 ;  /* 0x0000004400267308 */ /* 0x000e240000001000 */
[----:B0-----:R-:W-:Y:S02]  /*2270*/  FADD.FTZ R39, -R38, 1 ;  /* 0x3f80000026277421 */ /* 0x001fe40000010100 */
[----:B------:R-:W-:Y:S02]  /*2280*/  FMUL.FTZ R34, R34, R38 ;  /* 0x0000002622227220 */ /* 0x000fe40000410000 */
[----:B------:R-:W-:-:S04]  /*2290*/  FFMA.FTZ R39, R36, R39, 1 ;  /* 0x3f80000024277423 */ /* 0x000fc80000010027 */
[----:B------:R-:W-:Y:S02]  /*22a0*/  FMUL.FTZ R34, R34, R39 ;  /* 0x0000002722227220 */ /* 0x000fe40000410000 */
.L_x_281:
        /* <DEDUP_REMOVED lines=83> */
.L_x_283:
[----:B0-----:R-:W-:Y:S05]  /*27e0*/  BSYNC B0 ;  /* 0x0000000000007941 */ /* 0x001fea0003800000 */
.L_x_282:
        /* <DEDUP_REMOVED lines=321> */
.L_x_285:
[----:B------:R-:W-:Y:S05]  /*3c00*/  BSYNC B0 ;  /* 0x0000000000007941 */ /* 0x000fea0003800000 */
.L_x_284:
[----:B------:R-:W-:Y:S01]  /*3c10*/  BSSY B0, `(.L_x_286) ;  /* 0x0000014000007945 */ /* 0x000fe20003800000 */
[----:B------:R-:W-:Y:S01]  /*3c20*/  HFMA2.MMA R31, -RZ, RZ, 0, 1.1920928955078125e-07 ;  /* 0x00000002ff1f7435 */ /* 0x000fe200000001ff */
[----:B------:R-:W-:Y:S01]  /*3c30*/  MOV R30, 0x4 ;  /* 0x00000004001e7802 */ /* 0x000fe20000000f00 */
[----:B------:R-:W-:Y:S05]  /*3c40*/  @P6 BRA `(.L_x_287) ;  /* 0x0000010000006947 */ /* 0x000fea0003800000 */
[----:B------:R-:W-:Y:S01]  /*3c50*/  IMAD R19, R58, 0x6, R3 ;  /* 0x000000063a137824 */ /* 0x000fe200078e0203 */
[----:B------:R-:W-:-:S02]  /*3c60*/  MOV R21, c[0x0][0x1d8] ;  /* 0x0000760000157a02 */ /* 0x000fc40000000f00 */
[----:B------:R-:W-:Y:S01]  /*3c70*/  MOV R22, c[0x0][0x1dc] ;  /* 0x0000770000167a02 */ /* 0x000fe20000000f00 */
[----:B------:R-:W-:Y:S01]  /*3c80*/  IMAD.WIDE R18, R19, R30, c[0x0][0x1b8] ;  /* 0x00006e0013127625 */ /* 0x000fe200078e021e */
[----:B------:R-:W-:Y:S02]  /*3c90*/  MOV R23, UR10 ;  /* 0x0000000a00177c02 */ /* 0x000fe40008000f00 */
[----:B------:R-:W-:Y:S02]  /*3ca0*/  MOV R29, UR9 ;  /* 0x00000009001d7c02 */ /* 0x000fe40008000f00 */
[C---:B------:R-:W-:Y:S01]  /*3cb0*/  LEA R20, P6, R21.reuse, R18, 0x2 ;  /* 0x0000001215147211 */ /* 0x040fe200078c10ff */
[----:B------:R0:W-:Y:S03]  /*3cc0*/  RED.E.ADD.F32.FTZ.RN.STRONG.GPU [R18.64], R24 ;  /* 0x000000181200798e */ /* 0x0001e6000c10e78e */
[----:B------:R-:W-:-:S02]  /*3cd0*/  LEA.HI.X R21, R21, R19, R22, 0x2, P6 ;  /* 0x0000001315157211 */ /* 0x000fc400030f1416 */
[----:B------:R-:W-:-:S04]  /*3ce0*/  LEA R22, P6, R23, R18, 0x2 ;  /* 0x0000001217167211 */ /* 0x000fc800078c10ff */
[----:B------:R-:W-:Y:S02]  /*3cf0*/  IADD3.X R23, R19, UR8, RZ, P6, !PT ;  /* 0x0000000813177c10 */ /* 0x000fe4000b7fe4ff */
[----:B------:R-:W-:-:S03]  /*3d00*/  LEA R28, P6, R29, R18, 0x2 ;  /* 0x000000121d1c7211 */ /* 0x000fc600078c10ff */
[----:B------:R0:W-:Y:S01]  /*3d10*/  RED.E.ADD.F32.FTZ.RN.STRONG.GPU [R22.64], R25 ;  /* 0x000000191600798e */ /* 0x0001e2000c10e78e */
[----:B------:R-:W-:-:S03]  /*3d20*/  IADD3.X R29, R19, UR5, RZ, P6, !PT ;  /* 0x00000005131d7c10 */ /* 0x000fc6000b7fe4ff */
[----:B------:R0:W-:Y:S04]  /*3d30*/  RED.E.ADD.F32.FTZ.RN.STRONG.GPU [R20.64], R26 ;  /* 0x0000001a1400798e */ /* 0x0001e8000c10e78e */
[----:B------:R0:W-:Y:S02]  /*3d40*/  RED.E.ADD.F32.FTZ.RN.STRONG.GPU [R28.64], R27 ;  /* 0x0000001b1c00798e */ /* 0x0001e4000c10e78e */
.L_x_287:
[----:B------:R-:W-:Y:S05]  /*3d50*/  BSYNC B0 ;  /* 0x0000000000007941 */ /* 0x000fea0003800000 */
.L_x_286:
[----:B------:R-:W-:-:S13]  /*3d60*/  ISETP.LE.U32.AND P6, PT, R31, c[0x0][0xc], PT ;  /* 0x000003001f007a0c */ /* 0x000fda0003fc3070 */
        /* <DEDUP_REMOVED lines=14> */
[----:B-1----:R-:W-:Y:S01]  /*3e50*/  HFMA2.MMA R22, -RZ, RZ, 0, 5.9604644775390625e-08 ;  /* 0x00000001ff167435 */ /* 0x002fe200000001ff */
[----:B------:R-:W-:Y:S01]  /*3e60*/  VOTEU.ANY UR4, UPT, PT ;  /* 0x0000000000047886 */ /* 0x000fe200038e0100 */
[----:B------:R-:W-:Y:S01]  /*3e70*/  LOP3.LUT P6, RZ, R56, 0x2, RZ, 0xc0, !PT ;  /* 0x0000000238ff7812 */ /* 0x000fe200078cc0ff */
[----:B------:R-:W-:Y:S01]  /*3e80*/  UPOPC UR12, UR4 ;  /* 0x00000004000c72bf */ /* 0x000fe20008000000 */
[----:B------:R-:W-:Y:S01]  /*3e90*/  P2R R24, PR, RZ, 0x1 ;  /* 0x00000001ff187803 */ /* 0x000fe20000000000 */
[----:B------:R-:W-:Y:S01]  /*3ea0*/  UFLO.U32 UR4, UR4 ;  /* 0x00000004000472bd */ /* 0x000fe200080e0000 */
[----:B------:R-:W-:Y:S01]  /*3eb0*/  SEL R25, RZ, c[0x0][0xc], P6 ;  /* 0x00000300ff197a07 */ /* 0x000fe20003000000 */
[----:B------:R-:W-:-:S00]  /*3ec0*/  ERRBAR ;  /* 0x00000000000079ab */ /* 0x000fc00000000000 */
[----:B------:R-:W-:Y:S02]  /*3ed0*/  SEL R22, R22, 0xffffffff, !P6 ;  /* 0xffffffff16167807 */ /* 0x000fe40007000000 */
[----:B0-----:R-:W-:Y:S02]  /*3ee0*/  ISETP.EQ.U32.AND P0, PT, R76, UR4, PT ;  /* 0x000000044c007c0c */ /* 0x001fe4000bf02070 */
[----:B------:R-:W-:Y:S01]  /*3ef0*/  ISETP.NE.AND P6, PT, R25, -0x1, PT ;  /* 0xffffffff1900780c */ /* 0x000fe20003fc5270 */
[----:B------:R-:W-:-:S10]  /*3f00*/  IMAD R23, R22, UR12, RZ ;  /* 0x0000000c16177c24 */ /* 0x000fd4000f8e02ff */
[----:B------:R0:W-:Y:S01]  /*3f10*/  @P0 RED.E.ADD.S32.STRONG.GPU [R18.64], R23 ;  /* 0x000000171200098e */ /* 0x0001e2000c10e38e */
[----:B------:R-:W-:Y:S01]  /*3f20*/  ISETP.NE.AND P0, PT, R24, RZ, PT ;  /* 0x000000ff1800720c */ /* 0x000fe20003f05270 */
[----:B------:R-:W-:Y:S05]  /*3f30*/  @!P6 BRA `(.L_x_289) ;  /* 0x000000500000e947 */ /* 0x000fea0003800000 */
.L_x_290:
[----:B------:R-:W2:Y:S01]  /*3f40*/  LDG.E.STRONG.GPU R22, [R18.64] ;  /* 0x0000000e12167981 */ /* 0x000ea2000c1ef900 */
[----:B------:R-:W-:Y:S01]  /*3f50*/  YIELD ;  /* 0x0000000000007946 */ /* 0x000fe20003800000 */
[----:B--2---:R-:W-:Y:S01]  /*3f60*/  ISETP.NE.AND P6, PT, R22, R25, PT ;  /* 0x000000191600720c */ /* 0x004fe20003fc5270 */
[----:B------:R-:W-:-:S12]  /*3f70*/  CCTL.IVALL ;  /* 0x00000000ff00798f */ /* 0x000fd80002000000 */
[----:B------:R-:W-:Y:S05]  /*3f80*/  @P6 BRA `(.L_x_290) ;  /* 0xffffffb000006947 */ /* 0x000fea000383ffff */
.L_x_289:
[----:B------:R-:W-:Y:S01]  /*3f90*/  ISETP.NE.AND P6, PT, RZ, c[0x0][0xc], PT ;  /* 0x00000300ff007a0c */ /* 0x000fe20003fc5270 */
[----:B------:R-:W-:Y:S01]  /*3fa0*/  WARPSYNC 0xffffffff ;  /* 0xffffffff00007948 */ /* 0x000fe20003800000 */
[----:B------:R-:W-:Y:S11]  /*3fb0*/  BAR.SYNC.DEFER_BLOCKING 0x0 ;  /* 0x0000000000007b1d */ /* 0x000ff60000010000 */
[----:B------:R-:W-:Y:S05]  /*3fc0*/  @!P6 BRA `(.L_x_288) ;  /* 0x000010a00000e947 */ /* 0x000fea0003800000 */
[----:B0-----:R-:W-:Y:S01]  /*3fd0*/  MOV R19, 0x1 ;  /* 0x0000000100137802 */ /* 0x001fe20000000f00 */
[----:B------:R-:W-:-:S03]  /*3fe0*/  HFMA2.MMA R18, -RZ, RZ, 0, 0 ;  /* 0x00000000ff127435 */ /* 0x000fc600000001ff */
[----:B------:R-:W-:-:S04]  /*3ff0*/  IADD3 R19, -R19, c[0x0][0xc], RZ ;  /* 0x0000030013137a10 */ /* 0x000fc80007ffe1ff */
        /* <DEDUP_REMOVED lines=8> */
[----:B------:R-:W-:Y:S02]  /*4080*/  P2R R19, PR, RZ, 0x1 ;  /* 0x00000001ff137803 */ /* 0x000fe40000000000 */
        /* <DEDUP_REMOVED lines=9> */
.L_x_294:
[----:B------:R-:W-:-:S13]  /*4120*/  ISETP.EQ.OR P6, PT, R18, R2, P0 ;  /* 0x000000021200720c */ /* 0x000fda00007c2670 */
[----:B------:R-:W-:-:S04]  /*4130*/  @!P6 IMAD R23, R18, c[0x0][0x10], R0 ;  /* 0x000004001217ea24 */ /* 0x000fc800078e0200 */
[----:B------:R-:W-:-:S06]  /*4140*/  @!P6 IMAD.WIDE.U32 R22, R23, 0x8, R20 ;  /* 0x000000081716e825 */ /* 0x000fcc00078e0014 */
[----:B------:R-:W2:Y:S01]  /*4150*/  @!P6 LDG.E.64 R22, [R22.64] ;  /* 0x0000000e1616e981 */ /* 0x000ea2000c1e1b00 */
[----:B------:R-:W-:Y:S01]  /*4160*/  IADD3 R19, R18, 0x1, RZ ;  /* 0x0000000112137810 */ /* 0x000fe20007ffe0ff */
[----:B--2---:R-:W-:Y:S02]  /*4170*/  @!P6 FADD.FTZ R16, R16, R22 ;  /* 0x000000161010e221 */ /* 0x004fe40000010000 */
[----:B------:R-:W-:Y:S01]  /*4180*/  @!P6 FADD.FTZ R17, R17, R23 ;  /* 0x000000171111e221 */ /* 0x000fe20000010000 */
        /* <DEDUP_REMOVED lines=109> */
.L_x_293:
[----:B------:R-:W-:-:S06]  /*4860*/  UISETP.GT.AND UP0, UPT, UR4, 0x4, UPT ;  /* 0x000000040400788c */ /* 0x000fcc000bf04270 */
[----:B------:R-:W-:-:S13]  /*4870*/  PLOP3.LUT P6, PT, PT, PT, UP0, 0x40, 0x0 ;  /* 0x000000000000781c */ /* 0x000fda0003fce808 */
[----:B------:R-:W-:Y:S05]  /*4880*/  @P6 BRA `(.L_x_295) ;  /* 0x000003d000006947 */ /* 0x000fea0003800000 */
        /* <DEDUP_REMOVED lines=53> */
[----:B------:R-:W-:Y:S01]  /*4be0*/  LOP3.LUT R10, R10, 0xfffffffe, RZ, 0xc0, !PT ;  /* 0xfffffffe0a0a7812 */ /* 0x000fe200078ec0ff */
[----:B------:R-:W-:-:S04]  /*4bf0*/  UIADD3 UR4, UR4, -0x4, URZ ;  /* 0xfffffffc04047890 */ /* 0x000fc8000fffe03f */
[----:B------:R-:W-:Y:S01]  /*4c00*/  UIADD3 UR4, UR4, -0x4, URZ ;  /* 0xfffffffc04047890 */ /* 0x000fe2000fffe03f */
[----:B--2---:R-:W-:Y:S01]  /*4c10*/  @!P6 FADD.FTZ R16, R16, R18 ;  /* 0x000000121010e221 */ /* 0x004fe20000010000 */
[----:B------:R-:W-:Y:S01]  /*4c20*/  IADD3 R18, R25, 0x4, RZ ;  /* 0x0000000419127810 */ /* 0x000fe20007ffe0ff */
[----:B------:R-:W-:Y:S01]  /*4c30*/  @!P6 FADD.FTZ R17, R17, R19 ;  /* 0x000000131111e221 */ /* 0x000fe20000010000 */
[----:B------:R-:W-:-:S13]  /*4c40*/  PLOP3.LUT P6, PT, PT, PT, PT, 0x8, 0x0 ;  /* 0x000000000000781c */ /* 0x000fda0003fce170 */
[----:B------:R-:W-:-:S04]  /*4c50*/  @P6 LOP3.LUT R10, R10, 0x1, RZ, 0xfc, !PT ;  /* 0x000000010a0a6812 */ /* 0x000fc800078efcff */
.L_x_295:
[----:B------:R-:W-:-:S04]  /*4c60*/  LOP3.LUT P6, RZ, R10, 0x1, RZ, 0xc0, !PT ;  /* 0x000000010aff7812 */ /* 0x000fc800078cc0ff */
[----:B------:R-:W-:-:S13]  /*4c70*/  ISETP.NE.OR P6, PT, RZ, UR4, P6 ;  /* 0x00000004ff007c0c */ /* 0x000fda000b7c5670 */
[----:B------:R-:W-:Y:S05]  /*4c80*/  @!P6 BRA `(.L_x_291) ;  /* 0x000002000000e947 */ /* 0x000fea0003800000 */
.L_x_292:
        /* <DEDUP_REMOVED lines=32> */
.L_x_291:
[----:B------:R-:W-:-:S13]  /*4e90*/  ISETP.NE.AND P6, PT, RZ, UR7, PT ;  /* 0x00000007ff007c0c */ /* 0x000fda000bfc5270 */
[----:B------:R-:W-:Y:S05]  /*4ea0*/  @!P6 BRA `(.L_x_288) ;  /* 0x000001c00000e947 */ /* 0x000fea0003800000 */
[----:B------:R-:W-:Y:S01]  /*4eb0*/  ISETP.EQ.OR P6, PT, R18, R2, P0 ;  /* 0x000000021200720c */ /* 0x000fe200007c2670 */
[----:B------:R-:W-:-:S12]  /*4ec0*/  BSSY B0, `(.L_x_296) ;  /* 0x0000007000007945 */ /* 0x000fd80003800000 */
[----:B------:R-:W-:Y:S05]  /*4ed0*/  @P6 BRA `(.L_x_297) ;  /* 0x0000005000006947 */ /* 0x000fea0003800000 */
[----:B------:R-:W-:-:S04]  /*4ee0*/  IMAD R23, R18, c[0x0][0x10], R0 ;  /* 0x0000040012177a24 */ /* 0x000fc800078e0200 */
[----:B------:R-:W-:-:S06]  /*4ef0*/  IMAD.WIDE.U32 R22, R23, 0x8, R20 ;  /* 0x0000000817167825 */ /* 0x000fcc00078e0014 */
[----:B------:R-:W2:Y:S02]  /*4f00*/  LDG.E.64 R22, [R22.64] ;  /* 0x0000000e16167981 */ /* 0x000ea4000c1e1b00 */
[----:B--2---:R-:W-:Y:S02]  /*4f10*/  FADD.FTZ R16, R16, R22 ;  /* 0x0000001610107221 */ /* 0x004fe40000010000 */
[----:B------:R-:W-:Y:S02]  /*4f20*/  FADD.FTZ R17, R17, R23 ;  /* 0x0000001711117221 */ /* 0x000fe40000010000 */
.L_x_297:
[----:B------:R-:W-:Y:S05]  /*4f30*/  BSYNC B0 ;  /* 0x0000000000007941 */ /* 0x000fea0003800000 */
.L_x_296:
[----:B------:R-:W-:-:S06]  /*4f40*/  UISETP.NE.AND UP0, UPT, UR7, 0x1, UPT ;  /* 0x000000010700788c */ /* 0x000fcc000bf05270 */
[----:B------:R-:W-:-:S13]  /*4f50*/  PLOP3.LUT P6, PT, PT, PT, UP0, 0x40, 0x0 ;  /* 0x000000000000781c */ /* 0x000fda0003fce808 */
[----:B------:R-:W-:Y:S05]  /*4f60*/  @P6 BRA `(.L_x_288) ;  /* 0x0000010000006947 */ /* 0x000fea0003800000 */
[----:B------:R-:W-:-:S04]  /*4f70*/  IADD3 R23, R18, 0x1, RZ ;  /* 0x0000000112177810 */ /* 0x000fc80007ffe0ff */
[----:B------:R-:W-:-:S13]  /*4f80*/  ISETP.EQ.OR P6, PT, R23, R2, P0 ;  /* 0x000000021700720c */ /* 0x000fda00007c2670 */
[----:B------:R-:W-:-:S04]  /*4f90*/  @!P6 IMAD R23, R23, c[0x0][0x10], R0 ;  /* 0x000004001717ea24 */ /* 0x000fc800078e0200 */
[----:B------:R-:W-:-:S06]  /*4fa0*/  @!P6 IMAD.WIDE.U32 R22, R23, 0x8, R20 ;  /* 0x000000081716e825 */ /* 0x000fcc00078e0014 */
[----:B------:R-:W2:Y:S01]  /*4fb0*/  @!P6 LDG.E.64 R22, [R22.64] ;  /* 0x0000000e1616e981 */ /* 0x000ea2000c1e1b00 */
[----:B------:R-:W-:Y:S02]  /*4fc0*/  IADD3 R19, R18, 0x2, RZ ;  /* 0x0000000212137810 */ /* 0x000fe40007ffe0ff */
[----:B------:R-:W-:Y:S01]  /*4fd0*/  MOV R18, UR7 ;  /* 0x0000000700127c02 */ /* 0x000fe20008000f00 */
[----:B--2---:R-:W-:Y:S02]  /*4fe0*/  @!P6 FADD.FTZ R16, R16, R22 ;  /* 0x000000161010e221 */ /* 0x004fe40000010000 */
[----:B------:R-:W-:Y:S01]  /*4ff0*/  @!P6 FADD.FTZ R17, R17, R23 ;  /* 0x000000171111e221 */ /* 0x000fe20000010000 */
[----:B------:R-:W-:-:S04]  /*5000*/  ISETP.EQ.OR P6, PT, R19, R2, P0 ;  /* 0x000000021300720c */ /* 0x000fc800007c2670 */
[----:B------:R-:W-:-:S13]  /*5010*/  ISETP.EQ.OR P6, PT, R18, 0x2, P6 ;  /* 0x000000021200780c */ /* 0x000fda00037c2670 */
[----:B------:R-:W-:-:S04]  /*5020*/  @!P6 IMAD R19, R19, c[0x0][0x10], R0 ;  /* 0x000004001313ea24 */ /* 0x000fc800078e0200 */
[----:B------:R-:W-:-:S06]  /*5030*/  @!P6 IMAD.WIDE.U32 R20, R19, 0x8, R20 ;  /* 0x000000081314e825 */ /* 0x000fcc00078e0014 */
[----:B------:R-:W2:Y:S02]  /*5040*/  @!P6 LDG.E.64 R20, [R20.64] ;  /* 0x0000000e1414e981 */ /* 0x000ea4000c1e1b00 */
[----:B--2---:R-:W-:Y:S02]  /*5050*/  @!P6 FADD.FTZ R16, R16, R20 ;  /* 0x000000141010e221 */ /* 0x004fe40000010000 */
[----:B------:R-:W-:-:S05]  /*5060*/  @!P6 FADD.FTZ R17, R17, R21 ;  /* 0x000000151111e221 */ /* 0x000fca0000010000 */
.L_x_288:
[----:B------:R-:W-:Y:S04]  /*5070*/  @!P0 STS.64 [0x78], R16 ;  /* 0x00007810ff008388 */ /* 0x000fe80000000a00 */
[----:B------:R-:W-:Y:S01]  /*5080*/  BAR.SYNC.DEFER_BLOCKING 0x0 ;  /* 0x0000000000007b1d */ /* 0x000fe20000010000 */
[----:B------:R-:W-:Y:S01]  /*5090*/  ISETP.NE.AND P6, PT, RZ, UR13, PT ;  /* 0x0000000dff007c0c */ /* 0x000fe2000bfc5270 */
[----:B0-----:R-:W-:Y:S01]  /*50a0*/  IMAD.WIDE.U32 R18, R3, -0x55555555, RZ ;  /* 0xaaaaaaab03127825 */ /* 0x001fe200078e00ff */
[----:B------:R-:W-:-:S04]  /*50b0*/  PRMT R23, RZ, 0x5410, R47 ;  /* 0x00005410ff177816 */ /* 0x000fc8000000002f */
[----:B------:R-:W-:Y:S01]  /*50c0*/  SHF.R.U32.HI R22, RZ, 0x2, R19 ;  /* 0x00000002ff167819 */ /* 0x000fe20000011613 */
[----:B------:R-:W0:Y:S02]  /*50d0*/  LDS.64 R16, [0x78] ;  /* 0x00007800ff107984 */ /* 0x000e240000000a00 */
[----:B0-----:R-:W-:Y:S01]  /*50e0*/  FMUL.FTZ R20, R16, c[0x0][0x20c] ;  /* 0x0000830010147a20 */ /* 0x001fe20000410000 */
[--C-:B------:R-:W-:Y:S01]  /*50f0*/  PRMT R16, RZ, 0x5410, R46.reuse ;  /* 0x00005410ff107816 */ /* 0x100fe2000000002e */
[----:B------:R-:W-:Y:S01]  /*5100*/  FMUL.FTZ R21, R17, c[0x0][0x20c] ;  /* 0x0000830011157a20 */ /* 0x000fe20000410000 */
        /* <DEDUP_REMOVED lines=26> */
.L_x_298:
        /* <DEDUP_REMOVED lines=18> */
.L_x_300:
[----:B------:R-:W-:Y:S05]  /*53d0*/  BSYNC B0 ;  /* 0x0000000000007941 */ /* 0x000fea0003800000 */
.L_x_299:
        /* <DEDUP_REMOVED lines=27> */
.L_x_301:
        /* <DEDUP_REMOVED lines=18> */
.L_x_303:
[----:B------:R-:W-:Y:S05]  /*56b0*/  BSYNC B0 ;  /* 0x0000000000007941 */ /* 0x000fea0003800000 */
.L_x_302:
        /* <DEDUP_REMOVED lines=27> */
.L_x_304:
        /* <DEDUP_REMOVED lines=18> */
.L_x_306:
[----:B------:R-:W-:Y:S05]  /*5990*/  BSYNC B0 ;  /* 0x0000000000007941 */ /* 0x000fea0003800000 */
.L_x_305:
        /* <DEDUP_REMOVED lines=27> */
.L_x_307:
        /* <DEDUP_REMOVED lines=18> */
.L_x_309:
[----:B------:R-:W-:Y:S05]  /*5c70*/  BSYNC B0 ;  /* 0x0000000000007941 */ /* 0x000fea0003800000 */
.L_x_308:
        /* <DEDUP_REMOVED lines=28> */
.L_x_310:
        /* <DEDUP_REMOVED lines=18> */
.L_x_312:
[----:B------:R-:W-:Y:S05]  /*5f60*/  BSYNC B0 ;  /* 0x0000000000007941 */ /* 0x000fea0003800000 */
.L_x_311:
        /* <DEDUP_REMOVED lines=32> */
.L_x_313:
        /* <DEDUP_REMOVED lines=18> */
.L_x_315:
[----:B------:R-:W-:Y:S05]  /*6290*/  BSYNC B0 ;  /* 0x0000000000007941 */ /* 0x000fea0003800000 */
.L_x_314:
        /* <DEDUP_REMOVED lines=31> */
.L_x_316:
        /* <DEDUP_REMOVED lines=18> */
.L_x_318:
[----:B------:R-:W-:Y:S05]  /*65b0*/  BSYNC B0 ;  /* 0x0000000000007941 */ /* 0x000fea0003800000 */
.L_x_317:
        /* <DEDUP_REMOVED lines=30> */
.L_x_319:
        /* <DEDUP_REMOVED lines=17> */
.L_x_321:
[----:B------:R-:W-:Y:S05]  /*68b0*/  BSYNC B0 ;  /* 0x0000000000007941 */ /* 0x000fea0003800000 */
.L_x_320:
[----:B------:R-:W-:Y:S02]  /*68c0*/  IADD3 R11, R11, c[0x0][0x10], RZ ;  /* 0x000004000b0b7a10 */ /* 0x000fe40007ffe0ff */
[----:B------:R-:W-:Y:S02]  /*68d0*/  IADD3 R56, R56, 0x1, RZ ;  /* 0x0000000138387810 */ /* 0x000fe40007ffe0ff */
[----:B------:R-:W-:-:S13]  /*68e0*/  ISETP.GE.AND P0, PT, R11, UR6, PT ;  /* 0x000000060b007c0c */ /* 0x000fda000bf06270 */
[----:B------:R-:W-:Y:S01]  /*68f0*/  @P0 CALL.REL.NOINC `(.L_x_271) ;  /* 0x0000001000000944 */ /* 0x000fe20003c00000 */
[----:B------:R-:W-:Y:S05]  /*6900*/  BRA `(.L_x_322) ;  /* 0xffff9b2000007947 */ /* 0x000fea000383ffff */
.L_x_271:
[----:B-12---:R-:W-:Y:S01]  /*6910*/  HFMA2.MMA R4, -RZ, RZ, 0, 5.9604644775390625e-08 ;  /* 0x00000001ff047435 */ /* 0x006fe200000001ff */
[----:B------:R-:W-:Y:S01]  /*6920*/  ISETP.NE.AND P1, PT, R3, RZ, PT ;  /* 0x000000ff0300720c */ /* 0x000fe20003f25270 */
[----:B------:R-:W-:Y:S01]  /*6930*/  HFMA2.MMA R5, -RZ, RZ, 0, 2.384185791015625e-07 ;  /* 0x00000004ff057435 */ /* 0x000fe200000001ff */
[----:B0-----:R-:W-:Y:S01]  /*6940*/  MOV R6, c[0x0][0x10] ;  /* 0x0000040000067a02 */ /* 0x001fe20000000f00 */
[----:B------:R-:W-:Y:S06]  /*6950*/  BSSY B0, `(.L_x_323) ;  /* 0x000000e000007945 */ /* 0x000fec0003800000 */
[----:B------:R-:W-:-:S02]  /*6960*/  ISETP.NE.AND P0, PT, R4, c[0x0][0xc], PT ;  /* 0x0000030004007a0c */ /* 0x000fc40003f05270 */
        /* <DEDUP_REMOVED lines=12> */
.L_x_324:
[----:B------:R-:W-:Y:S05]  /*6a30*/  BSYNC B0 ;  /* 0x0000000000007941 */ /* 0x000fea0003800000 */
.L_x_323:
[----:B------:R-:W-:Y:S01]  /*6a40*/  UMOV UR4, 0x1 ;  /* 0x0000000100047882 */ /* 0x000fe20000000000 */
[----:B0-----:R-:W-:Y:S01]  /*6a50*/  IADD3 R7, R6, -0x1, RZ ;  /* 0xffffffff06077810 */ /* 0x001fe20007ffe0ff */
[----:B------:R-:W-:Y:S02]  /*6a60*/  ULDC UR5, c[0x0][0xc] ;  /* 0x0000030000057ab9 */ /* 0x000fe40000000800 */
[----:B------:R-:W-:-:S06]  /*6a70*/  UIADD3 UR4, -UR4, UR5, URZ ;  /* 0x0000000504047290 */ /* 0x000fcc000fffe13f */
[----:B------:R-:W-:-:S04]  /*6a80*/  ISETP.NE.AND P0, PT, R2, UR4, PT ;  /* 0x0000000402007c0c */ /* 0x000fc8000bf05270 */
[----:B------:R-:W-:-:S13]  /*6a90*/  ISETP.NE.OR P0, PT, R0, R7, P0 ;  /* 0x000000070000720c */ /* 0x000fda0000705670 */
[----:B------:R-:W-:Y:S05]  /*6aa0*/  @P0 EXIT ;  /* 0x000000000000094d */ /* 0x000fea0003800000 */
[----:B------:R-:W-:Y:S05]  /*6ab0*/  @P1 BRA `(.L_x_325) ;  /* 0x0000008000001947 */ /* 0x000fea0003800000 */
[----:B------:R-:W-:-:S05]  /*6ac0*/  IMAD R0, R6, c[0x0][0xc], RZ ;  /* 0x0000030006007a24 */ /* 0x000fca00078e02ff */
[----:B------:R-:W-:-:S13]  /*6ad0*/  ISETP.NE.AND P0, PT, R0, -0x1, PT ;  /* 0xffffffff0000780c */ /* 0x000fda0003f05270 */
[----:B------:R-:W-:Y:S05]  /*6ae0*/  @!P0 BRA `(.L_x_325) ;  /* 0x0000005000008947 */ /* 0x000fea0003800000 */
.L_x_326:
[----:B------:R-:W2:Y:S01]  /*6af0*/  LDG.E.STRONG.GPU R7, [R4.64] ;  /* 0x0000000e04077981 */ /* 0x000ea2000c1ef900 */
[----:B------:R-:W-:Y:S01]  /*6b00*/  YIELD ;  /* 0x0000000000007946 */ /* 0x000fe20003800000 */
[----:B--2---:R-:W-:Y:S01]  /*6b10*/  ISETP.NE.AND P0, PT, R7, R0, PT ;  /* 0x000000000700720c */ /* 0x004fe20003f05270 */
[----:B------:R-:W-:-:S12]  /*6b20*/  CCTL.IVALL ;  /* 0x00000000ff00798f */ /* 0x000fd80002000000 */
[----:B------:R-:W-:Y:S05]  /*6b30*/  @P0 BRA `(.L_x_326) ;  /* 0xffffffb000000947 */ /* 0x000fea000383ffff */
.L_x_325:
        /* <DEDUP_REMOVED lines=25> */
.L_x_327:
        /* <DEDUP_REMOVED lines=26> */
.L_x_328:
        /* <DEDUP_REMOVED lines=9> */
.L_x_2322:


//--------------------- .text._Z35group_norm_nhwc_bwd_one_pass_kernelI11Bf16IOFp16WLi64ELi12ELi384EEv26Group_norm_nhwc_bwd_params --------------------------
	.section	.text._Z35group_norm_nhwc_bwd_one_pass_kernelI11Bf16IOFp16WLi64ELi12ELi384EEv26Group_norm_nhwc_bwd_params,"ax",@progbits
	.sectioninfo	@"SHI_REGISTERS=40"
	.align	128
        .global         _Z35group_norm_nhwc_bwd_one_pass_kernelI11Bf16IOFp16WLi64ELi12ELi384EEv26Group_norm_nhwc_bwd_params
        .type           _Z35group_norm_nhwc_bwd_one_pass_kernelI11Bf16IOFp16WLi64ELi12ELi384EEv26Group_norm_nhwc_bwd_params,@function
        .size           _Z35group_norm_nhwc_bwd_one_pass_kernelI11Bf16IOFp16WLi64ELi12ELi384EEv26Group_norm_nhwc_bwd_params,(.L_x_2323 - _Z35group_norm_nhwc_bwd_one_pass_kernelI11Bf16IOFp16WLi64ELi12ELi384EEv26Group_norm_nhwc_bwd_params)
        .other          _Z35group_norm_nhwc_bwd_one_pass_kernelI11Bf16IOFp16WLi64ELi12ELi384EEv26Group_norm_nhwc_bwd_params,@"STO_CUDA_ENTRY STV_DEFAULT"
_Z35group_norm_nhwc_bwd_one_pass_kernelI11Bf16IOFp16WLi64ELi12ELi384EEv26Group_norm_nhwc_bwd_params:
.text._Z35group_norm_nhwc_bwd_one_pass_kernelI11Bf16IOFp16WLi64ELi12ELi384EEv26Group_norm_nhwc_bwd_params:
        /* <DEDUP_REMOVED lines=41> */
.L_x_352:
        /* <DEDUP_REMOVED lines=93> */
[----:B--2---:R-:W-:Y:S02]  /*0860*/  HADD2.F32 R26, -RZ, R26.H0_H0 ;  /* 0x2000001aff1a7230 */ /* 0x004fe40000004100 */
[----:B---3--:R-:W-:-:S02]  /*0870*/  HADD2.F32 R5, -RZ, R5.H0_H0 ;  /* 0x20000005ff057230 */ /* 0x008fc40000004100 */
[----:B----4-:R-:W-:Y:S02]  /*0880*/  @P0 HADD2.F32 R30, -RZ, R12.H0_H0 ;  /* 0x2000000cff1e0230 */ /* 0x010fe40000004100 */
[----:B-----5:R-:W-:Y:S02]  /*0890*/  @P0 HADD2.F32 R29, -RZ, R3.H0_H0 ;  /* 0x20000003ff1d0230 */ /* 0x020fe40000004100 */
.L_x_331:
[----:B------:R-:W-:Y:S05]  /*08a0*/  BSYNC B0 ;  /* 0x0000000000007941 */ /* 0x000fea0003800000 */
.L_x_330:
        /* <DEDUP_REMOVED lines=28> */
.L_x_332:
        /* <DEDUP_REMOVED lines=73> */
.L_x_334:
[----:B------:R-:W-:Y:S05]  /*0f00*/  BSYNC B0 ;  /* 0x0000000000007941 */ /* 0x000fea0003800000 */
.L_x_333:
        /* <DEDUP_REMOVED lines=319> */
.L_x_336:
[----:B------:R-:W-:Y:S05]  /*2300*/  BSYNC B0 ;  /* 0x0000000000007941 */ /* 0x000fea0003800000 */
.L_x_335:
        /* <DEDUP_REMOVED lines=19> */
.L_x_338:
[----:B------:R-:W-:Y:S05]  /*2440*/  BSYNC B0 ;  /* 0x0000000000007941 */ /* 0x000fea0003800000 */
.L_x_337:
        /* <DEDUP_REMOVED lines=28> */
.L_x_341:
[----:B------:R-:W2:Y:S01]  /*2610*/  LDG.E.STRONG.GPU R12, [R10.64] ;  /* 0x0000000e0a0c7981 */ /* 0x000ea2000c1ef900 */
[----:B------:R-:W-:Y:S01]  /*2620*/  YIELD ;  /* 0x0000000000007946 */ /* 0x000fe20003800000 */
[----:B--2---:R-:W-:Y:S01]  /*2630*/  ISETP.NE.AND P0, PT, R12, R15, PT ;  /* 0x0000000f0c00720c */ /* 0x004fe20003f05270 */
[----:B------:R-:W-:-:S12]  /*2640*/  CCTL.IVALL ;  /* 0x00000000ff00798f */ /* 0x000fd80002000000 */
[----:B------:R-:W-:Y:S05]  /*2650*/  @P0 BRA `(.L_x_341) ;  /* 0xffffffb000000947 */ /* 0x000fea000383ffff */
.L_x_340:
        /* <DEDUP_REMOVED lines=20> */
.L_x_345:
        /* <DEDUP_REMOVED lines=116> */
.L_x_344:
        /* <DEDUP_REMOVED lines=62> */
.L_x_346:
[----:B------:R-:W-:-:S13]  /*32c0*/  ISETP.NE.OR P0, PT, RZ, UR4, P0 ;  /* 0x00000004ff007c0c */ /* 0x000fda0008705670 */
[----:B------:R-:W-:Y:S05]  /*32d0*/  @!P0 BRA `(.L_x_342) ;  /* 0x000001f000008947 */ /* 0x000fea0003800000 */
.L_x_343:
        /* <DEDUP_REMOVED lines=31> */
.L_x_342:
        /* <DEDUP_REMOVED lines=12> */
.L_x_348:
[----:B------:R-:W-:Y:S05]  /*3590*/  BSYNC B0 ;  /* 0x0000000000007941 */ /* 0x000fea0003800000 */
.L_x_347:
        /* <DEDUP_REMOVED lines=16> */
.L_x_339:
        /* <DEDUP_REMOVED lines=31> */
.L_x_349:
        /* <DEDUP_REMOVED lines=20> */
.L_x_351:
[----:B------:R-:W-:Y:S05]  /*39d0*/  BSYNC B0 ;  /* 0x0000000000007941 */ /* 0x000fea0003800000 */
.L_x_350:
[----:B------:R-:W-:Y:S01]  /*39e0*/  ULDC UR4, c[0x0][0x10] ;  /* 0x0000040000047ab9 */ /* 0x000fe20000000800 */
[----:B------:R-:W-:Y:S01]  /*39f0*/  IADD3 R28, R28, 0x1, RZ ;  /* 0x000000011c1c7810 */ /* 0x000fe20007ffe0ff */
[----:B------:R-:W-:-:S04]  /*3a00*/  UIADD3 UR7, UR7, UR4, URZ ;  /* 0x0000000407077290 */ /* 0x000fc8000fffe03f */
[----:B------:R-:W-:-:S06]  /*3a10*/  UISETP.GE.AND UP0, UPT, UR7, UR6, UPT ;  /* 0x000000060700728c */ /* 0x000fcc000bf06270 */
[----:B------:R-:W-:-:S13]  /*3a20*/  PLOP3.LUT P0, PT, PT, PT, UP0, 0x80, 0x0 ;  /* 0x000000000000781c */ /* 0x000fda0003f0f008 */
[----:B------:R-:W-:Y:S01]  /*3a30*/  @P0 CALL.REL.NOINC `(.L_x_329) ;  /* 0x0000001000000944 */ /* 0x000fe20003c00000 */
[----:B------:R-:W-:Y:S05]  /*3a40*/  BRA `(.L_x_352) ;  /* 0xffffc84000007947 */ /* 0x000fea000383ffff */
.L_x_329:
        /* <DEDUP_REMOVED lines=18> */
.L_x_354:
[----:B------:R-:W-:Y:S05]  /*3b70*/  BSYNC B0 ;  /* 0x0000000000007941 */ /* 0x000fea0003800000 */
.L_x_353:
        /* <DEDUP_REMOVED lines=11> */
.L_x_356:
[----:B------:R-:W2:Y:S01]  /*3c30*/  LDG.E.STRONG.GPU R5, [R2.64] ;  /* 0x0000000e02057981 */ /* 0x000ea2000c1ef900 */
[----:B------:R-:W-:Y:S01]  /*3c40*/  YIELD ;  /* 0x0000000000007946 */ /* 0x000fe20003800000 */
[----:B--2---:R-:W-:Y:S01]  /*3c50*/  ISETP.NE.AND P0, PT, R5, R4, PT ;  /* 0x000000040500720c */ /* 0x004fe20003f05270 */
[----:B------:R-:W-:-:S12]  /*3c60*/  CCTL.IVALL ;  /* 0x00000000ff00798f */ /* 0x000fd80002000000 */
[----:B------:R-:W-:Y:S05]  /*3c70*/  @P0 BRA `(.L_x_356) ;  /* 0xffffffb000000947 */ /* 0x000fea000383ffff */
.L_x_355:
        /* <DEDUP_REMOVED lines=25> */
.L_x_357:
        /* <DEDUP_REMOVED lines=20> */
[----:B--2---:R-:W-:Y:S02]  /*3f50*/  F2FP.PACK_AB R17, R11, R2 ;  /* 0x000000020b11723e */ /* 0x004fe400000000ff */
[----:B---3--:R-:W-:-:S03]  /*3f60*/  F2FP.PACK_AB R19, R15, R12 ;  /* 0x0000000c0f13723e */ /* 0x008fc600000000ff */
[----:B------:R0:W-:Y:S04]  /*3f70*/  STG.E [R4.64], R17 ;  /* 0x0000001104007986 */ /* 0x0001e8000c10190e */
[----:B------:R0:W-:Y:S02]  /*3f80*/  STG.E [R6.64], R19 ;  /* 0x0000001306007986 */ /* 0x0001e4000c10190e */
[----:B------:R-:W-:Y:S05]  /*3f90*/  @P0 BRA `(.L_x_357) ;  /* 0xfffffe7000000947 */ /* 0x000fea000383ffff */
[----:B------:R-:W-:Y:S05]  /*3fa0*/  EXIT ;  /* 0x000000000000794d */ /* 0x000fea0003800000 */
.L_x_358:
        /* <DEDUP_REMOVED lines=13> */
.L_x_2323:


//--------------------- .text._Z35group_norm_nhwc_bwd_one_pass_kernelI11Bf16IOFp16WLi128ELi12ELi384EEv26Group_norm_nhwc_bwd_params --------------------------
	.section	.text._Z35group_norm_nhwc_bwd_one_pass_kernelI11Bf16IOFp16WLi128ELi12ELi384EEv26Group_norm_nhwc_bwd_params,"ax",@progbits
	.sectioninfo	@"SHI_REGISTERS=56"
	.align	128
        .global         _Z35group_norm_nhwc_bwd_one_pass_kernelI11Bf16IOFp16WLi128ELi12ELi384EEv26Group_norm_nhwc_bwd_params
        .type           _Z35group_norm_nhwc_bwd_one_pass_kernelI11Bf16IOFp16WLi128ELi12ELi384EEv26Group_norm_nhwc_bwd_params,@function
        .size           _Z35group_norm_nhwc_bwd_one_pass_kernelI11Bf16IOFp16WLi128ELi12ELi384EEv26Group_norm_nhwc_bwd_params,(.L_x_2324 - _Z35group_norm_nhwc_bwd_one_pass_kernelI11Bf16IOFp16WLi128ELi12ELi384EEv26Group_norm_nhwc_bwd_params)
        .other          _Z35group_norm_nhwc_bwd_one_pass_kernelI11Bf16IOFp16WLi128ELi12ELi384EEv26Group_norm_nhwc_bwd_params,@"STO_CUDA_ENTRY STV_DEFAULT"
_Z35group_norm_nhwc_bwd_one_pass_kernelI11Bf16IOFp16WLi128ELi12ELi384EEv26Group_norm_nhwc_bwd_params:
.text._Z35group_norm_nhwc_bwd_one_pass_kernelI11Bf16IOFp16WLi128ELi12ELi384EEv26Group_norm_nhwc_bwd_params:
        /* <DEDUP_REMOVED lines=42> */
.L_x_386:
        /* <DEDUP_REMOVED lines=107> */
[----:B--2---:R-:W-:-:S02]  /*0950*/  @P0 HADD2.F32 R35, -RZ, R11.H0_H0 ;  /* 0x2000000bff230230 */ /* 0x004fc40000004100 */
[----:B---3--:R-:W-:Y:S02]  /*0960*/  @P0 HADD2.F32 R34, -RZ, R10.H0_H0 ;  /* 0x2000000aff220230 */ /* 0x008fe40000004100 */
[----:B----4-:R-:W-:Y:S02]  /*0970*/  HADD2.F32 R36, -RZ, R36.H0_H0 ;  /* 0x20000024ff247230 */ /* 0x010fe40000004100 */
[----:B------:R-:W-:Y:S02]  /*0980*/  HADD2.F32 R33, -RZ, R33.H0_H0 ;  /* 0x20000021ff217230 */ /* 0x000fe40000004100 */
.L_x_361:
[----:B0-----:R-:W-:Y:S05]  /*0990*/  BSYNC B0 ;  /* 0x0000000000007941 */ /* 0x001fea0003800000 */
.L_x_360:
        /* <DEDUP_REMOVED lines=33> */
.L_x_362:
        /* <DEDUP_REMOVED lines=26> */
.L_x_363:
        /* <DEDUP_REMOVED lines=81> */
.L_x_365:
[----:B------:R-:W-:Y:S05]  /*1260*/  BSYNC B0 ;  /* 0x0000000000007941 */ /* 0x000fea0003800000 */
.L_x_364:
        /* <DEDUP_REMOVED lines=319> */
.L_x_367:
[----:B------:R-:W-:Y:S05]  /*2660*/  BSYNC B0 ;  /* 0x0000000000007941 */ /* 0x000fea0003800000 */
.L_x_366:
        /* <DEDUP_REMOVED lines=19> */
.L_x_369:
[----:B------:R-:W-:Y:S05]  /*27a0*/  BSYNC B0 ;  /* 0x0000000000007941 */ /* 0x000fea0003800000 */
.L_x_368:
        /* <DEDUP_REMOVED lines=28> */
.L_x_372:
[----:B------:R-:W2:Y:S01]  /*2970*/  LDG.E.STRONG.GPU R4, [R10.64] ;  /* 0x0000000e0a047981 */ /* 0x000ea2000c1ef900 */
[----:B------:R-:W-:Y:S01]  /*2980*/  YIELD ;  /* 0x0000000000007946 */ /* 0x000fe20003800000 */
[----:B--2---:R-:W-:Y:S01]  /*2990*/  ISETP.NE.AND P0, PT, R4, R15, PT ;  /* 0x0000000f0400720c */ /* 0x004fe20003f05270 */
[----:B------:R-:W-:-:S12]  /*29a0*/  CCTL.IVALL ;  /* 0x00000000ff00798f */ /* 0x000fd80002000000 */
[----:B------:R-:W-:Y:S05]  /*29b0*/  @P0 BRA `(.L_x_372) ;  /* 0xffffffb000000947 */ /* 0x000fea000383ffff */
.L_x_371:
        /* <DEDUP_REMOVED lines=20> */
.L_x_376:
        /* <DEDUP_REMOVED lines=116> */
.L_x_375:
        /* <DEDUP_REMOVED lines=62> */
.L_x_377:
[----:B------:R-:W-:-:S13]  /*3620*/  ISETP.NE.OR P0, PT, RZ, UR4, P0 ;  /* 0x00000004ff007c0c */ /* 0x000fda0008705670 */
[----:B------:R-:W-:Y:S05]  /*3630*/  @!P0 BRA `(.L_x_373) ;  /* 0x000001f000008947 */ /* 0x000fea0003800000 */
.L_x_374:
        /* <DEDUP_REMOVED lines=31> */
.L_x_373:
        /* <DEDUP_REMOVED lines=12> */
.L_x_379:
[----:B------:R-:W-:Y:S05]  /*38f0*/  BSYNC B0 ;  /* 0x0000000000007941 */ /* 0x000fea0003800000 */
.L_x_378:
        /* <DEDUP_REMOVED lines=16> */
.L_x_370:
        /* <DEDUP_REMOVED lines=36> */
.L_x_380:
        /* <DEDUP_REMOVED lines=18> */
.L_x_382:
[----:B------:R-:W-:Y:S05]  /*3d60*/  BSYNC B0 ;  /* 0x0000000000007941 */ /* 0x000fea0003800000 */
.L_x_381:
        /* <DEDUP_REMOVED lines=26> */
.L_x_383:
        /* <DEDUP_REMOVED lines=17> */
.L_x_385:
[----:B------:R-:W-:Y:S05]  /*4020*/  BSYNC B0 ;  /* 0x0000000000007941 */ /* 0x000fea0003800000 */
.L_x_384:
[----:B------:R-:W-:Y:S01]  /*4030*/  ULDC UR4, c[0x0][0x10] ;  /* 0x0000040000047ab9 */ /* 0x000fe20000000800 */
[----:B------:R-:W-:Y:S01]  /*4040*/  IADD3 R41, R41, 0x1, RZ ;  /* 0x0000000129297810 */ /* 0x000fe20007ffe0ff */
[----:B------:R-:W-:-:S04]  /*4050*/  UIADD3 UR7, UR7, UR4, URZ ;  /* 0x0000000407077290 */ /* 0x000fc8000fffe03f */
[----:B------:R-:W-:-:S06]  /*4060*/  UISETP.GE.AND UP0, UPT, UR7, UR6, UPT ;  /* 0x000000060700728c */ /* 0x000fcc000bf06270 */
[----:B------:R-:W-:-:S13]  /*4070*/  PLOP3.LUT P0, PT, PT, PT, UP0, 0x80, 0x0 ;  /* 0x000000000000781c */ /* 0x000fda0003f0f008 */
[----:B------:R-:W-:Y:S01]  /*4080*/  @P0 CALL.REL.NOINC `(.L_x_359) ;  /* 0x0000001000000944 */ /* 0x000fe20003c00000 */
[----:B------:R-:W-:Y:S05]  /*4090*/  BRA `(.L_x_386) ;  /* 0xffffc20000007947 */ /* 0x000fea000383ffff */
.L_x_359:
        /* <DEDUP_REMOVED lines=18> */
.L_x_388:
[----:B------:R-:W-:Y:S05]  /*41c0*/  BSYNC B0 ;  /* 0x0000000000007941 */ /* 0x000fea0003800000 */
.L_x_387:
        /* <DEDUP_REMOVED lines=11> */
.L_x_390:
[----:B------:R-:W2:Y:S01]  /*4280*/  LDG.E.STRONG.GPU R5, [R2.64] ;  /* 0x0000000e02057981 */ /* 0x000ea2000c1ef900 */
[----:B------:R-:W-:Y:S01]  /*4290*/  YIELD ;  /* 0x0000000000007946 */ /* 0x000fe20003800000 */
[----:B--2---:R-:W-:Y:S01]  /*42a0*/  ISETP.NE.AND P0, PT, R5, R0, PT ;  /* 0x000000000500720c */ /* 0x004fe20003f05270 */
[----:B------:R-:W-:-:S12]  /*42b0*/  CCTL.IVALL ;  /* 0x00000000ff00798f */ /* 0x000fd80002000000 */
[----:B------:R-:W-:Y:S05]  /*42c0*/  @P0 BRA `(.L_x_390) ;  /* 0xffffffb000000947 */ /* 0x000fea000383ffff */
.L_x_389:
        /* <DEDUP_REMOVED lines=25> */
.L_x_391:
        /* <DEDUP_REMOVED lines=26> */
.L_x_392:
        /* <DEDUP_REMOVED lines=16> */
.L_x_2324:


//--------------------- .text._Z35group_norm_nhwc_bwd_one_pass_kernelI11Bf16IOFp16WLi256ELi12ELi384EEv26Group_norm_nhwc_bwd_params --------------------------
	.section	.text._Z35group_norm_nhwc_bwd_one_pass_kernelI11Bf16IOFp16WLi256ELi12ELi384EEv26Group_norm_nhwc_bwd_params,"ax",@progbits
	.sectioninfo	@"SHI_REGISTERS=56"
	.align	128
        .global         _Z35group_norm_nhwc_bwd_one_pass_kernelI11Bf16IOFp16WLi256ELi12ELi384EEv26Group_norm_nhwc_bwd_params
        .type           _Z35group_norm_nhwc_bwd_one_pass_kernelI11Bf16IOFp16WLi256ELi12ELi384EEv26Group_norm_nhwc_bwd_params,@function
        .size           _Z35group_norm_nhwc_bwd_one_pass_kernelI11Bf16IOFp16WLi256ELi12ELi384EEv26Group_norm_nhwc_bwd_params,(.L_x_2325 - _Z35group_norm_nhwc_bwd_one_pass_kernelI11Bf16IOFp16WLi256ELi12ELi384EEv26Group_norm_nhwc_bwd_params)
        .other          _Z35group_norm_nhwc_bwd_one_pass_kernelI11Bf16IOFp16WLi256ELi12ELi384EEv26Group_norm_nhwc_bwd_params,@"STO_CUDA_ENTRY STV_DEFAULT"
_Z35group_norm_nhwc_bwd_one_pass_kernelI11Bf16IOFp16WLi256ELi12ELi384EEv26Group_norm_nhwc_bwd_params:
.text._Z35group_norm_nhwc_bwd_one_pass_kernelI11Bf16IOFp16WLi256ELi12ELi384EEv26Group_norm_nhwc_bwd_params:
        /* <DEDUP_REMOVED lines=44> */
.L_x_428:
        /* <DEDUP_REMOVED lines=148> */
.L_x_395:
[----:B-1----:R-:W-:Y:S05]  /*0c00*/  BSYNC B0 ;  /* 0x0000000000007941 */ /* 0x002fea0003800000 */
.L_x_394:
        /* <DEDUP_REMOVED lines=33> */
.L_x_396:
        /* <DEDUP_REMOVED lines=26> */
.L_x_397:
        /* <DEDUP_REMOVED lines=33> */
.L_x_398:
        /* <DEDUP_REMOVED lines=35> */
.L_x_399:
        /* <DEDUP_REMOVED lines=86> */
.L_x_401:
[----:B------:R-:W-:Y:S05]  /*1960*/  BSYNC B0 ;  /* 0x0000000000007941 */ /* 0x000fea0003800000 */
.L_x_400:
        /* <DEDUP_REMOVED lines=319> */
.L_x_403:
[----:B------:R-:W-:Y:S05]  /*2d60*/  BSYNC B0 ;  /* 0x0000000000007941 */ /* 0x000fea0003800000 */
.L_x_402:
        /* <DEDUP_REMOVED lines=19> */
.L_x_405:
[----:B------:R-:W-:Y:S05]  /*2ea0*/  BSYNC B0 ;  /* 0x0000000000007941 */ /* 0x000fea0003800000 */
.L_x_404:
        /* <DEDUP_REMOVED lines=28> */
.L_x_408:
[----:B------:R-:W2:Y:S01]  /*3070*/  LDG.E.STRONG.GPU R12, [R10.64] ;  /* 0x0000000e0a0c7981 */ /* 0x000ea2000c1ef900 */
[----:B------:R-:W-:Y:S01]  /*3080*/  YIELD ;  /* 0x0000000000007946 */ /* 0x000fe20003800000 */
[----:B--2---:R-:W-:Y:S01]  /*3090*/  ISETP.NE.AND P0, PT, R12, R15, PT ;  /* 0x0000000f0c00720c */ /* 0x004fe20003f05270 */
[----:B------:R-:W-:-:S12]  /*30a0*/  CCTL.IVALL ;  /* 0x00000000ff00798f */ /* 0x000fd80002000000 */
[----:B------:R-:W-:Y:S05]  /*30b0*/  @P0 BRA `(.L_x_408) ;  /* 0xffffffb000000947 */ /* 0x000fea000383ffff */
.L_x_407:
        /* <DEDUP_REMOVED lines=20> */
.L_x_412:
        /* <DEDUP_REMOVED lines=116> */
.L_x_411:
        /* <DEDUP_REMOVED lines=62> */
.L_x_413:
[----:B------:R-:W-:-:S13]  /*3d20*/  ISETP.NE.OR P0, PT, RZ, UR4, P0 ;  /* 0x00000004ff007c0c */ /* 0x000fda0008705670 */
[----:B------:R-:W-:Y:S05]  /*3d30*/  @!P0 BRA `(.L_x_409) ;  /* 0x000001f000008947 */ /* 0x000fea0003800000 */
.L_x_410:
        /* <DEDUP_REMOVED lines=31> */
.L_x_409:
        /* <DEDUP_REMOVED lines=12> */
.L_x_415:
[----:B------:R-:W-:Y:S05]  /*3ff0*/  BSYNC B0 ;  /* 0x0000000000007941 */ /* 0x000fea0003800000 */
.L_x_414:
        /* <DEDUP_REMOVED lines=16> */
.L_x_406:
        /* <DEDUP_REMOVED lines=34> */
.L_x_416:
        /* <DEDUP_REMOVED lines=18> */
.L_x_418:
[----:B------:R-:W-:Y:S05]  /*4440*/  BSYNC B0 ;  /* 0x0000000000007941 */ /* 0x000fea0003800000 */
.L_x_417:
        /* <DEDUP_REMOVED lines=32> */
.L_x_419:
        /* <DEDUP_REMOVED lines=18> */
.L_x_421:
[----:B------:R-:W-:Y:S05]  /*4770*/  BSYNC B0 ;  /* 0x0000000000007941 */ /* 0x000fea0003800000 */
.L_x_420:
        /* <DEDUP_REMOVED lines=30> */
.L_x_422:
        /* <DEDUP_REMOVED lines=18> */
.L_x_424:
[----:B------:R-:W-:Y:S05]  /*4a80*/  BSYNC B0 ;  /* 0x0000000000007941 */ /* 0x000fea0003800000 */
.L_x_423:
        /* <DEDUP_REMOVED lines=26> */
.L_x_425:
        /* <DEDUP_REMOVED lines=17> */
.L_x_427:
[----:B------:R-:W-:Y:S05]  /*4d40*/  BSYNC B0 ;  /* 0x0000000000007941 */ /* 0x000fea0003800000 */
.L_x_426:
[----:B------:R-:W-:Y:S01]  /*4d50*/  ULDC UR4, c[0x0][0x10] ;  /* 0x0000040000047ab9 */ /* 0x000fe20000000800 */
[----:B------:R-:W-:Y:S01]  /*4d60*/  IADD3 R40, R40, 0x1, RZ ;  /* 0x0000000128287810 */ /* 0x000fe20007ffe0ff */
[----:B------:R-:W-:-:S04]  /*4d70*/  UIADD3 UR7, UR7, UR4, URZ ;  /* 0x0000000407077290 */ /* 0x000fc8000fffe03f */
[----:B------:R-:W-:-:S06]  /*4d80*/  UISETP.GE.AND UP0, UPT, UR7, UR6, UPT ;  /* 0x000000060700728c */ /* 0x000fcc000bf06270 */
[----:B------:R-:W-:-:S13]  /*4d90*/  PLOP3.LUT P0, PT, PT, PT, UP0, 0x80, 0x0 ;  /* 0x000000000000781c */ /* 0x000fda0003f0f008 */
[----:B------:R-:W-:Y:S01]  /*4da0*/  @P0 CALL.REL.NOINC `(.L_x_393) ;  /* 0x0000001000000944 */ /* 0x000fe20003c00000 */
[----:B------:R-:W-:Y:S05]  /*4db0*/  BRA `(.L_x_428) ;  /* 0xffffb50000007947 */ /* 0x000fea000383ffff */
.L_x_393:
        /* <DEDUP_REMOVED lines=18> */
.L_x_430:
[----:B------:R-:W-:Y:S05]  /*4ee0*/  BSYNC B0 ;  /* 0x0000000000007941 */ /* 0x000fea0003800000 */
.L_x_429:
        /* <DEDUP_REMOVED lines=11> */
.L_x_432:
[----:B------:R-:W2:Y:S01]  /*4fa0*/  LDG.E.STRONG.GPU R5, [R2.64] ;  /* 0x0000000e02057981 */ /* 0x000ea2000c1ef900 */
[----:B------:R-:W-:Y:S01]  /*4fb0*/  YIELD ;  /* 0x0000000000007946 */ /* 0x000fe20003800000 */
[----:B--2---:R-:W-:Y:S01]  /*4fc0*/  ISETP.NE.AND P0, PT, R5, R0, PT ;  /* 0x000000000500720c */ /* 0x004fe20003f05270 */
[----:B------:R-:W-:-:S12]  /*4fd0*/  CCTL.IVALL ;  /* 0x00000000ff00798f */ /* 0x000fd80002000000 */
[----:B------:R-:W-:Y:S05]  /*4fe0*/  @P0 BRA `(.L_x_432) ;  /* 0xffffffb000000947 */ /* 0x000fea000383ffff */
.L_x_431:
        /* <DEDUP_REMOVED lines=25> */
.L_x_433:
        /* <DEDUP_REMOVED lines=26> */
.L_x_434:
        /* <DEDUP_REMOVED lines=14> */
.L_x_2325:


//--------------------- .text._Z35group_norm_nhwc_bwd_one_pass_kernelI11Bf16IOFp16WLi512ELi12ELi384EEv26Group_norm_nhwc_bwd_params --------------------------
	.section	.text._Z35group_norm_nhwc_bwd_one_pass_kernelI11Bf16IOFp16WLi512ELi12ELi384EEv26Group_norm_nhwc_bwd_params,"ax",@progbits
	.sectioninfo	@"SHI_REGISTERS=80"
	.align	128
        .global         _Z35group_norm_nhwc_bwd_one_pass_kernelI11Bf16IOFp16WLi512ELi12ELi384EEv26Group_norm_nhwc_bwd_params
        .type           _Z35group_norm_nhwc_bwd_one_pass_kernelI11Bf16IOFp16WLi512ELi12ELi384EEv26Group_norm_nhwc_bwd_params,@function
        .size           _Z35group_norm_nhwc_bwd_one_pass_kernelI11Bf16IOFp16WLi512ELi12ELi384EEv26Group_norm_nhwc_bwd_params,(.L_x_2326 - _Z35group_norm_nhwc_bwd_one_pass_kernelI11Bf16IOFp16WLi512ELi12ELi384EEv26Group_norm_nhwc_bwd_params)
        .other          _Z35group_norm_nhwc_bwd_one_pass_kernelI11Bf16IOFp16WLi512ELi12ELi384EEv26Group_norm_nhwc_bwd_params,@"STO_CUDA_ENTRY STV_DEFAULT"
_Z35group_norm_nhwc_bwd_one_pass_kernelI11Bf16IOFp16WLi512ELi12ELi384EEv26Group_norm_nhwc_bwd_params:
.text._Z35group_norm_nhwc_bwd_one_pass_kernelI11Bf16IOFp16WLi512ELi12ELi384EEv26Group_norm_nhwc_bwd_params:
        /* <DEDUP_REMOVED lines=67> */
.L_x_486:
        /* <DEDUP_REMOVED lines=209> */
.L_x_437:
[----:B-1----:R-:W-:Y:S05]  /*1140*/  BSYNC B0 ;  /* 0x0000000000007941 */ /* 0x002fea0003800000 */
.L_x_436:
        /* <DEDUP_REMOVED lines=30> */
.L_x_438:
        /* <DEDUP_REMOVED lines=33> */
.L_x_439:
        /* <DEDUP_REMOVED lines=38> */
.L_x_440:
        /* <DEDUP_REMOVED lines=34> */
.L_x_441:
        /* <DEDUP_REMOVED lines=35> */
.L_x_442:
        /* <DEDUP_REMOVED lines=38> */
.L_x_443:
        /* <DEDUP_REMOVED lines=36> */
.L_x_444:
        /* <DEDUP_REMOVED lines=34> */
.L_x_445:
        /* <DEDUP_REMOVED lines=83> */
.L_x_447:
[----:B0-----:R-:W-:Y:S05]  /*27e0*/  BSYNC B0 ;  /* 0x0000000000007941 */ /* 0x001fea0003800000 */
.L_x_446:
        /* <DEDUP_REMOVED lines=321> */
.L_x_449:
[----:B------:R-:W-:Y:S05]  /*3c00*/  BSYNC B0 ;  /* 0x0000000000007941 */ /* 0x000fea0003800000 */
.L_x_448:
        /* <DEDUP_REMOVED lines=20> */
.L_x_451:
[----:B------:R-:W-:Y:S05]  /*3d50*/  BSYNC B0 ;  /* 0x0000000000007941 */ /* 0x000fea0003800000 */
.L_x_450:
        /* <DEDUP_REMOVED lines=30> */
.L_x_454:
[----:B------:R-:W2:Y:S01]  /*3f40*/  LDG.E.STRONG.GPU R22, [R18.64] ;  /* 0x0000000e12167981 */ /* 0x000ea2000c1ef900 */
[----:B------:R-:W-:Y:S01]  /*3f50*/  YIELD ;  /* 0x0000000000007946 */ /* 0x000fe20003800000 */
[----:B--2---:R-:W-:Y:S01]  /*3f60*/  ISETP.NE.AND P6, PT, R22, R25, PT ;  /* 0x000000191600720c */ /* 0x004fe20003fc5270 */
[----:B------:R-:W-:-:S12]  /*3f70*/  CCTL.IVALL ;  /* 0x00000000ff00798f */ /* 0x000fd80002000000 */
[----:B------:R-:W-:Y:S05]  /*3f80*/  @P6 BRA `(.L_x_454) ;  /* 0xffffffb000006947 */ /* 0x000fea000383ffff */
.L_x_453:
        /* <DEDUP_REMOVED lines=25> */
.L_x_458:
        /* <DEDUP_REMOVED lines=116> */
.L_x_457:
        /* <DEDUP_REMOVED lines=64> */
.L_x_459:
[----:B------:R-:W-:-:S04]  /*4c60*/  LOP3.LUT P6, RZ, R10, 0x1, RZ, 0xc0, !PT ;  /* 0x000000010aff7812 */ /* 0x000fc800078cc0ff */
[----:B------:R-:W-:-:S13]  /*4c70*/  ISETP.NE.OR P6, PT, RZ, UR4, P6 ;  /* 0x00000004ff007c0c */ /* 0x000fda000b7c5670 */
[----:B------:R-:W-:Y:S05]  /*4c80*/  @!P6 BRA `(.L_x_455) ;  /* 0x000002000000e947 */ /* 0x000fea0003800000 */
.L_x_456:
        /* <DEDUP_REMOVED lines=32> */
.L_x_455:
        /* <DEDUP_REMOVED lines=10> */
.L_x_461:
[----:B------:R-:W-:Y:S05]  /*4f30*/  BSYNC B0 ;  /* 0x0000000000007941 */ /* 0x000fea0003800000 */
.L_x_460:
        /* <DEDUP_REMOVED lines=19> */
.L_x_452:
        /* <DEDUP_REMOVED lines=36> */
.L_x_462:
        /* <DEDUP_REMOVED lines=18> */
.L_x_464:
[----:B------:R-:W-:Y:S05]  /*53d0*/  BSYNC B0 ;  /* 0x0000000000007941 */ /* 0x000fea0003800000 */
.L_x_463:
        /* <DEDUP_REMOVED lines=27> */
.L_x_465:
        /* <DEDUP_REMOVED lines=18> */
.L_x_467:
[----:B------:R-:W-:Y:S05]  /*56b0*/  BSYNC B0 ;  /* 0x0000000000007941 */ /* 0x000fea0003800000 */
.L_x_466:
        /* <DEDUP_REMOVED lines=27> */
.L_x_468:
        /* <DEDUP_REMOVED lines=18> */
.L_x_470:
[----:B------:R-:W-:Y:S05]  /*5990*/  BSYNC B0 ;  /* 0x0000000000007941 */ /* 0x000fea0003800000 */
.L_x_469:
        /* <DEDUP_REMOVED lines=27> */
.L_x_471:
        /* <DEDUP_REMOVED lines=18> */
.L_x_473:
[----:B------:R-:W-:Y:S05]  /*5c70*/  BSYNC B0 ;  /* 0x0000000000007941 */ /* 0x000fea0003800000 */
.L_x_472:
        /* <DEDUP_REMOVED lines=28> */
.L_x_474:
        /* <DEDUP_REMOVED lines=18> */
.L_x_476:
[----:B------:R-:W-:Y:S05]  /*5f60*/  BSYNC B0 ;  /* 0x0000000000007941 */ /* 0x000fea0003800000 */
.L_x_475:
        /* <DEDUP_REMOVED lines=32> */
.L_x_477:
        /* <DEDUP_REMOVED lines=18> */
.L_x_479:
[----:B------:R-:W-:Y:S05]  /*6290*/  BSYNC B0 ;  /* 0x0000000000007941 */ /* 0x000fea0003800000 */
.L_x_478:
        /* <DEDUP_REMOVED lines=31> */
.L_x_480:
        /* <DEDUP_REMOVED lines=18> */
.L_x_482:
[----:B------:R-:W-:Y:S05]  /*65b0*/  BSYNC B0 ;  /* 0x0000000000007941 */ /* 0x000fea0003800000 */
.L_x_481:
        /* <DEDUP_REMOVED lines=30> */
.L_x_483:
        /* <DEDUP_REMOVED lines=17> */
.L_x_485:
[----:B------:R-:W-:Y:S05]  /*68b0*/  BSYNC B0 ;  /* 0x0000000000007941 */ /* 0x000fea0003800000 */
.L_x_484:
[----:B------:R-:W-:Y:S02]  /*68c0*/  IADD3 R11, R11, c[0x0][0x10], RZ ;  /* 0x000004000b0b7a10 */ /* 0x000fe40007ffe0ff */
[----:B------:R-:W-:Y:S02]  /*68d0*/  IADD3 R56, R56, 0x1, RZ ;  /* 0x0000000138387810 */ /* 0x000fe40007ffe0ff */
[----:B------:R-:W-:-:S13]  /*68e0*/  ISETP.GE.AND P0, PT, R11, UR6, PT ;  /* 0x000000060b007c0c */ /* 0x000fda000bf06270 */
[----:B------:R-:W-:Y:S01]  /*68f0*/  @P0 CALL.REL.NOINC `(.L_x_435) ;  /* 0x0000001000000944 */ /* 0x000fe20003c00000 */
[----:B------:R-:W-:Y:S05]  /*6900*/  BRA `(.L_x_486) ;  /* 0xffff9b2000007947 */ /* 0x000fea000383ffff */
.L_x_435:
        /* <DEDUP_REMOVED lines=18> */
.L_x_488:
[----:B------:R-:W-:Y:S05]  /*6a30*/  BSYNC B0 ;  /* 0x0000000000007941 */ /* 0x000fea0003800000 */
.L_x_487:
        /* <DEDUP_REMOVED lines=11> */
.L_x_490:
[----:B------:R-:W2:Y:S01]  /*6af0*/  LDG.E.STRONG.GPU R7, [R4.64] ;  /* 0x0000000e04077981 */ /* 0x000ea2000c1ef900 */
[----:B------:R-:W-:Y:S01]  /*6b00*/  YIELD ;  /* 0x0000000000007946 */ /* 0x000fe20003800000 */
[----:B--2---:R-:W-:Y:S01]  /*6b10*/  ISETP.NE.AND P0, PT, R7, R0, PT ;  /* 0x000000000700720c */ /* 0x004fe20003f05270 */
[----:B------:R-:W-:-:S12]  /*6b20*/  CCTL.IVALL ;  /* 0x00000000ff00798f */ /* 0x000fd80002000000 */
[----:B------:R-:W-:Y:S05]  /*6b30*/  @P0 BRA `(.L_x_490) ;  /* 0xffffffb000000947 */ /* 0x000fea000383ffff */
.L_x_489:
        /* <DEDUP_REMOVED lines=25> */
.L_x_491:
        /* <DEDUP_REMOVED lines=26> */
.L_x_492:
        /* <DEDUP_REMOVED lines=9> */
.L_x_2326:


//--------------------- .text._Z35group_norm_nhwc_bwd_one_pass_kernelI11Fp16IOFp32WLi64ELi12ELi384EEv26Group_norm_nhwc_bwd_params --------------------------
	.section	.text._Z35group_norm_nhwc_bwd_one_pass_kernelI11Fp16IOFp32WLi64ELi12ELi384EEv26Group_norm_nhwc_bwd_params,"ax",@progbits
	.sectioninfo	@"SHI_REGISTERS=40"
	.align	128
        .global         _Z35group_norm_nhwc_bwd_one_pass_kernelI11Fp16IOFp32WLi64ELi12ELi384EEv26Group_norm_nhwc_bwd_params
        .type           _Z35group_norm_nhwc_bwd_one_pass_kernelI11Fp16IOFp32WLi64ELi12ELi384EEv26Group_norm_nhwc_bwd_params,@function
        .size           _Z35group_norm_nhwc_bwd_one_pass_kernelI11Fp16IOFp32WLi64ELi12ELi384EEv26Group_norm_nhwc_bwd_params,(.L_x_2327 - _Z35group_norm_nhwc_bwd_one_pass_kernelI11Fp16IOFp32WLi64ELi12ELi384EEv26Group_norm_nhwc_bwd_params)
        .other          _Z35group_norm_nhwc_bwd_one_pass_kernelI11Fp16IOFp32WLi64ELi12ELi384EEv26Group_norm_nhwc_bwd_params,@"STO_CUDA_ENTRY STV_DEFAULT"
_Z35group_norm_nhwc_bwd_one_pass_kernelI11Fp16IOFp32WLi64ELi12ELi384EEv26Group_norm_nhwc_bwd_params:
.text._Z35group_norm_nhwc_bwd_one_pass_kernelI11Fp16IOFp32WLi64ELi12ELi384EEv26Group_norm_nhwc_bwd_params:
        /* <DEDUP_REMOVED lines=41> */
.L_x_516:
[----:B------:R-:W-:Y:S01]  /*0290*/  IABS R7, c[0x0][0x1f0] ;  /* 0x00007c0000077a13 */ /* 0x000fe20000000000 */
[----:B------:R-:W-:Y:S01]  /*02a0*/  UMOV UR8, 0x8 ;  /* 0x0000000800087882 */ /* 0x000fe20000000000 */
[----:B------:R-:W-:Y:S01]  /*02b0*/  ISETP.LE.AND P4, PT, RZ, UR7, PT ;  /* 0x00000007ff007c0c */ /* 0x000fe2000bf83270 */
[----:B------:R-:W-:Y:S01]  /*02c0*/  ULDC.64 UR4, c[0x0][0x198] ;  /* 0x0000660000047ab9 */ /* 0x000fe20000000a00 */
[----:B0-----:R-:W0:Y:S01]  /*02d0*/  I2F.RP R4, R7 ;  /* 0x0000000700047306 */ /* 0x001e220000209400 */
[----:B------:R-:W-:-:S03]  /*02e0*/  UIMAD.WIDE UR4, UR7, UR8, UR4 ;  /* 0x00000008070472a5 */ /* 0x000fc6000f8e0204 */
[----:B------:R-:W-:Y:S02]  /*02f0*/  ULDC UR8, c[0x0][0x1f0] ;  /* 0x00007c0000087ab9 */ /* 0x000fe40000000800 */
[----:B------:R-:W-:Y:S02]  /*0300*/  ULOP3.LUT UR8, UR7, UR8, URZ, 0x3c, !UPT ;  /* 0x0000000807087292 */ /* 0x000fe4000f8e3c3f */
        /* <DEDUP_REMOVED lines=54> */
[----:B------:R-:W-:Y:S01]  /*0670*/  ISETP.NE.AND P3, PT, RZ, UR16, PT ;  /* 0x00000010ff007c0c */ /* 0x000fe2000bf65270 */
        /* <DEDUP_REMOVED lines=10> */
[----:B---3--:R-:W-:-:S04]  /*0720*/  @P1 PRMT R29, R4, 0x7610, R29 ;  /* 0x00007610041d1816 */ /* 0x008fc8000000001d */
[----:B------:R-:W-:Y:S02]  /*0730*/  @P1 PRMT R29, R29, 0x7610, R4 ;  /* 0x000076101d1d1816 */ /* 0x000fe40000000004 */
[----:B----4-:R-:W-:Y:S01]  /*0740*/  @P1 PRMT R3, R6, 0x7610, R3 ;  /* 0x0000761006031816 */ /* 0x010fe20000000003 */
[----:B------:R-:W-:Y:S02]  /*0750*/  CS2R R4, SRZ ;  /* 0x0000000000047805 */ /* 0x000fe4000001ff00 */
[--C-:B------:R-:W-:Y:S01]  /*0760*/  HADD2.F32 R13, -RZ, R29.reuse.H0_H0 ;  /* 0x2000001dff0d7230 */ /* 0x100fe20000004100 */
[----:B------:R-:W-:Y:S01]  /*0770*/  @P1 PRMT R3, R3, 0x7610, R6 ;  /* 0x0000761003031816 */ /* 0x000fe20000000006 */
[----:B------:R-:W-:Y:S01]  /*0780*/  HADD2.F32 R15, -RZ, R29.H1_H1 ;  /* 0x3000001dff0f7230 */ /* 0x000fe20000004100 */
        /* <DEDUP_REMOVED lines=11> */
.L_x_495:
[----:B------:R-:W-:Y:S05]  /*0840*/  BSYNC B0 ;  /* 0x0000000000007941 */ /* 0x000fea0003800000 */
.L_x_494:
[C---:B------:R-:W-:Y:S01]  /*0850*/  FADD.FTZ R13, -R2.reuse, R13 ;  /* 0x0000000d020d7221 */ /* 0x040fe20000010100 */
[--C-:B0-----:R-:W-:Y:S01]  /*0860*/  HADD2.F32 R9, -RZ, R3.reuse.H0_H0 ;  /* 0x20000003ff097230 */ /* 0x101fe20000004100 */
[----:B------:R-:W-:Y:S01]  /*0870*/  FADD.FTZ R12, -R2, R15 ;  /* 0x0000000f020c7221 */ /* 0x000fe20000010100 */
[----:B------:R-:W-:Y:S01]  /*0880*/  HADD2.F32 R8, -RZ, R3.H1_H1 ;  /* 0x30000003ff087230 */ /* 0x000fe20000004100 */
[----:B------:R-:W-:Y:S02]  /*0890*/  FMUL.FTZ R13, R13, UR8 ;  /* 0x000000080d0d7c20 */ /* 0x000fe40008410000 */
[----:B------:R-:W-:Y:S01]  /*08a0*/  FMUL.FTZ R12, R12, UR8 ;  /* 0x000000080c0c7c20 */ /* 0x000fe20008410000 */
[----:B------:R-:W-:Y:S05]  /*08b0*/  @!P3 BRA `(.L_x_496) ;  /* 0x000001200000b947 */ /* 0x000fea0003800000 */
[----:B-----5:R-:W-:Y:S02]  /*08c0*/  FFMA.FTZ R15, R13, R4, R6 ;  /* 0x000000040d0f7223 */ /* 0x020fe40000010006 */
        /* <DEDUP_REMOVED lines=17> */
.L_x_496:
        /* <DEDUP_REMOVED lines=75> */
.L_x_498:
[----:B------:R-:W-:Y:S05]  /*0e90*/  BSYNC B0 ;  /* 0x0000000000007941 */ /* 0x000fea0003800000 */
.L_x_497:
        /* <DEDUP_REMOVED lines=308> */
[----:B------:R-:W0:Y:S01]  /*21e0*/  LDS.128 R20, [R31+0x1820] ;  /* 0x001820001f147984 */ /* 0x000e220000000c00 */
[----:B------:R-:W-:Y:S02]  /*21f0*/  FADD.FTZ R36, R36, R19 ;  /* 0x0000001324247221 */ /* 0x000fe40000010000 */
[----:B-1----:R-:W-:Y:S02]  /*2200*/  FADD.FTZ R37, R37, R12 ;  /* 0x0000000c25257221 */ /* 0x002fe40000010000 */
[----:B------:R-:W-:Y:S02]  /*2210*/  FADD.FTZ R12, R16, R13 ;  /* 0x0000000d100c7221 */ /* 0x000fe40000010000 */
[----:B------:R-:W-:-:S02]  /*2220*/  FADD.FTZ R13, R17, R14 ;  /* 0x0000000e110d7221 */ /* 0x000fc40000010000 */
[----:B------:R-:W-:Y:S02]  /*2230*/  FADD.FTZ R36, R36, R15 ;  /* 0x0000000f24247221 */ /* 0x000fe40000010000 */
[----:B0-----:R-:W-:Y:S02]  /*2240*/  FADD.FTZ R16, R37, R20 ;  /* 0x0000001425107221 */ /* 0x001fe40000010000 */
[----:B------:R-:W-:Y:S02]  /*2250*/  FADD.FTZ R17, R12, R21 ;  /* 0x000000150c117221 */ /* 0x000fe40000010000 */
[----:B------:R-:W-:Y:S02]  /*2260*/  FADD.FTZ R18, R13, R22 ;  /* 0x000000160d127221 */ /* 0x000fe40000010000 */
[----:B------:R-:W-:Y:S02]  /*2270*/  FADD.FTZ R19, R36, R23 ;  /* 0x0000001724137221 */ /* 0x000fe40000010000 */
.L_x_500:
[----:B------:R-:W-:Y:S05]  /*2280*/  BSYNC B0 ;  /* 0x0000000000007941 */ /* 0x000fea0003800000 */
.L_x_499:
        /* <DEDUP_REMOVED lines=11> */
[-C--:B------:R-:W-:Y:S02]  /*2340*/  LEA R14, P3, R15, R12.reuse, 0x2 ;  /* 0x0000000c0f0e7211 */ /* 0x080fe400078610ff */
[----:B------:R-:W-:-:S02]  /*2350*/  LEA R22, P4, R37, R12, 0x2 ;  /* 0x0000000c25167211 */ /* 0x000fc400078810ff */
[----:B------:R-:W-:Y:S02]  /*2360*/  IADD3.X R21, R13, UR10, RZ, P0, !PT ;  /* 0x0000000a0d157c10 */ /* 0x000fe400087fe4ff */
[----:B------:R-:W-:Y:S02]  /*2370*/  LEA.HI.X R15, R15, R13, R23, 0x2, P3 ;  /* 0x0000000d0f0f7211 */ /* 0x000fe400018f1417 */
[----:B------:R-:W-:Y:S01]  /*2380*/  IADD3.X R23, R13, UR9, RZ, P4, !PT ;  /* 0x000000090d177c10 */ /* 0x000fe2000a7fe4ff */
[----:B------:R1:W-:Y:S04]  /*2390*/  RED.E.ADD.F32.FTZ.RN.STRONG.GPU [R20.64], R17 ;  /* 0x000000111400798e */ /* 0x0003e8000c10e78e */
[----:B------:R1:W-:Y:S04]  /*23a0*/  RED.E.ADD.F32.FTZ.RN.STRONG.GPU [R14.64], R18 ;  /* 0x000000120e00798e */ /* 0x0003e8000c10e78e */
[----:B------:R1:W-:Y:S02]  /*23b0*/  RED.E.ADD.F32.FTZ.RN.STRONG.GPU [R22.64], R19 ;  /* 0x000000131600798e */ /* 0x0003e4000c10e78e */
.L_x_502:
[----:B------:R-:W-:Y:S05]  /*23c0*/  BSYNC B0 ;  /* 0x0000000000007941 */ /* 0x000fea0003800000 */
.L_x_501:
[----:B------:R-:W-:-:S06]  /*23d0*/  UISETP.GE.U32.AND UP0, UPT, UR5, 0x2, UPT ;  /* 0x000000020500788c */ /* 0x000fcc000bf06070 */
[----:B------:R-:W-:-:S13]  /*23e0*/  PLOP3.LUT P0, PT, PT, PT, UP0, 0x80, 0x0 ;  /* 0x000000000000781c */ /* 0x000fda0003f0f008 */
[----:B------:R-:W-:Y:S05]  /*23f0*/  @!P0 BRA `(.L_x_503) ;  /* 0x0000124000008947 */ /* 0x000fea0003800000 */
[----:B-1----:R-:W1:Y:S01]  /*2400*/  S2R R23, SR_CTAID.Y ;  /* 0x0000000000177919 */ /* 0x002e620000002600 */
[----:B------:R-:W-:-:S05]  /*2410*/  LOP3.LUT R12, R25, 0x1, RZ, 0xc0, !PT ;  /* 0x00000001190c7812 */ /* 0x000fca00078ec0ff */
        /* <DEDUP_REMOVED lines=25> */
.L_x_505:
[----:B------:R-:W2:Y:S01]  /*25b0*/  LDG.E.STRONG.GPU R14, [R12.64] ;  /* 0x0000000e0c0e7981 */ /* 0x000ea2000c1ef900 */
[----:B------:R-:W-:Y:S01]  /*25c0*/  YIELD ;  /* 0x0000000000007946 */ /* 0x000fe20003800000 */
[----:B--2---:R-:W-:Y:S01]  /*25d0*/  ISETP.NE.AND P0, PT, R14, R17, PT ;  /* 0x000000110e00720c */ /* 0x004fe20003f05270 */
[----:B------:R-:W-:-:S12]  /*25e0*/  CCTL.IVALL ;  /* 0x00000000ff00798f */ /* 0x000fd80002000000 */
[----:B------:R-:W-:Y:S05]  /*25f0*/  @P0 BRA `(.L_x_505) ;  /* 0xffffffb000000947 */ /* 0x000fea000383ffff */
.L_x_504:
        /* <DEDUP_REMOVED lines=20> */
.L_x_509:
        /* <DEDUP_REMOVED lines=116> */
.L_x_508:
        /* <DEDUP_REMOVED lines=22> */
[----:B------:R-:W-:Y:S01]  /*2fe0*/  IADD3 R19, R22, 0x2, RZ ;  /* 0x0000000216137810 */ /* 0x000fe20007ffe0ff */
[----:B--2---:R-:W-:Y:S02]  /*2ff0*/  @!P5 FADD.FTZ R8, R8, R12 ;  /* 0x0000000c0808d221 */ /* 0x004fe40000010000 */
[----:B------:R-:W-:Y:S01]  /*3000*/  @!P5 FADD.FTZ R9, R9, R13 ;  /* 0x0000000d0909d221 */ /* 0x000fe20000010000 */
[----:B------:R-:W-:-:S03]  /*3010*/  ISETP.EQ.OR P5, PT, R18, R24, P2 ;  /* 0x000000181200720c */ /* 0x000fc600017a2670 */
[----:B------:R-:W-:Y:S01]  /*3020*/  @!P0 IMAD R13, R21, c[0x0][0x10], R23 ;  /* 0x00000400150d8a24 */ /* 0x000fe200078e0217 */
[----:B------:R-:W-:Y:S01]  /*3030*/  IADD3 R21, R22, 0x3, RZ ;  /* 0x0000000316157810 */ /* 0x000fe20007ffe0ff */
[----:B---3--:R-:W-:Y:S02]  /*3040*/  @!P6 FADD.FTZ R8, R8, R14 ;  /* 0x0000000e0808e221 */ /* 0x008fe40000010000 */
[----:B------:R-:W-:Y:S01]  /*3050*/  @!P6 FADD.FTZ R9, R9, R15 ;  /* 0x0000000f0909e221 */ /* 0x000fe20000010000 */
[-C--:B------:R-:W-:Y:S01]  /*3060*/  ISETP.EQ.OR P6, PT, R19, R24.reuse, P2 ;  /* 0x000000181300720c */ /* 0x080fe200017c2670 */
[----:B----4-:R-:W-:Y:S02]  /*3070*/  @!P3 FADD.FTZ R8, R8, R16 ;  /* 0x000000100808b221 */ /* 0x010fe40000010000 */
[----:B------:R-:W-:Y:S01]  /*3080*/  @!P3 FADD.FTZ R9, R9, R17 ;  /* 0x000000110909b221 */ /* 0x000fe20000010000 */
[----:B------:R-:W-:Y:S01]  /*3090*/  ISETP.EQ.OR P3, PT, R21, R24, P2 ;  /* 0x000000181500720c */ /* 0x000fe20001762670 */
[----:B------:R-:W-:-:S02]  /*30a0*/  @!P4 IMAD R15, R22, c[0x0][0x10], R23 ;  /* 0x00000400160fca24 */ /* 0x000fc400078e0217 */
        /* <DEDUP_REMOVED lines=27> */
.L_x_510:
[----:B------:R-:W-:-:S13]  /*3260*/  ISETP.NE.OR P0, PT, RZ, UR4, P0 ;  /* 0x00000004ff007c0c */ /* 0x000fda0008705670 */
[----:B------:R-:W-:Y:S05]  /*3270*/  @!P0 BRA `(.L_x_506) ;  /* 0x000001f000008947 */ /* 0x000fea0003800000 */
.L_x_507:
        /* <DEDUP_REMOVED lines=31> */
.L_x_506:
        /* <DEDUP_REMOVED lines=12> */
.L_x_512:
[----:B------:R-:W-:Y:S05]  /*3530*/  BSYNC B0 ;  /* 0x0000000000007941 */ /* 0x000fea0003800000 */
.L_x_511:
        /* <DEDUP_REMOVED lines=16> */
.L_x_503:
[----:B------:R2:W-:Y:S04]  /*3640*/  @!P2 STS.64 [0x78], R8 ;  /* 0x00007808ff00a388 */ /* 0x0005e80000000a00 */
[----:B------:R-:W-:Y:S01]  /*3650*/  BAR.SYNC.DEFER_BLOCKING 0x0 ;  /* 0x0000000000007b1d */ /* 0x000fe20000010000 */
[----:B------:R-:W-:Y:S01]  /*3660*/  ISETP.NE.AND P0, PT, RZ, UR16, PT ;  /* 0x00000010ff007c0c */ /* 0x000fe2000bf05270 */
[--C-:B01----:R-:W-:Y:S02]  /*3670*/  HADD2.F32 R15, -RZ, R29.reuse.H0_H0 ;  /* 0x2000001dff0f7230 */ /* 0x103fe40000004100 */
[----:B------:R-:W-:-:S03]  /*3680*/  HADD2.F32 R29, -RZ, R29.H1_H1 ;  /* 0x3000001dff1d7230 */ /* 0x000fc60000004100 */
[C---:B------:R-:W-:Y:S01]  /*3690*/  FADD.FTZ R14, -R2.reuse, R15 ;  /* 0x0000000f020e7221 */ /* 0x040fe20000010100 */
[--C-:B------:R-:W-:Y:S01]  /*36a0*/  HADD2.F32 R15, -RZ, R3.reuse.H0_H0 ;  /* 0x20000003ff0f7230 */ /* 0x100fe20000004100 */
[----:B------:R-:W-:Y:S01]  /*36b0*/  FADD.FTZ R29, -R2, R29 ;  /* 0x0000001d021d7221 */ /* 0x000fe20000010100 */
[----:B------:R-:W-:Y:S01]  /*36c0*/  HADD2.F32 R2, -RZ, R3.H1_H1 ;  /* 0x30000003ff027230 */ /* 0x000fe20000004100 */
[----:B------:R-:W-:Y:S02]  /*36d0*/  FMUL.FTZ R3, R14, UR8 ;  /* 0x000000080e037c20 */ /* 0x000fe40008410000 */
[----:B--2---:R-:W-:Y:S01]  /*36e0*/  FMUL.FTZ R8, R29, UR8 ;  /* 0x000000081d087c20 */ /* 0x004fe20008410000 */
        /* <DEDUP_REMOVED lines=20> */
.L_x_513:
        /* <DEDUP_REMOVED lines=19> */
[----:B------:R-:W-:-:S05]  /*3960*/  F2FP.PACK_AB R5, R8, R5 ;  /* 0x000000050805723e */ /* 0x000fca00000000ff */
[----:B------:R0:W-:Y:S02]  /*3970*/  STG.E [R2.64], R5 ;  /* 0x0000000502007986 */ /* 0x0001e4000c10190e */
.L_x_515:
[----:B------:R-:W-:Y:S05]  /*3980*/  BSYNC B0 ;  /* 0x0000000000007941 */ /* 0x000fea0003800000 */
.L_x_514:
[----:B------:R-:W-:Y:S01]  /*3990*/  ULDC UR4, c[0x0][0x10] ;  /* 0x0000040000047ab9 */ /* 0x000fe20000000800 */
[----:B------:R-:W-:Y:S01]  /*39a0*/  IADD3 R25, R25, 0x1, RZ ;  /* 0x0000000119197810 */ /* 0x000fe20007ffe0ff */
[----:B------:R-:W-:-:S04]  /*39b0*/  UIADD3 UR7, UR7, UR4, URZ ;  /* 0x0000000407077290 */ /* 0x000fc8000fffe03f */
[----:B------:R-:W-:-:S06]  /*39c0*/  UISETP.GE.AND UP0, UPT, UR7, UR6, UPT ;  /* 0x000000060700728c */ /* 0x000fcc000bf06270 */
[----:B------:R-:W-:-:S13]  /*39d0*/  PLOP3.LUT P0, PT, PT, PT, UP0, 0x80, 0x0 ;  /* 0x000000000000781c */ /* 0x000fda0003f0f008 */
[----:B------:R-:W-:Y:S01]  /*39e0*/  @P0 CALL.REL.NOINC `(.L_x_493) ;  /* 0x0000001000000944 */ /* 0x000fe20003c00000 */
[----:B------:R-:W-:Y:S05]  /*39f0*/  BRA `(.L_x_516) ;  /* 0xffffc89000007947 */ /* 0x000fea000383ffff */
.L_x_493:
        /* <DEDUP_REMOVED lines=18> */
.L_x_518:
[----:B------:R-:W-:Y:S05]  /*3b20*/  BSYNC B0 ;  /* 0x0000000000007941 */ /* 0x000fea0003800000 */
.L_x_517:
        /* <DEDUP_REMOVED lines=11> */
.L_x_520:
[----:B------:R-:W2:Y:S01]  /*3be0*/  LDG.E.STRONG.GPU R5, [R2.64] ;  /* 0x0000000e02057981 */ /* 0x000ea2000c1ef900 */
[----:B------:R-:W-:Y:S01]  /*3bf0*/  YIELD ;  /* 0x0000000000007946 */ /* 0x000fe20003800000 */
[----:B--2---:R-:W-:Y:S01]  /*3c00*/  ISETP.NE.AND P0, PT, R5, R4, PT ;  /* 0x000000040500720c */ /* 0x004fe20003f05270 */
[----:B------:R-:W-:-:S12]  /*3c10*/  CCTL.IVALL ;  /* 0x00000000ff00798f */ /* 0x000fd80002000000 */
[----:B------:R-:W-:Y:S05]  /*3c20*/  @P0 BRA `(.L_x_520) ;  /* 0xffffffb000000947 */ /* 0x000fea000383ffff */
.L_x_519:
        /* <DEDUP_REMOVED lines=25> */
.L_x_521:
        /* <DEDUP_REMOVED lines=23> */
.L_x_522:
        /* <DEDUP_REMOVED lines=13> */
.L_x_2327:


//--------------------- .text._Z35group_norm_nhwc_bwd_one_pass_kernelI11Fp16IOFp32WLi128ELi12ELi384EEv26Group_norm_nhwc_bwd_params --------------------------
	.section	.text._Z35group_norm_nhwc_bwd_one_pass_kernelI11Fp16IOFp32WLi128ELi12ELi384EEv26Group_norm_nhwc_bwd_params,"ax",@progbits
	.sectioninfo	@"SHI_REGISTERS=56"
	.align	128
        .global         _Z35group_norm_nhwc_bwd_one_pass_kernelI11Fp16IOFp32WLi128ELi12ELi384EEv26Group_norm_nhwc_bwd_params
        .type           _Z35group_norm_nhwc_bwd_one_pass_kernelI11Fp16IOFp32WLi128ELi12ELi384EEv26Group_norm_nhwc_bwd_params,@function
        .size           _Z35group_norm_nhwc_bwd_one_pass_kernelI11Fp16IOFp32WLi128ELi12ELi384EEv26Group_norm_nhwc_bwd_params,(.L_x_2328 - _Z35group_norm_nhwc_bwd_one_pass_kernelI11Fp16IOFp32WLi128ELi12ELi384EEv26Group_norm_nhwc_bwd_params)
        .other          _Z35group_norm_nhwc_bwd_one_pass_kernelI11Fp16IOFp32WLi128ELi12ELi384EEv26Group_norm_nhwc_bwd_params,@"STO_CUDA_ENTRY STV_DEFAULT"
_Z35group_norm_nhwc_bwd_one_pass_kernelI11Fp16IOFp32WLi128ELi12ELi384EEv26Group_norm_nhwc_bwd_params:
.text._Z35group_norm_nhwc_bwd_one_pass_kernelI11Fp16IOFp32WLi128ELi12ELi384EEv26Group_norm_nhwc_bwd_params:
        /* <DEDUP_REMOVED lines=42> */
.L_x_550:
        /* <DEDUP_REMOVED lines=105> */
.L_x_525:
[----:B-1----:R-:W-:Y:S05]  /*0930*/  BSYNC B0 ;  /* 0x0000000000007941 */ /* 0x002fea0003800000 */
.L_x_524:
[----:B------:R-:W-:Y:S01]  /*0940*/  ISETP.NE.AND P2, PT, RZ, UR16, PT ;  /* 0x00000010ff007c0c */ /* 0x000fe2000bf45270 */
[--C-:B-----5:R-:W-:Y:S02]  /*0950*/  HADD2.F32 R8, -RZ, R39.reuse.H0_H0 ;  /* 0x20000027ff087230 */ /* 0x120fe40000004100 */
[----:B------:R-:W-:Y:S02]  /*0960*/  HADD2.F32 R14, -RZ, R39.H1_H1 ;  /* 0x30000027ff0e7230 */ /* 0x000fe40000004100 */
[----:B------:R-:W-:Y:S01]  /*0970*/  HADD2.F32 R16, -RZ, R40.H0_H0 ;  /* 0x20000028ff107230 */ /* 0x000fe20000004100 */
[----:B------:R-:W-:Y:S01]  /*0980*/  FADD.FTZ R15, R8, -UR17 ;  /* 0x80000011080f7e21 */ /* 0x000fe20008010000 */
[--C-:B0-----:R-:W-:Y:S01]  /*0990*/  HADD2.F32 R13, -RZ, R38.reuse.H0_H0 ;  /* 0x20000026ff0d7230 */ /* 0x101fe20000004100 */
[----:B------:R-:W-:Y:S01]  /*09a0*/  FADD.FTZ R14, R14, -UR17 ;  /* 0x800000110e0e7e21 */ /* 0x000fe20008010000 */
[----:B------:R-:W-:Y:S01]  /*09b0*/  HADD2.F32 R12, -RZ, R38.H1_H1 ;  /* 0x30000026ff0c7230 */ /* 0x000fe20000004100 */
[----:B------:R-:W-:Y:S01]  /*09c0*/  FADD.FTZ R27, R16, -UR17 ;  /* 0x80000011101b7e21 */ /* 0x000fe20008010000 */
[----:B------:R-:W-:Y:S01]  /*09d0*/  HADD2.F32 R26, -RZ, R40.H1_H1 ;  /* 0x30000028ff1a7230 */ /* 0x000fe20000004100 */
[----:B------:R-:W-:Y:S01]  /*09e0*/  FMUL.FTZ R15, R15, UR12 ;  /* 0x0000000c0f0f7c20 */ /* 0x000fe20008410000 */
[--C-:B------:R-:W-:Y:S01]  /*09f0*/  HADD2.F32 R9, -RZ, R37.reuse.H0_H0 ;  /* 0x20000025ff097230 */ /* 0x100fe20000004100 */
[----:B------:R-:W-:Y:S01]  /*0a00*/  FMUL.FTZ R14, R14, UR12 ;  /* 0x0000000c0e0e7c20 */ /* 0x000fe20008410000 */
[----:B------:R-:W-:Y:S01]  /*0a10*/  HADD2.F32 R8, -RZ, R37.H1_H1 ;  /* 0x30000025ff087230 */ /* 0x000fe20000004100 */
        /* <DEDUP_REMOVED lines=19> */
.L_x_526:
        /* <DEDUP_REMOVED lines=26> */
.L_x_527:
        /* <DEDUP_REMOVED lines=81> */
.L_x_529:
[----:B------:R-:W-:Y:S05]  /*1200*/  BSYNC B0 ;  /* 0x0000000000007941 */ /* 0x000fea0003800000 */
.L_x_528:
        /* <DEDUP_REMOVED lines=318> */
.L_x_531:
[----:B------:R-:W-:Y:S05]  /*25f0*/  BSYNC B0 ;  /* 0x0000000000007941 */ /* 0x000fea0003800000 */
.L_x_530:
        /* <DEDUP_REMOVED lines=19> */
.L_x_533:
[----:B------:R-:W-:Y:S05]  /*2730*/  BSYNC B0 ;  /* 0x0000000000007941 */ /* 0x000fea0003800000 */
.L_x_532:
        /* <DEDUP_REMOVED lines=30> */
.L_x_536:
[----:B------:R-:W2:Y:S01]  /*2920*/  LDG.E.STRONG.GPU R2, [R16.64] ;  /* 0x0000000e10027981 */ /* 0x000ea2000c1ef900 */
[----:B------:R-:W-:Y:S01]  /*2930*/  YIELD ;  /* 0x0000000000007946 */ /* 0x000fe20003800000 */
[----:B--2---:R-:W-:Y:S01]  /*2940*/  ISETP.NE.AND P0, PT, R2, R21, PT ;  /* 0x000000150200720c */ /* 0x004fe20003f05270 */
[----:B------:R-:W-:-:S12]  /*2950*/  CCTL.IVALL ;  /* 0x00000000ff00798f */ /* 0x000fd80002000000 */
[----:B------:R-:W-:Y:S05]  /*2960*/  @P0 BRA `(.L_x_536) ;  /* 0xffffffb000000947 */ /* 0x000fea000383ffff */
.L_x_535:
        /* <DEDUP_REMOVED lines=20> */
.L_x_540:
        /* <DEDUP_REMOVED lines=116> */
.L_x_539:
        /* <DEDUP_REMOVED lines=62> */
.L_x_541:
[----:B------:R-:W-:-:S13]  /*35d0*/  ISETP.NE.OR P0, PT, RZ, UR4, P0 ;  /* 0x00000004ff007c0c */ /* 0x000fda0008705670 */
[----:B------:R-:W-:Y:S05]  /*35e0*/  @!P0 BRA `(.L_x_537) ;  /* 0x000001f000008947 */ /* 0x000fea0003800000 */
.L_x_538:
        /* <DEDUP_REMOVED lines=31> */
.L_x_537:
        /* <DEDUP_REMOVED lines=12> */
.L_x_543:
[----:B------:R-:W-:Y:S05]  /*38a0*/  BSYNC B0 ;  /* 0x0000000000007941 */ /* 0x000fea0003800000 */
.L_x_542:
        /* <DEDUP_REMOVED lines=16> */
.L_x_534:
[----:B------:R2:W-:Y:S04]  /*39b0*/  @!P3 STS.64 [0x78], R8 ;  /* 0x00007808ff00b388 */ /* 0x0005e80000000a00 */
[----:B------:R-:W-:Y:S01]  /*39c0*/  BAR.SYNC.DEFER_BLOCKING 0x0 ;  /* 0x0000000000007b1d */ /* 0x000fe20000010000 */
[----:B------:R-:W-:Y:S01]  /*39d0*/  ISETP.GE.U32.AND P0, PT, R42, c[0x0][0x1e0], PT ;  /* 0x000078002a007a0c */ /* 0x000fe20003f06070 */
[--C-:B01----:R-:W-:Y:S02]  /*39e0*/  HADD2.F32 R15, -RZ, R38.reuse.H0_H0 ;  /* 0x20000026ff0f7230 */ /* 0x103fe40000004100 */
[----:B------:R-:W-:Y:S01]  /*39f0*/  HADD2.F32 R38, -RZ, R38.H1_H1 ;  /* 0x30000026ff267230 */ /* 0x000fe20000004100 */
[----:B------:R-:W-:Y:S01]  /*3a00*/  ISETP.GE.AND.EX P0, PT, R3, c[0x0][0x1e4], PT, P0 ;  /* 0x0000790003007a0c */ /* 0x000fe20003f06300 */
[----:B--2---:R-:W-:-:S02]  /*3a10*/  HADD2.F32 R8, -RZ, R40.H0_H0 ;  /* 0x20000028ff087230 */ /* 0x004fc40000004100 */
[----:B------:R-:W-:Y:S01]  /*3a20*/  HADD2.F32 R40, -RZ, R40.H1_H1 ;  /* 0x30000028ff287230 */ /* 0x000fe20000004100 */
[----:B------:R-:W-:Y:S01]  /*3a30*/  ISETP.GT.U32.OR P0, PT, R45, 0x17f, P0 ;  /* 0x0000017f2d00780c */ /* 0x000fe20000704470 */
[----:B------:R-:W0:Y:S02]  /*3a40*/  LDS.64 R12, [0x78] ;  /* 0x00007800ff0c7984 */ /* 0x000e240000000a00 */
[----:B0-----:R-:W-:Y:S01]  /*3a50*/  FMUL.FTZ R2, R12, c[0x0][0x20c] ;  /* 0x000083000c027a20 */ /* 0x001fe20000410000 */
[--C-:B------:R-:W-:Y:S01]  /*3a60*/  HADD2.F32 R12, -RZ, R39.reuse.H0_H0 ;  /* 0x20000027ff0c7230 */ /* 0x100fe20000004100 */
[----:B------:R-:W-:Y:S01]  /*3a70*/  FMUL.FTZ R13, R13, c[0x0][0x20c] ;  /* 0x000083000d0d7a20 */ /* 0x000fe20000410000 */
[----:B------:R-:W-:-:S03]  /*3a80*/  HADD2.F32 R39, -RZ, R39.H1_H1 ;  /* 0x30000027ff277230 */ /* 0x000fc60000004100 */
        /* <DEDUP_REMOVED lines=23> */
.L_x_544:
[----:B------:R-:W-:Y:S01]  /*3c00*/  BSSY B0, `(.L_x_545) ;  /* 0x0000012000007945 */ /* 0x000fe20003800000 */
[----:B------:R-:W-:Y:S05]  /*3c10*/  @!P1 BRA `(.L_x_546) ;  /* 0x0000010000009947 */ /* 0x000fea0003800000 */
[C-C-:B------:R-:W-:Y:S01]  /*3c20*/  FFMA.FTZ R9, R2.reuse, R23, R13.reuse ;  /* 0x0000001702097223 */ /* 0x140fe2000001000d */
[----:B------:R-:W-:Y:S01]  /*3c30*/  MOV R14, R48 ;  /* 0x00000030000e7202 */ /* 0x000fe20000000f00 */
[----:B------:R-:W-:Y:S02]  /*3c40*/  FFMA.FTZ R12, R2, R22, R13 ;  /* 0x00000016020c7223 */ /* 0x000fe4000001000d */
[----:B------:R-:W-:Y:S01]  /*3c50*/  FFMA.FTZ R9, R15, R4, -R9 ;  /* 0x000000040f097223 */ /* 0x000fe20000010809 */
[----:B------:R-:W-:Y:S01]  /*3c60*/  MOV R15, R51 ;  /* 0x00000033000f7202 */ /* 0x000fe20000000f00 */
[----:B------:R-:W-:Y:S02]  /*3c70*/  IMAD R16, R10, c[0x0][0x1d8], RZ ;  /* 0x000076000a107a24 */ /* 0x000fe400078e02ff */
        /* <DEDUP_REMOVED lines=8> */
[----:B------:R-:W-:-:S05]  /*3d00*/  F2FP.PACK_AB R9, R9, R12 ;  /* 0x0000000c0909723e */ /* 0x000fca00000000ff */
[----:B------:R0:W-:Y:S02]  /*3d10*/  STG.E [R16.64], R9 ;  /* 0x0000000910007986 */ /* 0x0001e4000c10190e */
.L_x_546:
[----:B------:R-:W-:Y:S05]  /*3d20*/  BSYNC B0 ;  /* 0x0000000000007941 */ /* 0x000fea0003800000 */
.L_x_545:
[----:B------:R-:W-:Y:S01]  /*3d30*/  FADD.FTZ R12, R8, -UR17 ;  /* 0x80000011080c7e21 */ /* 0x000fe20008010000 */
[--C-:B0-----:R-:W-:Y:S01]  /*3d40*/  HADD2.F32 R9, -RZ, R37.reuse.H0_H0 ;  /* 0x20000025ff097230 */ /* 0x101fe20000004100 */
[----:B------:R-:W-:Y:S01]  /*3d50*/  FADD.FTZ R40, R40, -UR17 ;  /* 0x8000001128287e21 */ /* 0x000fe20008010000 */
[----:B------:R-:W-:Y:S01]  /*3d60*/  HADD2.F32 R8, -RZ, R37.H1_H1 ;  /* 0x30000025ff087230 */ /* 0x000fe20000004100 */
        /* <DEDUP_REMOVED lines=21> */
.L_x_547:
        /* <DEDUP_REMOVED lines=14> */
[----:B------:R-:W-:Y:S02]  /*3fa0*/  F2FP.PACK_AB R5, R4, R5 ;  /* 0x000000050405723e */ /* 0x000fe400000000ff */
[----:B------:R-:W-:-:S05]  /*3fb0*/  LEA.HI.X R3, R48, c[0x0][0x164], R3, 0x1, P0 ;  /* 0x0000590030037a11 */ /* 0x000fca00000f0c03 */
[----:B------:R0:W-:Y:S04]  /*3fc0*/  STG.E [R2.64], R5 ;  /* 0x0000000502007986 */ /* 0x0001e8000c10190e */
.L_x_549:
[----:B------:R-:W-:Y:S05]  /*3fd0*/  BSYNC B0 ;  /* 0x0000000000007941 */ /* 0x000fea0003800000 */
.L_x_548:
[----:B------:R-:W-:Y:S01]  /*3fe0*/  ULDC UR4, c[0x0][0x10] ;  /* 0x0000040000047ab9 */ /* 0x000fe20000000800 */
[----:B------:R-:W-:Y:S01]  /*3ff0*/  IADD3 R41, R41, 0x1, RZ ;  /* 0x0000000129297810 */ /* 0x000fe20007ffe0ff */
[----:B------:R-:W-:-:S04]  /*4000*/  UIADD3 UR7, UR7, UR4, URZ ;  /* 0x0000000407077290 */ /* 0x000fc8000fffe03f */
[----:B------:R-:W-:-:S06]  /*4010*/  UISETP.GE.AND UP0, UPT, UR7, UR6, UPT ;  /* 0x000000060700728c */ /* 0x000fcc000bf06270 */
[----:B------:R-:W-:-:S13]  /*4020*/  PLOP3.LUT P0, PT, PT, PT, UP0, 0x80, 0x0 ;  /* 0x000000000000781c */ /* 0x000fda0003f0f008 */
[----:B------:R-:W-:Y:S01]  /*4030*/  @P0 CALL.REL.NOINC `(.L_x_523) ;  /* 0x0000001000000944 */ /* 0x000fe20003c00000 */
[----:B------:R-:W-:Y:S05]  /*4040*/  BRA `(.L_x_550) ;  /* 0xffffc25000007947 */ /* 0x000fea000383ffff */
.L_x_523:
        /* <DEDUP_REMOVED lines=18> */
.L_x_552:
[----:B------:R-:W-:Y:S05]  /*4170*/  BSYNC B0 ;  /* 0x0000000000007941 */ /* 0x000fea0003800000 */
.L_x_551:
        /* <DEDUP_REMOVED lines=11> */
.L_x_554:
[----:B------:R-:W2:Y:S01]  /*4230*/  LDG.E.STRONG.GPU R5, [R2.64] ;  /* 0x0000000e02057981 */ /* 0x000ea2000c1ef900 */
[----:B------:R-:W-:Y:S01]  /*4240*/  YIELD ;  /* 0x0000000000007946 */ /* 0x000fe20003800000 */
[----:B--2---:R-:W-:Y:S01]  /*4250*/  ISETP.NE.AND P0, PT, R5, R0, PT ;  /* 0x000000000500720c */ /* 0x004fe20003f05270 */
[----:B------:R-:W-:-:S12]  /*4260*/  CCTL.IVALL ;  /* 0x00000000ff00798f */ /* 0x000fd80002000000 */
[----:B------:R-:W-:Y:S05]  /*4270*/  @P0 BRA `(.L_x_554) ;  /* 0xffffffb000000947 */ /* 0x000fea000383ffff */
.L_x_553:
        /* <DEDUP_REMOVED lines=25> */
.L_x_555:
        /* <DEDUP_REMOVED lines=23> */
.L_x_556:
        /* <DEDUP_REMOVED lines=16> */
.L_x_2328:


//--------------------- .text._Z35group_norm_nhwc_bwd_one_pass_kernelI11Fp16IOFp32WLi256ELi12ELi384EEv26Group_norm_nhwc_bwd_params --------------------------
	.section	.text._Z35group_norm_nhwc_bwd_one_pass_kernelI11Fp16IOFp32WLi256ELi12ELi384EEv26Group_norm_nhwc_bwd_params,"ax",@progbits
	.sectioninfo	@"SHI_REGISTERS=56"
	.align	128
        .global         _Z35group_norm_nhwc_bwd_one_pass_kernelI11Fp16IOFp32WLi256ELi12ELi384EEv26Group_norm_nhwc_bwd_params
        .type           _Z35group_norm_nhwc_bwd_one_pass_kernelI11Fp16IOFp32WLi256ELi12ELi384EEv26Group_norm_nhwc_bwd_params,@function
        .size           _Z35group_norm_nhwc_bwd_one_pass_kernelI11Fp16IOFp32WLi256ELi12ELi384EEv26Group_norm_nhwc_bwd_params,(.L_x_2329 - _Z35group_norm_nhwc_bwd_one_pass_kernelI11Fp16IOFp32WLi256ELi12ELi384EEv26Group_norm_nhwc_bwd_params)
        .other          _Z35group_norm_nhwc_bwd_one_pass_kernelI11Fp16IOFp32WLi256ELi12ELi384EEv26Group_norm_nhwc_bwd_params,@"STO_CUDA_ENTRY STV_DEFAULT"
_Z35group_norm_nhwc_bwd_one_pass_kernelI11Fp16IOFp32WLi256ELi12ELi384EEv26Group_norm_nhwc_bwd_params:
.text._Z35group_norm_nhwc_bwd_one_pass_kernelI11Fp16IOFp32WLi256ELi12ELi384EEv26Group_norm_nhwc_bwd_params:
        /* <DEDUP_REMOVED lines=44> */
.L_x_592:
        /* <DEDUP_REMOVED lines=44> */
[----:B------:R-:W-:Y:S02]  /*0580*/  ISETP.GE.AND.EX P2, PT, R48, c[0x0][0x1e4], PT, P2 ;  /* 0x0000790030007a0c */ /* 0x000fe40003f46320 */
[----:B------:R-:W-:Y:S02]  /*0590*/  SHF.R.S32.HI R5, RZ, 0x1f, R41 ;  /* 0x0000001fff057819 */ /* 0x000fe40000011429 */
        /* <DEDUP_REMOVED lines=14> */
[----:B------:R-:W-:Y:S01]  /*0680*/  @P1 IMAD R3, R51, c[0x0][0x1d8], RZ ;  /* 0x0000760033031a24 */ /* 0x000fe200078e02ff */
[-C--:B------:R-:W-:Y:S01]  /*0690*/  @P1 MOV R6, R4.reuse ;  /* 0x0000000400061202 */ /* 0x080fe20000000f00 */
[----:B------:R-:W-:Y:S01]  /*06a0*/  @!P0 IMAD R19, R46, c[0x0][0x1dc], R11 ;  /* 0x000077002e138a24 */ /* 0x000fe200078e020b */
        /* <DEDUP_REMOVED lines=12> */
[C---:B------:R-:W-:Y:S02]  /*0770*/  @P1 SHF.L.U64.HI R16, R14.reuse, 0x1, R3 ;  /* 0x000000010e101819 */ /* 0x040fe40000010203 */
[----:B------:R-:W-:Y:S02]  /*0780*/  @!P2 IADD3 R3, R13, R17, RZ ;  /* 0x000000110d03a210 */ /* 0x000fe40007ffe0ff */
[----:B------:R-:W-:Y:S02]  /*0790*/  @P1 SHF.L.U32 R15, R14, 0x1, RZ ;  /* 0x000000010e0f1819 */ /* 0x000fe400000006ff */
[C---:B------:R-:W-:Y:S02]  /*07a0*/  @!P0 SHF.L.U32 R18, R10.reuse, 0x1, RZ ;  /* 0x000000010a128819 */ /* 0x040fe400000006ff */
[----:B------:R-:W-:Y:S01]  /*07b0*/  @!P0 SHF.L.U64.HI R19, R10, 0x1, R19 ;  /* 0x000000010a138819 */ /* 0x000fe20000010213 */
[----:B------:R-:W-:Y:S01]  /*07c0*/  @!P3 IMAD R21, R47, c[0x0][0x1d8], RZ ;  /* 0x000076002f15ba24 */ /* 0x000fe200078e02ff */
[----:B------:R-:W-:-:S02]  /*07d0*/  @!P3 MOV R10, R4 ;  /* 0x00000004000ab202 */ /* 0x000fc40000000f00 */
[----:B------:R-:W-:Y:S02]  /*07e0*/  @!P3 MOV R11, R7 ;  /* 0x00000007000bb202 */ /* 0x000fe40000000f00 */
[C---:B------:R-:W-:Y:S02]  /*07f0*/  @!P2 SHF.L.U32 R24, R12.reuse, 0x1, RZ ;  /* 0x000000010c18a819 */ /* 0x040fe400000006ff */
[----:B------:R-:W-:Y:S02]  /*0800*/  @!P2 SHF.L.U64.HI R3, R12, 0x1, R3 ;  /* 0x000000010c03a819 */ /* 0x000fe40000010203 */
[----:B------:R-:W-:Y:S01]  /*0810*/  @P1 IADD3 R12, P4, R15, c[0x0][0x180], RZ ;  /* 0x000060000f0c1a10 */ /* 0x000fe20007f9e0ff */
[C---:B------:R-:W-:Y:S01]  /*0820*/  @!P3 IMAD R21, R44.reuse, c[0x0][0x1dc], R21 ;  /* 0x000077002c15ba24 */ /* 0x040fe200078e0215 */
[----:B------:R-:W-:Y:S01]  /*0830*/  CS2R R38, SRZ ;  /* 0x0000000000267805 */ /* 0x000fe2000001ff00 */
[----:B------:R-:W-:Y:S01]  /*0840*/  @!P3 IMAD.WIDE.U32 R10, R44, c[0x0][0x1d8], R10 ;  /* 0x000076002c0aba25 */ /* 0x000fe200078e000a */
[----:B------:R-:W-:-:S02]  /*0850*/  @P1 IADD3.X R13, R16, c[0x0][0x184], RZ, P4, !PT ;  /* 0x00006100100d1a10 */ /* 0x000fc400027fe4ff */
[----:B------:R-:W-:Y:S01]  /*0860*/  @!P2 IADD3 R20, P6, R24, c[0x0][0x180], RZ ;  /* 0x000060001814aa10 */ /* 0x000fe20007fde0ff */
[----:B------:R-:W-:Y:S01]  /*0870*/  CS2R R32, SRZ ;  /* 0x0000000000207805 */ /* 0x000fe2000001ff00 */
[----:B------:R-:W-:Y:S01]  /*0880*/  @!P3 IADD3 R23, R11, R21, RZ ;  /* 0x000000150b17b210 */ /* 0x000fe20007ffe0ff */
[----:B------:R0:W3:Y:S01]  /*0890*/  @P1 LDG.E R39, [R12.64] ;  /* 0x0000000e0c271981 */ /* 0x0000e2000c1e1900 */
[----:B------:R-:W-:-:S05]  /*08a0*/  @!P2 IADD3.X R21, R3, c[0x0][0x184], RZ, P6, !PT ;  /* 0x000061000315aa10 */ /* 0x000fca00037fe4ff */
[----:B------:R1:W5:Y:S01]  /*08b0*/  @!P2 LDG.E R32, [R20.64] ;  /* 0x0000000e1420a981 */ /* 0x000362000c1e1900 */
[----:B------:R-:W-:-:S04]  /*08c0*/  @P1 IADD3 R14, P5, R15, c[0x0][0x178], RZ ;  /* 0x00005e000f0e1a10 */ /* 0x000fc80007fbe0ff */
[----:B------:R-:W-:Y:S02]  /*08d0*/  @P1 IADD3.X R15, R16, c[0x0][0x17c], RZ, P5, !PT ;  /* 0x00005f00100f1a10 */ /* 0x000fe40002ffe4ff */
[C---:B------:R-:W-:Y:S01]  /*08e0*/  @!P0 IADD3 R16, P4, R18.reuse, c[0x0][0x180], RZ ;  /* 0x0000600012108a10 */ /* 0x040fe20007f9e0ff */
[----:B------:R-:W-:Y:S01]  /*08f0*/  CS2R R34, SRZ ;  /* 0x0000000000227805 */ /* 0x000fe2000001ff00 */
[----:B------:R-:W-:Y:S01]  /*0900*/  @!P0 IADD3 R18, P5, R18, c[0x0][0x178], RZ ;  /* 0x00005e0012128a10 */ /* 0x000fe20007fbe0ff */
[----:B------:R-:W-:Y:S01]  /*0910*/  CS2R R36, SRZ ;  /* 0x0000000000247805 */ /* 0x000fe2000001ff00 */
[C---:B------:R-:W-:Y:S01]  /*0920*/  @!P0 IADD3.X R17, R19.reuse, c[0x0][0x184], RZ, P4, !PT ;  /* 0x0000610013118a10 */ /* 0x040fe200027fe4ff */
[----:B------:R4:W5:Y:S01]  /*0930*/  @P1 LDG.E R38, [R14.64] ;  /* 0x0000000e0e261981 */ /* 0x000962000c1e1900 */
[----:B------:R-:W-:-:S03]  /*0940*/  @!P0 IADD3.X R19, R19, c[0x0][0x17c], RZ, P5, !PT ;  /* 0x00005f0013138a10 */ /* 0x000fc60002ffe4ff */
[----:B------:R1:W5:Y:S01]  /*0950*/  @!P0 LDG.E R34, [R16.64] ;  /* 0x0000000e10228981 */ /* 0x000362000c1e1900 */
[C---:B------:R-:W-:Y:S02]  /*0960*/  @!P3 SHF.L.U32 R11, R10.reuse, 0x1, RZ ;  /* 0x000000010a0bb819 */ /* 0x040fe400000006ff */
[----:B------:R-:W-:Y:S01]  /*0970*/  @!P3 SHF.L.U64.HI R23, R10, 0x1, R23 ;  /* 0x000000010a17b819 */ /* 0x000fe20000010217 */
[----:B------:R1:W5:Y:S01]  /*0980*/  @!P0 LDG.E R37, [R18.64] ;  /* 0x0000000e12258981 */ /* 0x000362000c1e1900 */
[----:B------:R-:W-:Y:S02]  /*0990*/  @!P2 IADD3 R10, P0, R24, c[0x0][0x178], RZ ;  /* 0x00005e00180aaa10 */ /* 0x000fe40007f1e0ff */
[C---:B0-----:R-:W-:Y:S02]  /*09a0*/  @!P3 IADD3 R12, P4, R11.reuse, c[0x0][0x180], RZ ;  /* 0x000060000b0cba10 */ /* 0x041fe40007f9e0ff */
[----:B----4-:R-:W-:Y:S02]  /*09b0*/  @!P3 IADD3 R14, P5, R11, c[0x0][0x178], RZ ;  /* 0x00005e000b0eba10 */ /* 0x010fe40007fbe0ff */
[----:B------:R-:W-:-:S02]  /*09c0*/  @!P2 IADD3.X R11, R3, c[0x0][0x17c], RZ, P0, !PT ;  /* 0x00005f00030baa10 */ /* 0x000fc400007fe4ff */
[C---:B------:R-:W-:Y:S02]  /*09d0*/  @!P3 IADD3.X R13, R23.reuse, c[0x0][0x184], RZ, P4, !PT ;  /* 0x00006100170dba10 */ /* 0x040fe400027fe4ff */
[----:B------:R-:W-:Y:S01]  /*09e0*/  @!P3 IADD3.X R15, R23, c[0x0][0x17c], RZ, P5, !PT ;  /* 0x00005f00170fba10 */ /* 0x000fe20002ffe4ff */
[----:B------:R-:W-:Y:S01]  /*09f0*/  UMOV UR8, 0x3f800000 ;  /* 0x3f80000000087882 */ /* 0x000fe20000000000 */
[----:B------:R-:W-:Y:S01]  /*0a00*/  BSSY B0, `(.L_x_558) ;  /* 0x000001e000007945 */ /* 0x000fe20003800000 */
[----:B------:R0:W5:Y:S04]  /*0a10*/  @!P2 LDG.E R36, [R10.64] ;  /* 0x0000000e0a24a981 */ /* 0x000168000c1e1900 */
[----:B------:R4:W5:Y:S04]  /*0a20*/  @!P3 LDG.E R33, [R12.64] ;  /* 0x0000000e0c21b981 */ /* 0x000968000c1e1900 */
[----:B------:R3:W5:Y:S01]  /*0a30*/  @!P3 LDG.E R35, [R14.64] ;  /* 0x0000000e0e23b981 */ /* 0x000762000c1e1900 */
[----:B------:R-:W-:Y:S01]  /*0a40*/  ISETP.NE.AND P3, PT, RZ, UR16, PT ;  /* 0x00000010ff007c0c */ /* 0x000fe2000bf65270 */
[----:B0-----:R-:W-:Y:S01]  /*0a50*/  CS2R R10, SRZ ;  /* 0x00000000000a7805 */ /* 0x001fe2000001ff00 */
[----:B--2---:R-:W1:Y:S02]  /*0a60*/  R2UR UR17, R8 ;  /* 0x00000000081173c2 */ /* 0x004e6400000e0000 */
[----:B-1----:R-:W-:-:S05]  /*0a70*/  MOV R16, UR17 ;  /* 0x0000001100107c02 */ /* 0x002fca0008000f00 */
        /* <DEDUP_REMOVED lines=9> */
[----:B0-----:R-:W-:Y:S01]  /*0b10*/  @UP0 UMOV UR8, UR4 ;  /* 0x0000000400080c82 */ /* 0x001fe20008000000 */
[--C-:B---3--:R-:W-:Y:S02]  /*0b20*/  HADD2.F32 R14, -RZ, R39.reuse.H0_H0 ;  /* 0x20000027ff0e7230 */ /* 0x108fe40000004100 */
[----:B------:R-:W-:-:S08]  /*0b30*/  HADD2.F32 R15, -RZ, R39.H1_H1 ;  /* 0x30000027ff0f7230 */ /* 0x000fd00000004100 */
[----:B------:R-:W-:Y:S05]  /*0b40*/  @P0 BRA `(.L_x_559) ;  /* 0x0000009000000947 */ /* 0x000fea0003800000 */
[----:B----4-:R-:W-:Y:S01]  /*0b50*/  ISETP.NE.AND P0, PT, RZ, UR16, PT ;  /* 0x00000010ff007c0c */ /* 0x010fe2000bf05270 */
        /* <DEDUP_REMOVED lines=8> */
.L_x_559:
[----:B----4-:R-:W-:Y:S05]  /*0be0*/  BSYNC B0 ;  /* 0x0000000000007941 */ /* 0x010fea0003800000 */
.L_x_558:
[----:B------:R-:W-:Y:S01]  /*0bf0*/  FADD.FTZ R3, R14, -UR17 ;  /* 0x800000110e037e21 */ /* 0x000fe20008010000 */
[--C-:B-----5:R-:W-:Y:S01]  /*0c00*/  HADD2.F32 R19, -RZ, R38.reuse.H0_H0 ;  /* 0x20000026ff137230 */ /* 0x120fe20000004100 */
[----:B------:R-:W-:Y:S01]  /*0c10*/  FADD.FTZ R15, R15, -UR17 ;  /* 0x800000110f0f7e21 */ /* 0x000fe20008010000 */
[----:B------:R-:W-:Y:S01]  /*0c20*/  HADD2.F32 R17, -RZ, R38.H1_H1 ;  /* 0x30000026ff117230 */ /* 0x000fe20000004100 */
[----:B------:R-:W-:Y:S02]  /*0c30*/  FMUL.FTZ R3, R3, UR8 ;  /* 0x0000000803037c20 */ /* 0x000fe40008410000 */
[----:B------:R-:W-:Y:S01]  /*0c40*/  FMUL.FTZ R16, R15, UR8 ;  /* 0x000000080f107c20 */ /* 0x000fe20008410000 */
[----:B------:R-:W-:Y:S05]  /*0c50*/  @!P3 BRA `(.L_x_560) ;  /* 0x000001200000b947 */ /* 0x000fea0003800000 */
[----:B0-----:R-:W-:Y:S02]  /*0c60*/  FFMA.FTZ R12, R3, R8, R10 ;  /* 0x00000008030c7223 */ /* 0x001fe4000001000a */
        /* <DEDUP_REMOVED lines=17> */
.L_x_560:
[----:B0-----:R-:W-:Y:S01]  /*0d80*/  FMUL.FTZ R12, R19, R8 ;  /* 0x00000008130c7220 */ /* 0x001fe20000410000 */
[--C-:B------:R-:W-:Y:S01]  /*0d90*/  HADD2.F32 R18, -RZ, R34.reuse.H0_H0 ;  /* 0x20000022ff127230 */ /* 0x100fe20000004100 */
[----:B------:R-:W-:Y:S01]  /*0da0*/  FMUL.FTZ R14, R17, R9 ;  /* 0x00000009110e7220 */ /* 0x000fe20000410000 */
[----:B------:R-:W-:Y:S01]  /*0db0*/  HADD2.F32 R20, -RZ, R34.H1_H1 ;  /* 0x30000022ff147230 */ /* 0x000fe20000004100 */
[----:B------:R-:W-:Y:S02]  /*0dc0*/  FFMA.FTZ R13, R3, R12, RZ ;  /* 0x0000000c030d7223 */ /* 0x000fe400000100ff */
[----:B------:R-:W-:Y:S02]  /*0dd0*/  FADD.FTZ R15, RZ, R12 ;  /* 0x0000000cff0f7221 */ /* 0x000fe40000010000 */
[----:B------:R-:W-:-:S02]  /*0de0*/  FADD.FTZ R18, R18, -UR17 ;  /* 0x8000001112127e21 */ /* 0x000fc40008010000 */
[----:B------:R-:W-:Y:S02]  /*0df0*/  FADD.FTZ R20, R20, -UR17 ;  /* 0x8000001114147e21 */ /* 0x000fe40008010000 */
[----:B------:R-:W-:Y:S02]  /*0e00*/  FFMA.FTZ R12, R16, R14, R13 ;  /* 0x0000000e100c7223 */ /* 0x000fe4000001000d */
[----:B------:R-:W-:Y:S01]  /*0e10*/  FADD.FTZ R13, R14, R15 ;  /* 0x0000000f0e0d7221 */ /* 0x000fe20000010000 */
[--C-:B------:R-:W-:Y:S01]  /*0e20*/  HADD2.F32 R15, -RZ, R37.reuse.H0_H0 ;  /* 0x20000025ff0f7230 */ /* 0x100fe20000004100 */
[----:B------:R-:W-:Y:S01]  /*0e30*/  FMUL.FTZ R21, R18, UR8 ;  /* 0x0000000812157c20 */ /* 0x000fe20008410000 */
[----:B------:R-:W-:Y:S01]  /*0e40*/  HADD2.F32 R14, -RZ, R37.H1_H1 ;  /* 0x30000025ff0e7230 */ /* 0x000fe20000004100 */
        /* <DEDUP_REMOVED lines=20> */
.L_x_561:
[----:B------:R-:W-:Y:S01]  /*0f90*/  FMUL.FTZ R20, R15, R8 ;  /* 0x000000080f147220 */ /* 0x000fe20000410000 */
[--C-:B------:R-:W-:Y:S02]  /*0fa0*/  HADD2.F32 R22, -RZ, R32.reuse.H0_H0 ;  /* 0x20000020ff167230 */ /* 0x100fe40000004100 */
[----:B------:R-:W-:Y:S01]  /*0fb0*/  HADD2.F32 R23, -RZ, R32.H1_H1 ;  /* 0x30000020ff177230 */ /* 0x000fe20000004100 */
[----:B------:R-:W-:Y:S02]  /*0fc0*/  FFMA.FTZ R25, R21, R20, R12 ;  /* 0x0000001415197223 */ /* 0x000fe4000001000c */
[----:B------:R-:W-:Y:S01]  /*0fd0*/  FADD.FTZ R12, R22, -UR17 ;  /* 0x80000011160c7e21 */ /* 0x000fe20008010000 */
[----:B------:R-:W-:Y:S01]  /*0fe0*/  HADD2.F32 R22, -RZ, R36.H0_H0 ;  /* 0x20000024ff167230 */ /* 0x000fe20000004100 */
[----:B------:R-:W-:-:S02]  /*0ff0*/  FADD.FTZ R26, R23, -UR17 ;  /* 0x80000011171a7e21 */ /* 0x000fc40008010000 */
[----:B------:R-:W-:Y:S01]  /*1000*/  FADD.FTZ R13, R13, R20 ;  /* 0x000000140d0d7221 */ /* 0x000fe20000010000 */
[----:B------:R-:W-:Y:S01]  /*1010*/  HADD2.F32 R20, -RZ, R36.H1_H1 ;  /* 0x30000024ff147230 */ /* 0x000fe20000004100 */
[----:B------:R-:W-:Y:S02]  /*1020*/  FMUL.FTZ R23, R12, UR8 ;  /* 0x000000080c177c20 */ /* 0x000fe40008410000 */
[----:B------:R-:W-:Y:S02]  /*1030*/  FMUL.FTZ R12, R14, R9 ;  /* 0x000000090e0c7220 */ /* 0x000fe40000410000 */
        /* <DEDUP_REMOVED lines=20> */
.L_x_562:
[----:B------:R-:W-:Y:S02]  /*1180*/  FFMA.FTZ R25, R18, R12, R25 ;  /* 0x0000000c12197223 */ /* 0x000fe40000010019 */
[----:B------:R-:W-:Y:S02]  /*1190*/  FMUL.FTZ R24, R22, R8 ;  /* 0x0000000816187220 */ /* 0x000fe40000410000 */
[----:B------:R-:W-:Y:S01]  /*11a0*/  FADD.FTZ R27, R12, R13 ;  /* 0x0000000d0c1b7221 */ /* 0x000fe20000010000 */
[--C-:B------:R-:W-:Y:S01]  /*11b0*/  HADD2.F32 R12, -RZ, R33.reuse.H0_H0 ;  /* 0x20000021ff0c7230 */ /* 0x100fe20000004100 */
[----:B------:R-:W-:Y:S02]  /*11c0*/  FFMA.FTZ R13, R23, R24, R25 ;  /* 0x00000018170d7223 */ /* 0x000fe40000010019 */
[----:B------:R-:W-:Y:S01]  /*11d0*/  FADD.FTZ R25, R27, R24 ;  /* 0x000000181b197221 */ /* 0x000fe20000010000 */
[----:B------:R-:W-:Y:S01]  /*11e0*/  HADD2.F32 R27, -RZ, R33.H1_H1 ;  /* 0x30000021ff1b7230 */ /* 0x000fe20000004100 */
[----:B------:R-:W-:-:S02]  /*11f0*/  FMUL.FTZ R24, R20, R9 ;  /* 0x0000000914187220 */ /* 0x000fc40000410000 */
[----:B------:R-:W-:Y:S02]  /*1200*/  FADD.FTZ R28, R12, -UR17 ;  /* 0x800000110c1c7e21 */ /* 0x000fe40008010000 */
        /* <DEDUP_REMOVED lines=26> */
.L_x_563:
        /* <DEDUP_REMOVED lines=10> */
[----:B------:R-:W-:-:S02]  /*1450*/  FFMA.FTZ R21, R21, R15, R3 ;  /* 0x0000000f15157223 */ /* 0x000fc40000010003 */
[----:B------:R-:W-:Y:S02]  /*1460*/  FFMA.FTZ R12, R28, R13, R29 ;  /* 0x0000000d1c0c7223 */ /* 0x000fe4000001001d */
[----:B------:R-:W-:Y:S02]  /*1470*/  FADD.FTZ R13, R13, R30 ;  /* 0x0000001e0d0d7221 */ /* 0x000fe40000010000 */
[----:B------:R-:W-:Y:S01]  /*1480*/  FFMA.FTZ R3, R16, R17, RZ ;  /* 0x0000001110037223 */ /* 0x000fe200000100ff */
[----:B------:R-:W0:Y:S01]  /*1490*/  SHFL.DOWN PT, R29, R12, 0x1, 0x1f ;  /* 0x08201f000c1d7f89 */ /* 0x000e2200000e0000 */
[----:B------:R-:W-:Y:S02]  /*14a0*/  FADD.FTZ R19, RZ, R19 ;  /* 0x00000013ff137221 */ /* 0x000fe40000010000 */
[----:B------:R-:W-:Y:S01]  /*14b0*/  FADD.FTZ R17, RZ, R17 ;  /* 0x00000011ff117221 */ /* 0x000fe20000010000 */
[----:B------:R-:W1:Y:S01]  /*14c0*/  SHFL.DOWN PT, R30, R13, 0x1, 0x1f ;  /* 0x08201f000d1e7f89 */ /* 0x000e6200000e0000 */
[----:B------:R-:W-:-:S02]  /*14d0*/  FADD.FTZ R15, R19, R15 ;  /* 0x0000000f130f7221 */ /* 0x000fc40000010000 */
[----:B------:R-:W-:Y:S02]  /*14e0*/  FFMA.FTZ R3, R18, R14, R3 ;  /* 0x0000000e12037223 */ /* 0x000fe40000010003 */
[----:B------:R-:W-:Y:S02]  /*14f0*/  FADD.FTZ R17, R17, R14 ;  /* 0x0000000e11117221 */ /* 0x000fe40000010000 */
[----:B------:R-:W-:Y:S02]  /*1500*/  FFMA.FTZ R14, R23, R22, R21 ;  /* 0x00000016170e7223 */ /* 0x000fe40000010015 */
[----:B------:R-:W-:Y:S02]  /*1510*/  FADD.FTZ R22, R15, R22 ;  /* 0x000000160f167221 */ /* 0x000fe40000010000 */
[----:B------:R-:W-:Y:S02]  /*1520*/  FFMA.FTZ R3, R26, R20, R3 ;  /* 0x000000141a037223 */ /* 0x000fe40000010003 */
[----:B------:R-:W-:-:S02]  /*1530*/  FADD.FTZ R17, R17, R20 ;  /* 0x0000001411117221 */ /* 0x000fc40000010000 */
[----:B------:R-:W-:Y:S02]  /*1540*/  FFMA.FTZ R20, R27, R25, R14 ;  /* 0x000000191b147223 */ /* 0x000fe4000001000e */
[----:B------:R-:W-:Y:S01]  /*1550*/  FFMA.FTZ R21, R28, R24, R3 ;  /* 0x000000181c157223 */ /* 0x000fe20000010003 */
[----:B------:R-:W-:Y:S01]  /*1560*/  SHF.L.U32 R3, R0, 0x4, RZ ;  /* 0x0000000400037819 */ /* 0x000fe200000006ff */
[----:B------:R-:W-:Y:S02]  /*1570*/  FADD.FTZ R22, R22, R25 ;  /* 0x0000001916167221 */ /* 0x000fe40000010000 */
[----:B0-----:R-:W-:Y:S02]  /*1580*/  @!P0 FADD.FTZ R12, R12, R29 ;  /* 0x0000001d0c0c8221 */ /* 0x001fe40000010000 */
[----:B------:R-:W-:Y:S02]  /*1590*/  FADD.FTZ R23, R17, R24 ;  /* 0x0000001811177221 */ /* 0x000fe40000010000 */
        /* <DEDUP_REMOVED lines=22> */
[----:B------:R-:W-:-:S13]  /*1700*/  ISETP.NE.AND P0, PT, R52, RZ, PT ;  /* 0x000000ff3400720c */ /* 0x000fda0003f05270 */
        /* <DEDUP_REMOVED lines=31> */
.L_x_565:
[----:B------:R-:W-:Y:S05]  /*1900*/  BSYNC B0 ;  /* 0x0000000000007941 */ /* 0x000fea0003800000 */
.L_x_564:
        /* <DEDUP_REMOVED lines=318> */
.L_x_567:
[----:B------:R-:W-:Y:S05]  /*2cf0*/  BSYNC B0 ;  /* 0x0000000000007941 */ /* 0x000fea0003800000 */
.L_x_566:
        /* <DEDUP_REMOVED lines=19> */
.L_x_569:
[----:B------:R-:W-:Y:S05]  /*2e30*/  BSYNC B0 ;  /* 0x0000000000007941 */ /* 0x000fea0003800000 */
.L_x_568:
        /* <DEDUP_REMOVED lines=30> */
.L_x_572:
[----:B------:R-:W2:Y:S01]  /*3020*/  LDG.E.STRONG.GPU R18, [R16.64] ;  /* 0x0000000e10127981 */ /* 0x000ea2000c1ef900 */
[----:B------:R-:W-:Y:S01]  /*3030*/  YIELD ;  /* 0x0000000000007946 */ /* 0x000fe20003800000 */
[----:B--2---:R-:W-:Y:S01]  /*3040*/  ISETP.NE.AND P0, PT, R18, R21, PT ;  /* 0x000000151200720c */ /* 0x004fe20003f05270 */
[----:B------:R-:W-:-:S12]  /*3050*/  CCTL.IVALL ;  /* 0x00000000ff00798f */ /* 0x000fd80002000000 */
[----:B------:R-:W-:Y:S05]  /*3060*/  @P0 BRA `(.L_x_572) ;  /* 0xffffffb000000947 */ /* 0x000fea000383ffff */
.L_x_571:
        /* <DEDUP_REMOVED lines=20> */
.L_x_576:
        /* <DEDUP_REMOVED lines=116> */
.L_x_575:
        /* <DEDUP_REMOVED lines=62> */
.L_x_577:
[----:B------:R-:W-:-:S13]  /*3cd0*/  ISETP.NE.OR P0, PT, RZ, UR4, P0 ;  /* 0x00000004ff007c0c */ /* 0x000fda0008705670 */
[----:B------:R-:W-:Y:S05]  /*3ce0*/  @!P0 BRA `(.L_x_573) ;  /* 0x000001f000008947 */ /* 0x000fea0003800000 */
.L_x_574:
        /* <DEDUP_REMOVED lines=31> */
.L_x_573:
        /* <DEDUP_REMOVED lines=12> */
.L_x_579:
[----:B------:R-:W-:Y:S05]  /*3fa0*/  BSYNC B0 ;  /* 0x0000000000007941 */ /* 0x000fea0003800000 */
.L_x_578:
        /* <DEDUP_REMOVED lines=16> */
.L_x_570:
[----:B------:R-:W-:Y:S01]  /*40b0*/  @!P2 STS.64 [0x78], R12 ;  /* 0x0000780cff00a388 */ /* 0x000fe20000000a00 */
[----:B-1----:R-:W-:-:S03]  /*40c0*/  HADD2.F32 R14, -RZ, R39.H0_H0 ;  /* 0x20000027ff0e7230 */ /* 0x002fc60000004100 */
[----:B------:R-:W-:Y:S01]  /*40d0*/  BAR.SYNC.DEFER_BLOCKING 0x0 ;  /* 0x0000000000007b1d */ /* 0x000fe20000010000 */
[----:B------:R-:W-:Y:S01]  /*40e0*/  HADD2.F32 R39, -RZ, R39.H1_H1 ;  /* 0x30000027ff277230 */ /* 0x000fe20000004100 */
[----:B------:R-:W-:Y:S01]  /*40f0*/  ISETP.GE.U32.AND P0, PT, R46, c[0x0][0x1e0], PT ;  /* 0x000078002e007a0c */ /* 0x000fe20003f06070 */
[----:B------:R-:W-:Y:S01]  /*4100*/  FADD.FTZ R14, R14, -UR17 ;  /* 0x800000110e0e7e21 */ /* 0x000fe20008010000 */
[--C-:B------:R-:W-:Y:S01]  /*4110*/  HADD2.F32 R17, -RZ, R34.reuse.H0_H0 ;  /* 0x20000022ff117230 */ /* 0x100fe20000004100 */
[----:B------:R-:W-:Y:S01]  /*4120*/  ISETP.GE.U32.AND P2, PT, R45, c[0x0][0x1e0], PT ;  /* 0x000078002d007a0c */ /* 0x000fe20003f46070 */
[----:B------:R-:W-:Y:S01]  /*4130*/  FADD.FTZ R39, R39, -UR17 ;  /* 0x8000001127277e21 */ /* 0x000fe20008010000 */
[----:B------:R-:W-:Y:S01]  /*4140*/  ISETP.GE.AND.EX P4, PT, R49, c[0x0][0x1e4], PT, P0 ;  /* 0x0000790031007a0c */ /* 0x000fe20003f86300 */
[----:B------:R-:W-:Y:S01]  /*4150*/  HADD2.F32 R34, -RZ, R34.H1_H1 ;  /* 0x30000022ff227230 */ /* 0x000fe20000004100 */
[----:B------:R-:W-:Y:S01]  /*4160*/  ISETP.GE.U32.AND P0, PT, R44, c[0x0][0x1e0], PT ;  /* 0x000078002c007a0c */ /* 0x000fe20003f06070 */
[----:B------:R-:W-:Y:S01]  /*4170*/  FMUL.FTZ R27, R14, UR8 ;  /* 0x000000080e1b7c20 */ /* 0x000fe20008410000 */
[----:B------:R-:W-:Y:S01]  /*4180*/  ISETP.GT.U32.OR P4, PT, R0, 0x17f, P4 ;  /* 0x0000017f0000780c */ /* 0x000fe20002784470 */
[----:B------:R-:W-:Y:S01]  /*4190*/  FMUL.FTZ R22, R39, UR8 ;  /* 0x0000000827167c20 */ /* 0x000fe20008410000 */
[----:B0-----:R-:W0:Y:S02]  /*41a0*/  LDS.64 R12, [0x78] ;  /* 0x00007800ff0c7984 */ /* 0x001e240000000a00 */
[----:B0-----:R-:W-:Y:S01]  /*41b0*/  FMUL.FTZ R16, R13, c[0x0][0x20c] ;  /* 0x000083000d107a20 */ /* 0x001fe20000410000 */
[--C-:B------:R-:W-:Y:S01]  /*41c0*/  HADD2.F32 R13, -RZ, R38.reuse.H0_H0 ;  /* 0x20000026ff0d7230 */ /* 0x100fe20000004100 */
[----:B------:R-:W-:Y:S01]  /*41d0*/  FMUL.FTZ R3, R12, c[0x0][0x20c] ;  /* 0x000083000c037a20 */ /* 0x000fe20000410000 */
        /* <DEDUP_REMOVED lines=20> */
.L_x_580:
        /* <DEDUP_REMOVED lines=16> */
[----:B------:R-:W-:-:S05]  /*4420*/  F2FP.PACK_AB R13, R18, R19 ;  /* 0x00000013120d723e */ /* 0x000fca00000000ff */
[----:B------:R0:W-:Y:S02]  /*4430*/  STG.E [R14.64], R13 ;  /* 0x0000000d0e007986 */ /* 0x0001e4000c10190e */
.L_x_582:
[----:B------:R-:W-:Y:S05]  /*4440*/  BSYNC B0 ;  /* 0x0000000000007941 */ /* 0x000fea0003800000 */
.L_x_581:
        /* <DEDUP_REMOVED lines=25> */
.L_x_583:
        /* <DEDUP_REMOVED lines=15> */
[----:B------:R-:W-:Y:S02]  /*46d0*/  F2FP.PACK_AB R17, R17, R18 ;  /* 0x000000121111723e */ /* 0x000fe400000000ff */
[----:B------:R-:W-:-:S05]  /*46e0*/  LEA.HI.X R15, R12, c[0x0][0x164], R49, 0x1, P4 ;  /* 0x000059000c0f7a11 */ /* 0x000fca00020f0c31 */
[----:B------:R0:W-:Y:S04]  /*46f0*/  STG.E [R14.64], R17 ;  /* 0x000000110e007986 */ /* 0x0001e8000c10190e */
.L_x_585:
[----:B------:R-:W-:Y:S05]  /*4700*/  BSYNC B0 ;  /* 0x0000000000007941 */ /* 0x000fea0003800000 */
.L_x_584:
[--C-:B------:R-:W-:Y:S01]  /*4710*/  HADD2.F32 R12, -RZ, R32.reuse.H0_H0 ;  /* 0x20000020ff0c7230 */ /* 0x100fe20000004100 */
[----:B------:R-:W-:Y:S01]  /*4720*/  ISETP.GE.AND.EX P2, PT, R48, c[0x0][0x1e4], PT, P2 ;  /* 0x0000790030007a0c */ /* 0x000fe20003f46320 */
[----:B------:R-:W-:Y:S01]  /*4730*/  HADD2.F32 R32, -RZ, R32.H1_H1 ;  /* 0x30000020ff207230 */ /* 0x000fe20000004100 */
[----:B------:R-:W-:Y:S01]  /*4740*/  ISETP.GE.AND.EX P0, PT, R47, c[0x0][0x1e4], PT, P0 ;  /* 0x000079002f007a0c */ /* 0x000fe20003f06300 */
[--C-:B------:R-:W-:Y:S01]  /*4750*/  HADD2.F32 R13, -RZ, R36.reuse.H0_H0 ;  /* 0x20000024ff0d7230 */ /* 0x100fe20000004100 */
[----:B0-----:R-:W-:Y:S01]  /*4760*/  FADD.FTZ R14, R12, -UR17 ;  /* 0x800000110c0e7e21 */ /* 0x001fe20008010000 */
[--C-:B------:R-:W-:Y:S01]  /*4770*/  HADD2.F32 R12, -RZ, R33.reuse.H0_H0 ;  /* 0x20000021ff0c7230 */ /* 0x100fe20000004100 */
[----:B------:R-:W-:Y:S01]  /*4780*/  FADD.FTZ R32, R32, -UR17 ;  /* 0x8000001120207e21 */ /* 0x000fe20008010000 */
[C---:B------:R-:W-:Y:S01]  /*4790*/  ISETP.GT.U32.OR P2, PT, R0.reuse, 0x17f, P2 ;  /* 0x0000017f0000780c */ /* 0x040fe20001744470 */
[----:B------:R-:W-:Y:S01]  /*47a0*/  HADD2.F32 R36, -RZ, R36.H1_H1 ;  /* 0x30000024ff247230 */ /* 0x000fe20000004100 */
[----:B------:R-:W-:Y:S01]  /*47b0*/  ISETP.GT.U32.OR P0, PT, R0, 0x17f, P0 ;  /* 0x0000017f0000780c */ /* 0x000fe20000704470 */
[----:B------:R-:W-:Y:S01]  /*47c0*/  HADD2.F32 R33, -RZ, R33.H1_H1 ;  /* 0x30000021ff217230 */ /* 0x000fe20000004100 */
[----:B------:R-:W-:-:S02]  /*47d0*/  FMUL.FTZ R25, R14, UR8 ;  /* 0x000000080e197c20 */ /* 0x000fc40008410000 */
        /* <DEDUP_REMOVED lines=20> */
.L_x_586:
        /* <DEDUP_REMOVED lines=18> */
.L_x_588:
[----:B------:R-:W-:Y:S05]  /*4a40*/  BSYNC B0 ;  /* 0x0000000000007941 */ /* 0x000fea0003800000 */
.L_x_587:
        /* <DEDUP_REMOVED lines=25> */
.L_x_589:
        /* <DEDUP_REMOVED lines=17> */
.L_x_591:
[----:B------:R-:W-:Y:S05]  /*4cf0*/  BSYNC B0 ;  /* 0x0000000000007941 */ /* 0x000fea0003800000 */
.L_x_590:
[----:B------:R-:W-:Y:S01]  /*4d00*/  ULDC UR4, c[0x0][0x10] ;  /* 0x0000040000047ab9 */ /* 0x000fe20000000800 */
[----:B------:R-:W-:Y:S01]  /*4d10*/  IADD3 R40, R40, 0x1, RZ ;  /* 0x0000000128287810 */ /* 0x000fe20007ffe0ff */
[----:B------:R-:W-:-:S04]  /*4d20*/  UIADD3 UR7, UR7, UR4, URZ ;  /* 0x0000000407077290 */ /* 0x000fc8000fffe03f */
[----:B------:R-:W-:-:S06]  /*4d30*/  UISETP.GE.AND UP0, UPT, UR7, UR6, UPT ;  /* 0x000000060700728c */ /* 0x000fcc000bf06270 */
[----:B------:R-:W-:-:S13]  /*4d40*/  PLOP3.LUT P0, PT, PT, PT, UP0, 0x80, 0x0 ;  /* 0x000000000000781c */ /* 0x000fda0003f0f008 */
[----:B------:R-:W-:Y:S01]  /*4d50*/  @P0 CALL.REL.NOINC `(.L_x_557) ;  /* 0x0000001000000944 */ /* 0x000fe20003c00000 */
[----:B------:R-:W-:Y:S05]  /*4d60*/  BRA `(.L_x_592) ;  /* 0xffffb55000007947 */ /* 0x000fea000383ffff */
.L_x_557:
        /* <DEDUP_REMOVED lines=18> */
.L_x_594:
[----:B------:R-:W-:Y:S05]  /*4e90*/  BSYNC B0 ;  /* 0x0000000000007941 */ /* 0x000fea0003800000 */
.L_x_593:
        /* <DEDUP_REMOVED lines=11> */
.L_x_596:
[----:B------:R-:W2:Y:S01]  /*4f50*/  LDG.E.STRONG.GPU R5, [R2.64] ;  /* 0x0000000e02057981 */ /* 0x000ea2000c1ef900 */
[----:B------:R-:W-:Y:S01]  /*4f60*/  YIELD ;  /* 0x0000000000007946 */ /* 0x000fe20003800000 */
[----:B--2---:R-:W-:Y:S01]  /*4f70*/  ISETP.NE.AND P0, PT, R5, R4, PT ;  /* 0x000000040500720c */ /* 0x004fe20003f05270 */
[----:B------:R-:W-:-:S12]  /*4f80*/  CCTL.IVALL ;  /* 0x00000000ff00798f */ /* 0x000fd80002000000 */
[----:B------:R-:W-:Y:S05]  /*4f90*/  @P0 BRA `(.L_x_596) ;  /* 0xffffffb000000947 */ /* 0x000fea000383ffff */
.L_x_595:
        /* <DEDUP_REMOVED lines=25> */
.L_x_597:
        /* <DEDUP_REMOVED lines=23> */
.L_x_598:
        /* <DEDUP_REMOVED lines=14> */
.L_x_2329:


//--------------------- .text._Z35group_norm_nhwc_bwd_one_pass_kernelI11Fp16IOFp32WLi512ELi12ELi384EEv26Group_norm_nhwc_bwd_params --------------------------
	.section	.text._Z35group_norm_nhwc_bwd_one_pass_kernelI11Fp16IOFp32WLi512ELi12ELi384EEv26Group_norm_nhwc_bwd_params,"ax",@progbits
	.sectioninfo	@"SHI_REGISTERS=80"
	.align	128
        .global         _Z35group_norm_nhwc_bwd_one_pass_kernelI11Fp16IOFp32WLi512ELi12ELi384EEv26Group_norm_nhwc_bwd_params
        .type           _Z35group_norm_nhwc_bwd_one_pass_kernelI11Fp16IOFp32WLi512ELi12ELi384EEv26Group_norm_nhwc_bwd_params,@function
        .size           _Z35group_norm_nhwc_bwd_one_pass_kernelI11Fp16IOFp32WLi512ELi12ELi384EEv26Group_norm_nhwc_bwd_params,(.L_x_2330 - _Z35group_norm_nhwc_bwd_one_pass_kernelI11Fp16IOFp32WLi512ELi12ELi384EEv26Group_norm_nhwc_bwd_params)
        .other          _Z35group_norm_nhwc_bwd_one_pass_kernelI11Fp16IOFp32WLi512ELi12ELi384EEv26Group_norm_nhwc_bwd_params,@"STO_CUDA_ENTRY STV_DEFAULT"
_Z35group_norm_nhwc_bwd_one_pass_kernelI11Fp16IOFp32WLi512ELi12ELi384EEv26Group_norm_nhwc_bwd_params:
.text._Z35group_norm_nhwc_bwd_one_pass_kernelI11Fp16IOFp32WLi512ELi12ELi384EEv26Group_norm_nhwc_bwd_params:
        /* <DEDUP_REMOVED lines=67> */
.L_x_650:
        /* <DEDUP_REMOVED lines=205> */
.L_x_601:
[----:B---3--:R-:W-:Y:S05]  /*1100*/  BSYNC B0 ;  /* 0x0000000000007941 */ /* 0x008fea0003800000 */
.L_x_600:
[----:B------:R-:W-:Y:S01]  /*1110*/  ISETP.NE.AND P0, PT, RZ, UR13, PT ;  /* 0x0000000dff007c0c */ /* 0x000fe2000bf05270 */
[--C-:B-----5:R-:W-:Y:S01]  /*1120*/  HADD2.F32 R18, -RZ, R56.reuse.H0_H0 ;  /* 0x20000038ff127230 */ /* 0x120fe20000004100 */
[----:B------:R-:W-:Y:S01]  /*1130*/  LOP3.LUT R71, R71, 0xfffffffd, RZ, 0xc0, !PT ;  /* 0xfffffffd47477812 */ /* 0x000fe200078ec0ff */
[----:B------:R-:W-:Y:S02]  /*1140*/  HADD2.F32 R19, -RZ, R56.H1_H1 ;  /* 0x30000038ff137230 */ /* 0x000fe40000004100 */
[--C-:B------:R-:W-:Y:S01]  /*1150*/  HADD2.F32 R23, -RZ, R57.reuse.H1_H1 ;  /* 0x30000039ff177230 */ /* 0x100fe20000004100 */
[----:B------:R-:W-:Y:S01]  /*1160*/  FADD.FTZ R18, R18, -UR16 ;  /* 0x8000001012127e21 */ /* 0x000fe20008010000 */
[----:B------:R-:W-:Y:S01]  /*1170*/  HADD2.F32 R20, -RZ, R57.H0_H0 ;  /* 0x20000039ff147230 */ /* 0x000fe20000004100 */
[----:B------:R-:W-:Y:S01]  /*1180*/  FADD.FTZ R24, R19, -UR16 ;  /* 0x8000001013187e21 */ /* 0x000fe20008010000 */
[--C-:B------:R-:W-:Y:S01]  /*1190*/  HADD2.F32 R21, -RZ, R55.reuse.H0_H0 ;  /* 0x20000037ff157230 */ /* 0x100fe20000004100 */
[----:B------:R-:W-:Y:S01]  /*11a0*/  FADD.FTZ R19, R23, -UR16 ;  /* 0x8000001017137e21 */ /* 0x000fe20008010000 */
[----:B------:R-:W-:Y:S01]  /*11b0*/  HADD2.F32 R22, -RZ, R55.H1_H1 ;  /* 0x30000037ff167230 */ /* 0x000fe20000004100 */
[----:B0-----:R-:W-:Y:S01]  /*11c0*/  FMUL.FTZ R23, R18, UR11 ;  /* 0x0000000b12177c20 */ /* 0x001fe20008410000 */
[----:B------:R-:W-:Y:S01]  /*11d0*/  @P0 LOP3.LUT R71, R71, 0x2, RZ, 0xfc, !PT ;  /* 0x0000000247470812 */ /* 0x000fe200078efcff */
[--C-:B-1----:R-:W-:Y:S01]  /*11e0*/  HADD2.F32 R17, -RZ, R54.reuse.H0_H0 ;  /* 0x20000036ff117230 */ /* 0x102fe20000004100 */
[----:B------:R-:W-:Y:S01]  /*11f0*/  FADD.FTZ R20, R20, -UR16 ;  /* 0x8000001014147e21 */ /* 0x000fe20008010000 */
        /* <DEDUP_REMOVED lines=21> */
.L_x_602:
[----:B------:R-:W-:Y:S02]  /*1350*/  FMUL.FTZ R26, R21, R12 ;  /* 0x0000000c151a7220 */ /* 0x000fe40000410000 */
[C---:B------:R-:W-:Y:S02]  /*1360*/  FFMA.FTZ R24, R23.reuse, R21, RZ ;  /* 0x0000001517187223 */ /* 0x040fe400000100ff */
[----:B------:R-:W-:Y:S02]  /*1370*/  FMUL.FTZ R25, R20, UR11 ;  /* 0x0000000b14197c20 */ /* 0x000fe40008410000 */
[----:B------:R-:W-:Y:S02]  /*1380*/  FFMA.FTZ R23, R23, R26, RZ ;  /* 0x0000001a17177223 */ /* 0x000fe400000100ff */
        /* <DEDUP_REMOVED lines=22> */
.L_x_603:
[C---:B------:R-:W-:Y:S01]  /*14f0*/  FFMA.FTZ R23, R18.reuse, R27, R23 ;  /* 0x0000001b12177223 */ /* 0x040fe20000010017 */
[--C-:B------:R-:W-:Y:S01]  /*1500*/  HADD2.F32 R19, -RZ, R52.reuse.H0_H0 ;  /* 0x20000034ff137230 */ /* 0x100fe20000004100 */
[----:B------:R-:W-:Y:S02]  /*1510*/  FMUL.FTZ R28, R17, R12 ;  /* 0x0000000c111c7220 */ /* 0x000fe40000410000 */
[----:B------:R-:W-:Y:S02]  /*1520*/  FADD.FTZ R27, R27, R26 ;  /* 0x0000001a1b1b7221 */ /* 0x000fe40000010000 */
[----:B------:R-:W-:Y:S02]  /*1530*/  FFMA.FTZ R24, R25, R17, R24 ;  /* 0x0000001119187223 */ /* 0x000fe40000010018 */
[----:B------:R-:W-:Y:S01]  /*1540*/  FADD.FTZ R26, R27, R28 ;  /* 0x0000001c1b1a7221 */ /* 0x000fe20000010000 */
[----:B------:R-:W-:Y:S01]  /*1550*/  HADD2.F32 R27, -RZ, R52.H1_H1 ;  /* 0x30000034ff1b7230 */ /* 0x000fe20000004100 */
[----:B------:R-:W-:-:S02]  /*1560*/  FFMA.FTZ R29, R18, R22, RZ ;  /* 0x00000016121d7223 */ /* 0x000fc400000100ff */
[----:B------:R-:W-:Y:S02]  /*1570*/  FFMA.FTZ R25, R25, R28, R23 ;  /* 0x0000001c19197223 */ /* 0x000fe40000010017 */
[----:B------:R-:W-:Y:S01]  /*1580*/  FADD.FTZ R28, R19, -UR16 ;  /* 0x80000010131c7e21 */ /* 0x000fe20008010000 */
[----:B------:R-:W-:Y:S01]  /*1590*/  HADD2.F32 R19, -RZ, R51.H0_H0 ;  /* 0x20000033ff137230 */ /* 0x000fe20000004100 */
[----:B------:R-:W-:Y:S02]  /*15a0*/  FMUL.FTZ R23, R16, R13 ;  /* 0x0000000d10177220 */ /* 0x000fe40000410000 */
[----:B------:R-:W-:Y:S02]  /*15b0*/  FFMA.FTZ R18, R20, R16, R29 ;  /* 0x0000001014127223 */ /* 0x000fe4000001001d */
[----:B------:R-:W-:Y:S02]  /*15c0*/  FADD.FTZ R29, R27, -UR16 ;  /* 0x800000101b1d7e21 */ /* 0x000fe40008010000 */
[----:B------:R-:W-:-:S02]  /*15d0*/  FMUL.FTZ R27, R28, UR11 ;  /* 0x0000000b1c1b7c20 */ /* 0x000fc40008410000 */
[----:B------:R-:W-:Y:S02]  /*15e0*/  FADD.FTZ R28, RZ, R21 ;  /* 0x00000015ff1c7221 */ /* 0x000fe40000010000 */
[----:B------:R-:W-:Y:S01]  /*15f0*/  FFMA.FTZ R25, R20, R23, R25 ;  /* 0x0000001714197223 */ /* 0x000fe20000010019 */
[----:B------:R-:W-:Y:S01]  /*1600*/  HADD2.F32 R20, -RZ, R51.H1_H1 ;  /* 0x30000033ff147230 */ /* 0x000fe20000004100 */
[----:B------:R-:W-:Y:S02]  /*1610*/  FADD.FTZ R21, RZ, R22 ;  /* 0x00000016ff157221 */ /* 0x000fe40000010000 */
        /* <DEDUP_REMOVED lines=20> */
.L_x_604:
[----:B------:R-:W-:Y:S02]  /*1760*/  FMUL.FTZ R30, R19, R12 ;  /* 0x0000000c131e7220 */ /* 0x000fe40000410000 */
[----:B------:R-:W-:Y:S02]  /*1770*/  FADD.FTZ R29, R23, R26 ;  /* 0x0000001a171d7221 */ /* 0x000fe40000010000 */
[----:B------:R-:W-:Y:S02]  /*1780*/  FADD.FTZ R28, R28, R17 ;  /* 0x000000111c1c7221 */ /* 0x000fe40000010000 */
[----:B------:R-:W-:Y:S01]  /*1790*/  FADD.FTZ R23, R21, R16 ;  /* 0x0000001015177221 */ /* 0x000fe20000010000 */
[----:B------:R-:W-:Y:S01]  /*17a0*/  HADD2.F32 R21, -RZ, R53.H0_H0 ;  /* 0x20000035ff157230 */ /* 0x000fe20000004100 */
[----:B------:R-:W-:-:S02]  /*17b0*/  FFMA.FTZ R25, R27, R30, R25 ;  /* 0x0000001e1b197223 */ /* 0x000fc40000010019 */
[----:B------:R-:W-:Y:S01]  /*17c0*/  FADD.FTZ R26, R29, R30 ;  /* 0x0000001e1d1a7221 */ /* 0x000fe20000010000 */
[----:B------:R-:W-:Y:S01]  /*17d0*/  HADD2.F32 R29, -RZ, R53.H1_H1 ;  /* 0x30000035ff1d7230 */ /* 0x000fe20000004100 */
[----:B------:R-:W-:Y:S02]  /*17e0*/  FMUL.FTZ R17, R20, R13 ;  /* 0x0000000d14117220 */ /* 0x000fe40000410000 */
[----:B------:R-:W-:Y:S02]  /*17f0*/  FADD.FTZ R21, R21, -UR16 ;  /* 0x8000001015157e21 */ /* 0x000fe40008010000 */
[----:B------:R-:W-:Y:S01]  /*1800*/  FFMA.FTZ R16, R22, R17, R25 ;  /* 0x0000001116107223 */ /* 0x000fe20000010019 */
[----:B------:R-:W-:Y:S01]  /*1810*/  HADD2.F32 R25, -RZ, R50.H0_H0 ;  /* 0x20000032ff197230 */ /* 0x000fe20000004100 */
[----:B------:R-:W-:Y:S02]  /*1820*/  FADD.FTZ R17, R17, R26 ;  /* 0x0000001a11117221 */ /* 0x000fe40000010000 */
[----:B------:R-:W-:-:S02]  /*1830*/  FADD.FTZ R26, R29, -UR16 ;  /* 0x800000101d1a7e21 */ /* 0x000fc40008010000 */
[----:B------:R-:W-:Y:S01]  /*1840*/  FFMA.FTZ R30, R27, R19, R24 ;  /* 0x000000131b1e7223 */ /* 0x000fe20000010018 */
[----:B------:R-:W-:Y:S01]  /*1850*/  HADD2.F32 R24, -RZ, R50.H1_H1 ;  /* 0x30000032ff187230 */ /* 0x000fe20000004100 */
        /* <DEDUP_REMOVED lines=21> */
.L_x_605:
[----:B------:R-:W-:Y:S01]  /*19b0*/  FMUL.FTZ R32, R25, R12 ;  /* 0x0000000c19207220 */ /* 0x000fe20000410000 */
[--C-:B------:R-:W-:Y:S01]  /*19c0*/  HADD2.F32 R21, -RZ, R48.reuse.H0_H0 ;  /* 0x20000030ff157230 */ /* 0x100fe20000004100 */
[----:B------:R-:W-:Y:S01]  /*19d0*/  FADD.FTZ R28, R28, R19 ;  /* 0x000000131c1c7221 */ /* 0x000fe20000010000 */
[----:B------:R-:W-:Y:S01]  /*19e0*/  HADD2.F32 R33, -RZ, R48.H1_H1 ;  /* 0x30000030ff217230 */ /* 0x000fe20000004100 */
[----:B------:R-:W-:Y:S01]  /*19f0*/  FFMA.FTZ R29, R27, R32, R16 ;  /* 0x000000201b1d7223 */ /* 0x000fe20000010010 */
[----:B------:R-:W-:Y:S01]  /*1a00*/  HADD2.F32 R19, -RZ, R47.H0_H0 ;  /* 0x2000002fff137230 */ /* 0x000fe20000004100 */
[----:B------:R-:W-:Y:S02]  /*1a10*/  FADD.FTZ R21, R21, -UR16 ;  /* 0x8000001015157e21 */ /* 0x000fe40008010000 */
        /* <DEDUP_REMOVED lines=25> */
.L_x_606:
[----:B------:R-:W-:Y:S02]  /*1bb0*/  FFMA.FTZ R33, R26, R32, R29 ;  /* 0x000000201a217223 */ /* 0x000fe4000001001d */
[----:B------:R-:W-:Y:S02]  /*1bc0*/  FMUL.FTZ R34, R19, R12 ;  /* 0x0000000c13227220 */ /* 0x000fe40000410000 */
[----:B------:R-:W-:Y:S02]  /*1bd0*/  FADD.FTZ R35, R32, R31 ;  /* 0x0000001f20237221 */ /* 0x000fe40000010000 */
[----:B------:R-:W-:Y:S02]  /*1be0*/  FADD.FTZ R31, R23, R20 ;  /* 0x00000014171f7221 */ /* 0x000fe40000010000 */
[----:B------:R-:W-:Y:S01]  /*1bf0*/  FFMA.FTZ R29, R22, R20, R18 ;  /* 0x00000014161d7223 */ /* 0x000fe20000010012 */
[--C-:B------:R-:W-:Y:S01]  /*1c00*/  HADD2.F32 R20, -RZ, R49.reuse.H0_H0 ;  /* 0x20000031ff147230 */ /* 0x100fe20000004100 */
[----:B------:R-:W-:Y:S01]  /*1c10*/  FFMA.FTZ R23, R21, R34, R33 ;  /* 0x0000002215177223 */ /* 0x000fe20000010021 */
[----:B------:R-:W-:Y:S01]  /*1c20*/  HADD2.F32 R22, -RZ, R49.H1_H1 ;  /* 0x30000031ff167230 */ /* 0x000fe20000004100 */
[----:B------:R-:W-:-:S02]  /*1c30*/  FADD.FTZ R33, R35, R34 ;  /* 0x0000002223217221 */ /* 0x000fc40000010000 */
[----:B------:R-:W-:Y:S02]  /*1c40*/  FMUL.FTZ R18, R17, R13 ;  /* 0x0000000d11127220 */ /* 0x000fe40000410000 */
[----:B------:R-:W-:Y:S02]  /*1c50*/  FFMA.FTZ R30, R27, R25, R30 ;  /* 0x000000191b1e7223 */ /* 0x000fe4000001001e */
[----:B------:R-:W-:Y:S02]  /*1c60*/  FFMA.FTZ R32, R16, R18, R23 ;  /* 0x0000001210207223 */ /* 0x000fe40000010017 */
[----:B------:R-:W-:Y:S02]  /*1c70*/  FADD.FTZ R27, R18, R33 ;  /* 0x00000021121b7221 */ /* 0x000fe40000010000 */
[----:B------:R-:W-:Y:S01]  /*1c80*/  FADD.FTZ R23, R20, -UR16 ;  /* 0x8000001014177e21 */ /* 0x000fe20008010000 */
[--C-:B------:R-:W-:Y:S01]  /*1c90*/  HADD2.F32 R20, -RZ, R46.reuse.H1_H1 ;  /* 0x3000002eff147230 */ /* 0x100fe20000004100 */
[----:B------:R-:W-:Y:S01]  /*1ca0*/  FADD.FTZ R18, R22, -UR16 ;  /* 0x8000001016127e21 */ /* 0x000fe20008010000 */
[----:B------:R-:W-:Y:S01]  /*1cb0*/  HADD2.F32 R22, -RZ, R46.H0_H0 ;  /* 0x2000002eff167230 */ /* 0x000fe20000004100 */
        /* <DEDUP_REMOVED lines=21> */
.L_x_607:
[----:B------:R-:W-:Y:S02]  /*1e10*/  FMUL.FTZ R34, R22, R12 ;  /* 0x0000000c16227220 */ /* 0x000fe40000410000 */
[----:B------:R-:W-:Y:S02]  /*1e20*/  FADD.FTZ R28, R28, R25 ;  /* 0x000000191c1c7221 */ /* 0x000fe40000010000 */
[----:B------:R-:W-:Y:S02]  /*1e30*/  FFMA.FTZ R26, R26, R24, R29 ;  /* 0x000000181a1a7223 */ /* 0x000fe4000001001d */
[----:B------:R-:W-:Y:S01]  /*1e40*/  FFMA.FTZ R25, R23, R34, R32 ;  /* 0x0000002217197223 */ /* 0x000fe20000010020 */
[--C-:B------:R-:W-:Y:S01]  /*1e50*/  HADD2.F32 R32, -RZ, R44.reuse.H1_H1 ;  /* 0x3000002cff207230 */ /* 0x100fe20000004100 */
[----:B------:R-:W-:Y:S01]  /*1e60*/  FADD.FTZ R34, R27, R34 ;  /* 0x000000221b227221 */ /* 0x000fe20000010000 */
[----:B------:R-:W-:Y:S01]  /*1e70*/  HADD2.F32 R27, -RZ, R44.H0_H0 ;  /* 0x2000002cff1b7230 */ /* 0x000fe20000004100 */
[----:B------:R-:W-:-:S02]  /*1e80*/  FMUL.FTZ R29, R20, R13 ;  /* 0x0000000d141d7220 */ /* 0x000fc40000410000 */
[----:B------:R-:W-:Y:S02]  /*1e90*/  FADD.FTZ R24, R31, R24 ;  /* 0x000000181f187221 */ /* 0x000fe40000010000 */
[----:B------:R-:W-:Y:S02]  /*1ea0*/  FFMA.FTZ R36, R18, R29, R25 ;  /* 0x0000001d12247223 */ /* 0x000fe40000010019 */
[----:B------:R-:W-:Y:S02]  /*1eb0*/  FADD.FTZ R29, R29, R34 ;  /* 0x000000221d1d7221 */ /* 0x000fe40000010000 */
[----:B------:R-:W-:Y:S01]  /*1ec0*/  FADD.FTZ R25, R27, -UR16 ;  /* 0x800000101b197e21 */ /* 0x000fe20008010000 */
[--C-:B------:R-:W-:Y:S01]  /*1ed0*/  HADD2.F32 R27, -RZ, R43.reuse.H0_H0 ;  /* 0x2000002bff1b7230 */ /* 0x100fe20000004100 */
[----:B------:R-:W-:Y:S01]  /*1ee0*/  FADD.FTZ R34, R32, -UR16 ;  /* 0x8000001020227e21 */ /* 0x000fe20008010000 */
        /* <DEDUP_REMOVED lines=22> */
.L_x_608:
[----:B------:R-:W-:Y:S02]  /*2050*/  FMUL.FTZ R38, R27, R12 ;  /* 0x0000000c1b267220 */ /* 0x000fe40000410000 */
[----:B------:R-:W-:Y:S01]  /*2060*/  FFMA.FTZ R35, R21, R19, R30 ;  /* 0x0000001315237223 */ /* 0x000fe2000001001e */
[----:B------:R-:W-:Y:S01]  /*2070*/  HADD2.F32 R30, -RZ, R45.H1_H1 ;  /* 0x3000002dff1e7230 */ /* 0x000fe20000004100 */
[----:B------:R-:W-:Y:S02]  /*2080*/  FFMA.FTZ R31, R25, R38, R36 ;  /* 0x00000026191f7223 */ /* 0x000fe40000010024 */
[----:B------:R-:W-:Y:S02]  /*2090*/  FADD.FTZ R36, R29, R38 ;  /* 0x000000261d247221 */ /* 0x000fe40000010000 */
[----:B------:R-:W-:Y:S02]  /*20a0*/  FMUL.FTZ R29, R32, R13 ;  /* 0x0000000d201d7220 */ /* 0x000fe40000410000 */
[----:B------:R-:W-:-:S02]  /*20b0*/  FADD.FTZ R30, R30, -UR16 ;  /* 0x800000101e1e7e21 */ /* 0x000fc40008010000 */
[----:B------:R-:W-:Y:S02]  /*20c0*/  FFMA.FTZ R38, R34, R29, R31 ;  /* 0x0000001d22267223 */ /* 0x000fe4000001001f */
[----:B------:R-:W-:Y:S01]  /*20d0*/  FADD.FTZ R21, R29, R36 ;  /* 0x000000241d157221 */ /* 0x000fe20000010000 */
[----:B------:R-:W-:Y:S01]  /*20e0*/  HADD2.F32 R29, -RZ, R45.H0_H0 ;  /* 0x2000002dff1d7230 */ /* 0x000fe20000004100 */
[----:B------:R-:W-:Y:S01]  /*20f0*/  FMUL.FTZ R36, R30, UR11 ;  /* 0x0000000b1e247c20 */ /* 0x000fe20008410000 */
[----:B------:R-:W-:-:S03]  /*2100*/  HADD2.F32 R30, -RZ, R42.H1_H1 ;  /* 0x3000002aff1e7230 */ /* 0x000fc60000004100 */
[----:B------:R-:W-:-:S04]  /*2110*/  FADD.FTZ R29, R29, -UR16 ;  /* 0x800000101d1d7e21 */ /* 0x000fc80008010000 */
[----:B------:R-:W-:Y:S01]  /*2120*/  FMUL.FTZ R33, R29, UR11 ;  /* 0x0000000b1d217c20 */ /* 0x000fe20008410000 */
[----:B------:R-:W-:Y:S01]  /*2130*/  HADD2.F32 R29, -RZ, R42.H0_H0 ;  /* 0x2000002aff1d7230 */ /* 0x000fe20000004100 */
        /* <DEDUP_REMOVED lines=19> */
.L_x_609:
        /* <DEDUP_REMOVED lines=83> */
.L_x_611:
[----:B0-----:R-:W-:Y:S05]  /*27a0*/  BSYNC B0 ;  /* 0x0000000000007941 */ /* 0x001fea0003800000 */
.L_x_610:
        /* <DEDUP_REMOVED lines=321> */
.L_x_613:
[----:B------:R-:W-:Y:S05]  /*3bc0*/  BSYNC B0 ;  /* 0x0000000000007941 */ /* 0x000fea0003800000 */
.L_x_612:
        /* <DEDUP_REMOVED lines=20> */
.L_x_615:
[----:B------:R-:W-:Y:S05]  /*3d10*/  BSYNC B0 ;  /* 0x0000000000007941 */ /* 0x000fea0003800000 */
.L_x_614:
        /* <DEDUP_REMOVED lines=30> */
.L_x_618:
[----:B------:R-:W2:Y:S01]  /*3f00*/  LDG.E.STRONG.GPU R20, [R18.64] ;  /* 0x0000000e12147981 */ /* 0x000ea2000c1ef900 */
[----:B------:R-:W-:Y:S01]  /*3f10*/  YIELD ;  /* 0x0000000000007946 */ /* 0x000fe20003800000 */
[----:B--2---:R-:W-:Y:S01]  /*3f20*/  ISETP.NE.AND P6, PT, R20, R25, PT ;  /* 0x000000191400720c */ /* 0x004fe20003fc5270 */
[----:B------:R-:W-:-:S12]  /*3f30*/  CCTL.IVALL ;  /* 0x00000000ff00798f */ /* 0x000fd80002000000 */
[----:B------:R-:W-:Y:S05]  /*3f40*/  @P6 BRA `(.L_x_618) ;  /* 0xffffffb000006947 */ /* 0x000fea000383ffff */
.L_x_617:
        /* <DEDUP_REMOVED lines=24> */
.L_x_622:
        /* <DEDUP_REMOVED lines=116> */
.L_x_621:
        /* <DEDUP_REMOVED lines=64> */
.L_x_623:
[----:B------:R-:W-:-:S04]  /*4c10*/  LOP3.LUT P6, RZ, R71, 0x1, RZ, 0xc0, !PT ;  /* 0x0000000147ff7812 */ /* 0x000fc800078cc0ff */
[----:B------:R-:W-:-:S13]  /*4c20*/  ISETP.NE.OR P6, PT, RZ, UR4, P6 ;  /* 0x00000004ff007c0c */ /* 0x000fda000b7c5670 */
[----:B------:R-:W-:Y:S05]  /*4c30*/  @!P6 BRA `(.L_x_619) ;  /* 0x000002000000e947 */ /* 0x000fea0003800000 */
.L_x_620:
        /* <DEDUP_REMOVED lines=32> */
.L_x_619:
        /* <DEDUP_REMOVED lines=10> */
.L_x_625:
[----:B------:R-:W-:Y:S05]  /*4ee0*/  BSYNC B0 ;  /* 0x0000000000007941 */ /* 0x000fea0003800000 */
.L_x_624:
        /* <DEDUP_REMOVED lines=19> */
.L_x_616:
[----:B------:R1:W-:Y:S04]  /*5020*/  @!P0 STS.64 [0x78], R16 ;  /* 0x00007810ff008388 */ /* 0x0003e80000000a00 */
[----:B------:R-:W-:Y:S01]  /*5030*/  BAR.SYNC.DEFER_BLOCKING 0x0 ;  /* 0x0000000000007b1d */ /* 0x000fe20000010000 */
[----:B------:R-:W-:Y:S01]  /*5040*/  ISETP.NE.AND P6, PT, RZ, UR13, PT ;  /* 0x0000000dff007c0c */ /* 0x000fe2000bfc5270 */
[--C-:B0-----:R-:W-:Y:S01]  /*5050*/  HADD2.F32 R23, -RZ, R56.reuse.H0_H0 ;  /* 0x20000038ff177230 */ /* 0x101fe20000004100 */
[----:B------:R-:W-:Y:S01]  /*5060*/  IMAD.WIDE.U32 R20, R69, -0x55555555, RZ ;  /* 0xaaaaaaab45147825 */ /* 0x000fe200078e00ff */
[----:B------:R-:W-:-:S03]  /*5070*/  HADD2.F32 R56, -RZ, R56.H1_H1 ;  /* 0x30000038ff387230 */ /* 0x000fc60000004100 */
[----:B-1----:R-:W-:Y:S01]  /*5080*/  FADD.FTZ R16, R23, -UR16 ;  /* 0x8000001017107e21 */ /* 0x002fe20008010000 */
[----:B------:R-:W-:Y:S01]  /*5090*/  SHF.R.U32.HI R20, RZ, 0x2, R21 ;  /* 0x00000002ff147819 */ /* 0x000fe20000011615 */
[----:B------:R-:W-:Y:S01]  /*50a0*/  FADD.FTZ R56, R56, -UR16 ;  /* 0x8000001038387e21 */ /* 0x000fe20008010000 */
[--C-:B------:R-:W-:Y:S01]  /*50b0*/  HADD2.F32 R23, -RZ, R57.reuse.H0_H0 ;  /* 0x20000039ff177230 */ /* 0x100fe20000004100 */
[----:B------:R-:W-:Y:S01]  /*50c0*/  FMUL.FTZ R33, R16, UR11 ;  /* 0x0000000b10217c20 */ /* 0x000fe20008410000 */
[----:B------:R-:W-:Y:S01]  /*50d0*/  HADD2.F32 R57, -RZ, R57.H1_H1 ;  /* 0x30000039ff397230 */ /* 0x000fe20000004100 */
[----:B------:R-:W-:Y:S01]  /*50e0*/  FMUL.FTZ R56, R56, UR11 ;  /* 0x0000000b38387c20 */ /* 0x000fe20008410000 */
[----:B------:R-:W0:Y:S02]  /*50f0*/  LDS.64 R18, [0x78] ;  /* 0x00007800ff127984 */ /* 0x000e240000000a00 */
[----:B0-----:R-:W-:Y:S01]  /*5100*/  FMUL.FTZ R21, R18, c[0x0][0x20c] ;  /* 0x0000830012157a20 */ /* 0x001fe20000410000 */
[--C-:B------:R-:W-:Y:S01]  /*5110*/  HADD2.F32 R18, -RZ, R55.reuse.H1_H1 ;  /* 0x30000037ff127230 */ /* 0x100fe20000004100 */
[----:B------:R-:W-:Y:S01]  /*5120*/  FMUL.FTZ R22, R19, c[0x0][0x20c] ;  /* 0x0000830013167a20 */ /* 0x000fe20000410000 */
[----:B------:R-:W-:Y:S01]  /*5130*/  HADD2.F32 R19, -RZ, R55.H0_H0 ;  /* 0x20000037ff137230 */ /* 0x000fe20000004100 */
        /* <DEDUP_REMOVED lines=19> */
.L_x_626:
        /* <DEDUP_REMOVED lines=15> */
[----:B------:R-:W-:Y:S02]  /*5360*/  F2FP.PACK_AB R17, R24, R25 ;  /* 0x000000191811723e */ /* 0x000fe400000000ff */
[----:B------:R-:W-:-:S05]  /*5370*/  LEA.HI.X R19, R16, c[0x0][0x164], R27, 0x1, P0 ;  /* 0x0000590010137a11 */ /* 0x000fca00000f0c1b */
[----:B------:R0:W-:Y:S02]  /*5380*/  STG.E [R18.64], R17 ;  /* 0x0000001112007986 */ /* 0x0001e4000c10190e */
.L_x_628:
[----:B------:R-:W-:Y:S05]  /*5390*/  BSYNC B0 ;  /* 0x0000000000007941 */ /* 0x000fea0003800000 */
.L_x_627:
[----:B------:R-:W-:Y:S01]  /*53a0*/  FADD.FTZ R16, R23, -UR16 ;  /* 0x8000001017107e21 */ /* 0x000fe20008010000 */
[----:B0-----:R-:W-:Y:S01]  /*53b0*/  HADD2.F32 R17, -RZ, R54.H0_H0 ;  /* 0x20000036ff117230 */ /* 0x001fe20000004100 */
[----:B------:R-:W-:Y:S01]  /*53c0*/  FADD.FTZ R57, R57, -UR16 ;  /* 0x8000001039397e21 */ /* 0x000fe20008010000 */
[----:B------:R-:W-:Y:S01]  /*53d0*/  HADD2.F32 R23, -RZ, R52.H0_H0 ;  /* 0x20000034ff177230 */ /* 0x000fe20000004100 */
[----:B------:R-:W-:Y:S01]  /*53e0*/  FMUL.FTZ R33, R16, UR11 ;  /* 0x0000000b10217c20 */ /* 0x000fe20008410000 */
[----:B------:R-:W-:Y:S01]  /*53f0*/  HADD2.F32 R54, -RZ, R54.H1_H1 ;  /* 0x30000036ff367230 */ /* 0x000fe20000004100 */
        /* <DEDUP_REMOVED lines=21> */
.L_x_629:
        /* <DEDUP_REMOVED lines=18> */
.L_x_631:
[----:B------:R-:W-:Y:S05]  /*5670*/  BSYNC B0 ;  /* 0x0000000000007941 */ /* 0x000fea0003800000 */
.L_x_630:
[----:B0-----:R-:W-:Y:S01]  /*5680*/  FADD.FTZ R18, R23, -UR16 ;  /* 0x8000001017127e21 */ /* 0x001fe20008010000 */
[----:B------:R-:W-:Y:S01]  /*5690*/  HADD2.F32 R23, -RZ, R53.H0_H0 ;  /* 0x20000035ff177230 */ /* 0x000fe20000004100 */
[----:B------:R-:W-:Y:S01]  /*56a0*/  FADD.FTZ R52, R52, -UR16 ;  /* 0x8000001034347e21 */ /* 0x000fe20008010000 */
[--C-:B------:R-:W-:Y:S01]  /*56b0*/  HADD2.F32 R17, -RZ, R51.reuse.H0_H0 ;  /* 0x20000033ff117230 */ /* 0x100fe20000004100 */
        /* <DEDUP_REMOVED lines=23> */
.L_x_632:
        /* <DEDUP_REMOVED lines=18> */
.L_x_634:
[----:B------:R-:W-:Y:S05]  /*5950*/  BSYNC B0 ;  /* 0x0000000000007941 */ /* 0x000fea0003800000 */
.L_x_633:
        /* <DEDUP_REMOVED lines=27> */
.L_x_635:
        /* <DEDUP_REMOVED lines=18> */
.L_x_637:
[----:B------:R-:W-:Y:S05]  /*5c30*/  BSYNC B0 ;  /* 0x0000000000007941 */ /* 0x000fea0003800000 */
.L_x_636:
[----:B------:R-:W-:Y:S01]  /*5c40*/  FADD.FTZ R23, R23, -UR16 ;  /* 0x8000001017177e21 */ /* 0x000fe20008010000 */
[--C-:B0-----:R-:W-:Y:S01]  /*5c50*/  HADD2.F32 R17, -RZ, R47.reuse.H0_H0 ;  /* 0x2000002fff117230 */ /* 0x101fe20000004100 */
[----:B------:R-:W-:Y:S01]  /*5c60*/  IMAD R20, R41, c[0x0][0x1fc], R20 ;  /* 0x00007f0029147a24 */ /* 0x000fe200078e0214 */
[----:B------:R-:W-:Y:S01]  /*5c70*/  HADD2.F32 R16, -RZ, R47.H1_H1 ;  /* 0x3000002fff107230 */ /* 0x000fe20000004100 */
        /* <DEDUP_REMOVED lines=23> */
.L_x_638:
        /* <DEDUP_REMOVED lines=18> */
.L_x_640:
[----:B------:R-:W-:Y:S05]  /*5f10*/  BSYNC B0 ;  /* 0x0000000000007941 */ /* 0x000fea0003800000 */
.L_x_639:
[--C-:B------:R-:W-:Y:S01]  /*5f20*/  HADD2.F32 R16, -RZ, R49.reuse.H0_H0 ;  /* 0x20000031ff107230 */ /* 0x100fe20000004100 */
[----:B------:R-:W-:Y:S01]  /*5f30*/  ISETP.GE.U32.AND P0, PT, R23, c[0x0][0x1e0], PT ;  /* 0x0000780017007a0c */ /* 0x000fe20003f06070 */
[----:B------:R-:W-:Y:S01]  /*5f40*/  HADD2.F32 R49, -RZ, R49.H1_H1 ;  /* 0x30000031ff317230 */ /* 0x000fe20000004100 */
[----:B------:R-:W-:Y:S01]  /*5f50*/  SHF.R.S32.HI R23, RZ, 0x1f, R23 ;  /* 0x0000001fff177819 */ /* 0x000fe20000011417 */
[--C-:B0-----:R-:W-:Y:S01]  /*5f60*/  HADD2.F32 R17, -RZ, R46.reuse.H0_H0 ;  /* 0x2000002eff117230 */ /* 0x101fe20000004100 */
[----:B------:R-:W-:Y:S01]  /*5f70*/  FADD.FTZ R16, R16, -UR16 ;  /* 0x8000001010107e21 */ /* 0x000fe20008010000 */
[----:B------:R-:W-:Y:S01]  /*5f80*/  HADD2.F32 R46, -RZ, R46.H1_H1 ;  /* 0x3000002eff2e7230 */ /* 0x000fe20000004100 */
[----:B------:R-:W-:Y:S01]  /*5f90*/  ISETP.GE.AND.EX P0, PT, R23, c[0x0][0x1e4], PT, P0 ;  /* 0x0000790017007a0c */ /* 0x000fe20003f06300 */
[----:B------:R-:W-:Y:S01]  /*5fa0*/  FADD.FTZ R49, R49, -UR16 ;  /* 0x8000001031317e21 */ /* 0x000fe20008010000 */
[----:B------:R-:W-:Y:S01]  /*5fb0*/  IADD3 R20, R20, 0x180, RZ ;  /* 0x0000018014147810 */ /* 0x000fe20007ffe0ff */
[----:B------:R-:W-:Y:S01]  /*5fc0*/  FMUL.FTZ R33, R16, UR11 ;  /* 0x0000000b10217c20 */ /* 0x000fe20008410000 */
[----:B------:R-:W-:Y:S01]  /*5fd0*/  ISETP.LT.U32.AND P0, PT, R69, 0x180, !P0 ;  /* 0x000001804500780c */ /* 0x000fe20004701070 */
[----:B------:R-:W-:Y:S01]  /*5fe0*/  FMUL.FTZ R28, R49, UR11 ;  /* 0x0000000b311c7c20 */ /* 0x000fe20008410000 */
[----:B------:R-:W-:Y:S10]  /*5ff0*/  @!P6 BRA `(.L_x_641) ;  /* 0x000001200000e947 */ /* 0x000ff40003800000 */
        /* <DEDUP_REMOVED lines=18> */
.L_x_641:
        /* <DEDUP_REMOVED lines=18> */
.L_x_643:
[----:B------:R-:W-:Y:S05]  /*6240*/  BSYNC B0 ;  /* 0x0000000000007941 */ /* 0x000fea0003800000 */
.L_x_642:
[--C-:B------:R-:W-:Y:S01]  /*6250*/  HADD2.F32 R16, -RZ, R44.reuse.H0_H0 ;  /* 0x2000002cff107230 */ /* 0x100fe20000004100 */
[----:B------:R-:W-:Y:S01]  /*6260*/  ISETP.GE.U32.AND P0, PT, R20, c[0x0][0x1e0], PT ;  /* 0x0000780014007a0c */ /* 0x000fe20003f06070 */
[----:B------:R-:W-:Y:S01]  /*6270*/  HADD2.F32 R44, -RZ, R44.H1_H1 ;  /* 0x3000002cff2c7230 */ /* 0x000fe20000004100 */
[----:B------:R-:W-:Y:S01]  /*6280*/  SHF.R.S32.HI R20, RZ, 0x1f, R20 ;  /* 0x0000001fff147819 */ /* 0x000fe20000011414 */
[--C-:B------:R-:W-:Y:S01]  /*6290*/  HADD2.F32 R17, -RZ, R43.reuse.H0_H0 ;  /* 0x2000002bff117230 */ /* 0x100fe20000004100 */
[----:B0-----:R-:W-:Y:S01]  /*62a0*/  FADD.FTZ R18, R16, -UR16 ;  /* 0x8000001010127e21 */ /* 0x001fe20008010000 */
[----:B------:R-:W-:Y:S01]  /*62b0*/  HADD2.F32 R16, -RZ, R43.H1_H1 ;  /* 0x3000002bff107230 */ /* 0x000fe20000004100 */
[----:B------:R-:W-:Y:S01]  /*62c0*/  ISETP.GE.AND.EX P0, PT, R20, c[0x0][0x1e4], PT, P0 ;  /* 0x0000790014007a0c */ /* 0x000fe20003f06300 */
[----:B------:R-:W-:Y:S02]  /*62d0*/  FADD.FTZ R44, R44, -UR16 ;  /* 0x800000102c2c7e21 */ /* 0x000fe40008010000 */
        /* <DEDUP_REMOVED lines=22> */
.L_x_644:
        /* <DEDUP_REMOVED lines=18> */
.L_x_646:
[----:B------:R-:W-:Y:S05]  /*6560*/  BSYNC B0 ;  /* 0x0000000000007941 */ /* 0x000fea0003800000 */
.L_x_645:
[--C-:B------:R-:W-:Y:S01]  /*6570*/  HADD2.F32 R16, -RZ, R45.reuse.H0_H0 ;  /* 0x2000002dff107230 */ /* 0x100fe20000004100 */
[----:B------:R-:W-:Y:S01]  /*6580*/  ISETP.GE.U32.AND P0, PT, R60, c[0x0][0x1e0], PT ;  /* 0x000078003c007a0c */ /* 0x000fe20003f06070 */
[----:B------:R-:W-:Y:S02]  /*6590*/  HADD2.F32 R45, -RZ, R45.H1_H1 ;  /* 0x3000002dff2d7230 */ /* 0x000fe40000004100 */
[--C-:B0-----:R-:W-:Y:S01]  /*65a0*/  HADD2.F32 R17, -RZ, R42.reuse.H0_H0 ;  /* 0x2000002aff117230 */ /* 0x101fe20000004100 */
[----:B------:R-:W-:Y:S01]  /*65b0*/  ISETP.GE.AND.EX P0, PT, R10, c[0x0][0x1e4], PT, P0 ;  /* 0x000079000a007a0c */ /* 0x000fe20003f06300 */
[----:B------:R-:W-:Y:S01]  /*65c0*/  FADD.FTZ R16, R16, -UR16 ;  /* 0x8000001010107e21 */ /* 0x000fe20008010000 */
[----:B------:R-:W-:Y:S01]  /*65d0*/  HADD2.F32 R42, -RZ, R42.H1_H1 ;  /* 0x3000002aff2a7230 */ /* 0x000fe20000004100 */
[----:B------:R-:W-:Y:S01]  /*65e0*/  FADD.FTZ R45, R45, -UR16 ;  /* 0x800000102d2d7e21 */ /* 0x000fe20008010000 */
[----:B------:R-:W-:Y:S01]  /*65f0*/  ISETP.LT.U32.AND P0, PT, R69, 0x180, !P0 ;  /* 0x000001804500780c */ /* 0x000fe20004701070 */
[----:B------:R-:W-:-:S02]  /*6600*/  FMUL.FTZ R27, R16, UR11 ;  /* 0x0000000b101b7c20 */ /* 0x000fc40008410000 */
[----:B------:R-:W-:Y:S01]  /*6610*/  FMUL.FTZ R26, R45, UR11 ;  /* 0x0000000b2d1a7c20 */ /* 0x000fe20008410000 */
[----:B------:R-:W-:Y:S08]  /*6620*/  @!P6 BRA `(.L_x_647) ;  /* 0x000001200000e947 */ /* 0x000ff00003800000 */
        /* <DEDUP_REMOVED lines=18> */
.L_x_647:
        /* <DEDUP_REMOVED lines=17> */
.L_x_649:
[----:B------:R-:W-:Y:S05]  /*6860*/  BSYNC B0 ;  /* 0x0000000000007941 */ /* 0x000fea0003800000 */
.L_x_648:
[----:B------:R-:W-:Y:S02]  /*6870*/  IADD3 R58, R58, c[0x0][0x10], RZ ;  /* 0x000004003a3a7a10 */ /* 0x000fe40007ffe0ff */
[----:B------:R-:W-:Y:S02]  /*6880*/  IADD3 R59, R59, 0x1, RZ ;  /* 0x000000013b3b7810 */ /* 0x000fe40007ffe0ff */
[----:B------:R-:W-:-:S13]  /*6890*/  ISETP.GE.AND P0, PT, R58, UR6, PT ;  /* 0x000000063a007c0c */ /* 0x000fda000bf06270 */
[----:B------:R-:W-:Y:S01]  /*68a0*/  @P0 CALL.REL.NOINC `(.L_x_599) ;  /* 0x0000001000000944 */ /* 0x000fe20003c00000 */
[----:B------:R-:W-:Y:S05]  /*68b0*/  BRA `(.L_x_650) ;  /* 0xffff9b7000007947 */ /* 0x000fea000383ffff */
.L_x_599:
        /* <DEDUP_REMOVED lines=22> */
.L_x_652:
[----:B------:R-:W-:Y:S05]  /*6a20*/  BSYNC B0 ;  /* 0x0000000000007941 */ /* 0x000fea0003800000 */
.L_x_651:
[----:B------:R-:W-:Y:S05]  /*6a30*/  @P0 EXIT ;  /* 0x000000000000094d */ /* 0x000fea0003800000 */
[----:B------:R-:W-:Y:S05]  /*6a40*/  @P2 BRA `(.L_x_653) ;  /* 0x0000008000002947 */ /* 0x000fea0003800000 */
[----:B------:R-:W-:-:S05]  /*6a50*/  IMAD R0, R4, c[0x0][0x10], RZ ;  /* 0x0000040004007a24 */ /* 0x000fca00078e02ff */
[----:B------:R-:W-:-:S13]  /*6a60*/  ISETP.NE.AND P0, PT, R0, -0x1, PT ;  /* 0xffffffff0000780c */ /* 0x000fda0003f05270 */
[----:B------:R-:W-:Y:S05]  /*6a70*/  @!P0 BRA `(.L_x_653) ;  /* 0x0000005000008947 */ /* 0x000fea0003800000 */
.L_x_654:
[----:B-1----:R-:W2:Y:S01]  /*6a80*/  LDG.E.STRONG.GPU R5, [R2.64] ;  /* 0x0000000e02057981 */ /* 0x002ea2000c1ef900 */
[----:B------:R-:W-:Y:S01]  /*6a90*/  YIELD ;  /* 0x0000000000007946 */ /* 0x000fe20003800000 */
[----:B--2---:R-:W-:Y:S01]  /*6aa0*/  ISETP.NE.AND P0, PT, R5, R0, PT ;  /* 0x000000000500720c */ /* 0x004fe20003f05270 */
[----:B------:R-:W-:-:S12]  /*6ab0*/  CCTL.IVALL ;  /* 0x00000000ff00798f */ /* 0x000fd80002000000 */
[----:B------:R-:W-:Y:S05]  /*6ac0*/  @P0 BRA `(.L_x_654) ;  /* 0xffffffb000000947 */ /* 0x000fea000383ffff */
.L_x_653:
        /* <DEDUP_REMOVED lines=25> */
.L_x_655:
        /* <DEDUP_REMOVED lines=23> */
.L_x_656:
        /* <DEDUP_REMOVED lines=11> */
.L_x_2330:


//--------------------- .text._Z35group_norm_nhwc_bwd_one_pass_kernelI11Fp16IOBf16WLi64ELi12ELi384EEv26Group_norm_nhwc_bwd_params --------------------------
	.section	.text._Z35group_norm_nhwc_bwd_one_pass_kernelI11Fp16IOBf16WLi64ELi12ELi384EEv26Group_norm_nhwc_bwd_params,"ax",@progbits
	.sectioninfo	@"SHI_REGISTERS=40"
	.align	128
        .global         _Z35group_norm_nhwc_bwd_one_pass_kernelI11Fp16IOBf16WLi64ELi12ELi384EEv26Group_norm_nhwc_bwd_params
        .type           _Z35group_norm_nhwc_bwd_one_pass_kernelI11Fp16IOBf16WLi64ELi12ELi384EEv26Group_norm_nhwc_bwd_params,@function
        .size           _Z35group_norm_nhwc_bwd_one_pass_kernelI11Fp16IOBf16WLi64ELi12ELi384EEv26Group_norm_nhwc_bwd_params,(.L_x_2331 - _Z35group_norm_nhwc_bwd_one_pass_kernelI11Fp16IOBf16WLi64ELi12ELi384EEv26Group_norm_nhwc_bwd_params)
        .other          _Z35group_norm_nhwc_bwd_one_pass_kernelI11Fp16IOBf16WLi64ELi12ELi384EEv26Group_norm_nhwc_bwd_params,@"STO_CUDA_ENTRY STV_DEFAULT"
_Z35group_norm_nhwc_bwd_one_pass_kernelI11Fp16IOBf16WLi64ELi12ELi384EEv26Group_norm_nhwc_bwd_params:
.text._Z35group_norm_nhwc_bwd_one_pass_kernelI11Fp16IOBf16WLi64ELi12ELi384EEv26Group_norm_nhwc_bwd_params:
        /* <DEDUP_REMOVED lines=41> */
.L_x_680:
[----:B0-----:R-:W-:Y:S01]  /*0290*/  IABS R8, c[0x0][0x1f0] ;  /* 0x00007c0000087a13 */ /* 0x001fe20000000000 */
[----:B------:R-:W-:Y:S01]  /*02a0*/  UMOV UR8, 0x8 ;  /* 0x0000000800087882 */ /* 0x000fe20000000000 */
[----:B------:R-:W-:Y:S01]  /*02b0*/  IABS R6, UR7 ;  /* 0x0000000700067c13 */ /* 0x000fe20008000000 */
[----:B------:R-:W-:Y:S01]  /*02c0*/  ULDC.64 UR4, c[0x0][0x198] ;  /* 0x0000660000047ab9 */ /* 0x000fe20000000a00 */
[----:B------:R-:W0:Y:S01]  /*02d0*/  I2F.RP R3, R8 ;  /* 0x0000000800037306 */ /* 0x000e220000209400 */
[----:B------:R-:W-:Y:S01]  /*02e0*/  UIMAD.WIDE UR4, UR7, UR8, UR4 ;  /* 0x00000008070472a5 */ /* 0x000fe2000f8e0204 */
[----:B------:R-:W-:Y:S02]  /*02f0*/  ISETP.LE.AND P4, PT, RZ, UR7, PT ;  /* 0x00000007ff007c0c */ /* 0x000fe4000bf83270 */
[----:B------:R-:W-:Y:S02]  /*0300*/  ULDC UR8, c[0x0][0x1f0] ;  /* 0x00007c0000087ab9 */ /* 0x000fe40000000800 */
[----:B------:R-:W-:-:S02]  /*0310*/  ULOP3.LUT UR8, UR7, UR8, URZ, 0x3c, !UPT ;  /* 0x0000000807087292 */ /* 0x000fc4000f8e3c3f */
        /* <DEDUP_REMOVED lines=55> */
[----:B------:R-:W-:-:S02]  /*0690*/  ISETP.NE.AND P3, PT, RZ, UR13, PT ;  /* 0x0000000dff007c0c */ /* 0x000fc4000bf65270 */
[----:B------:R-:W-:Y:S02]  /*06a0*/  MOV R26, RZ ;  /* 0x000000ff001a7202 */ /* 0x000fe40000000f00 */
        /* <DEDUP_REMOVED lines=12> */
[----:B---3--:R-:W-:-:S04]  /*0770*/  @P1 PRMT R32, R32, 0x5410, R8 ;  /* 0x0000541020201816 */ /* 0x008fc80000000008 */
[----:B------:R-:W-:Y:S02]  /*0780*/  @P1 PRMT R32, R8, 0x7632, R32 ;  /* 0x0000763208201816 */ /* 0x000fe40000000020 */
[----:B----4-:R-:W-:-:S03]  /*0790*/  @P1 PRMT R33, R33, 0x5410, R10 ;  /* 0x0000541021211816 */ /* 0x010fc6000000000a */
[--C-:B------:R-:W-:Y:S01]  /*07a0*/  HADD2.F32 R13, -RZ, R32.reuse.H1_H1 ;  /* 0x30000020ff0d7230 */ /* 0x100fe20000004100 */
[----:B------:R-:W-:Y:S01]  /*07b0*/  @P1 PRMT R33, R10, 0x7632, R33 ;  /* 0x000076320a211816 */ /* 0x000fe20000000021 */
[----:B------:R-:W-:Y:S01]  /*07c0*/  HADD2.F32 R15, -RZ, R32.H0_H0 ;  /* 0x20000020ff0f7230 */ /* 0x000fe20000004100 */
        /* <DEDUP_REMOVED lines=16> */
.L_x_659:
[----:B------:R-:W-:Y:S05]  /*08d0*/  BSYNC B0 ;  /* 0x0000000000007941 */ /* 0x000fea0003800000 */
.L_x_658:
[C---:B------:R-:W-:Y:S01]  /*08e0*/  FADD.FTZ R9, -R4.reuse, R13 ;  /* 0x0000000d04097221 */ /* 0x040fe20000010100 */
[--C-:B------:R-:W-:Y:S01]  /*08f0*/  HADD2.F32 R3, -RZ, R33.reuse.H1_H1 ;  /* 0x30000021ff037230 */ /* 0x100fe20000004100 */
[----:B------:R-:W-:Y:S01]  /*0900*/  FADD.FTZ R14, -R4, R15 ;  /* 0x0000000f040e7221 */ /* 0x000fe20000010100 */
[----:B------:R-:W-:Y:S01]  /*0910*/  HADD2.F32 R12, -RZ, R33.H0_H0 ;  /* 0x20000021ff0c7230 */ /* 0x000fe20000004100 */
        /* <DEDUP_REMOVED lines=21> */
.L_x_660:
        /* <DEDUP_REMOVED lines=73> */
.L_x_662:
[----:B------:R-:W-:Y:S05]  /*0f00*/  BSYNC B0 ;  /* 0x0000000000007941 */ /* 0x000fea0003800000 */
.L_x_661:
        /* <DEDUP_REMOVED lines=319> */
.L_x_664:
[----:B------:R-:W-:Y:S05]  /*2300*/  BSYNC B0 ;  /* 0x0000000000007941 */ /* 0x000fea0003800000 */
.L_x_663:
        /* <DEDUP_REMOVED lines=19> */
.L_x_666:
[----:B------:R-:W-:Y:S05]  /*2440*/  BSYNC B0 ;  /* 0x0000000000007941 */ /* 0x000fea0003800000 */
.L_x_665:
        /* <DEDUP_REMOVED lines=28> */
.L_x_669:
[----:B------:R-:W2:Y:S01]  /*2610*/  LDG.E.STRONG.GPU R12, [R10.64] ;  /* 0x0000000e0a0c7981 */ /* 0x000ea2000c1ef900 */
[----:B------:R-:W-:Y:S01]  /*2620*/  YIELD ;  /* 0x0000000000007946 */ /* 0x000fe20003800000 */
[----:B--2---:R-:W-:Y:S01]  /*2630*/  ISETP.NE.AND P0, PT, R12, R15, PT ;  /* 0x0000000f0c00720c */ /* 0x004fe20003f05270 */
[----:B------:R-:W-:-:S12]  /*2640*/  CCTL.IVALL ;  /* 0x00000000ff00798f */ /* 0x000fd80002000000 */
[----:B------:R-:W-:Y:S05]  /*2650*/  @P0 BRA `(.L_x_669) ;  /* 0xffffffb000000947 */ /* 0x000fea000383ffff */
.L_x_668:
        /* <DEDUP_REMOVED lines=20> */
.L_x_673:
        /* <DEDUP_REMOVED lines=116> */
.L_x_672:
        /* <DEDUP_REMOVED lines=62> */
.L_x_674:
[----:B------:R-:W-:-:S13]  /*32c0*/  ISETP.NE.OR P0, PT, RZ, UR4, P0 ;  /* 0x00000004ff007c0c */ /* 0x000fda0008705670 */
[----:B------:R-:W-:Y:S05]  /*32d0*/  @!P0 BRA `(.L_x_670) ;  /* 0x000001f000008947 */ /* 0x000fea0003800000 */
.L_x_671:
        /* <DEDUP_REMOVED lines=31> */
.L_x_670:
        /* <DEDUP_REMOVED lines=12> */
.L_x_676:
[----:B------:R-:W-:Y:S05]  /*3590*/  BSYNC B0 ;  /* 0x0000000000007941 */ /* 0x000fea0003800000 */
.L_x_675:
        /* <DEDUP_REMOVED lines=16> */
.L_x_667:
[----:B------:R1:W-:Y:S04]  /*36a0*/  @!P2 STS.64 [0x78], R20 ;  /* 0x00007814ff00a388 */ /* 0x0003e80000000a00 */
[----:B------:R-:W-:Y:S01]  /*36b0*/  BAR.SYNC.DEFER_BLOCKING 0x0 ;  /* 0x0000000000007b1d */ /* 0x000fe20000010000 */
[----:B------:R-:W-:Y:S01]  /*36c0*/  ISETP.NE.AND P0, PT, RZ, UR13, PT ;  /* 0x0000000dff007c0c */ /* 0x000fe2000bf05270 */
[--C-:B------:R-:W-:Y:S02]  /*36d0*/  HADD2.F32 R3, -RZ, R32.reuse.H1_H1 ;  /* 0x30000020ff037230 */ /* 0x100fe40000004100 */
[----:B0-2---:R-:W-:-:S03]  /*36e0*/  HADD2.F32 R11, -RZ, R32.H0_H0 ;  /* 0x20000020ff0b7230 */ /* 0x005fc60000004100 */
[C---:B------:R-:W-:Y:S01]  /*36f0*/  FADD.FTZ R10, -R4.reuse, R3 ;  /* 0x00000003040a7221 */ /* 0x040fe20000010100 */
[--C-:B------:R-:W-:Y:S01]  /*3700*/  HADD2.F32 R3, -RZ, R33.reuse.H1_H1 ;  /* 0x30000021ff037230 */ /* 0x100fe20000004100 */
[----:B------:R-:W-:Y:S01]  /*3710*/  FADD.FTZ R12, -R4, R11 ;  /* 0x0000000b040c7221 */ /* 0x000fe20000010100 */
[----:B------:R-:W-:Y:S01]  /*3720*/  HADD2.F32 R4, -RZ, R33.H0_H0 ;  /* 0x20000021ff047230 */ /* 0x000fe20000004100 */
        /* <DEDUP_REMOVED lines=22> */
.L_x_677:
        /* <DEDUP_REMOVED lines=20> */
.L_x_679:
[----:B------:R-:W-:Y:S05]  /*39d0*/  BSYNC B0 ;  /* 0x0000000000007941 */ /* 0x000fea0003800000 */
.L_x_678:
[----:B------:R-:W-:Y:S01]  /*39e0*/  ULDC UR4, c[0x0][0x10] ;  /* 0x0000040000047ab9 */ /* 0x000fe20000000800 */
[----:B------:R-:W-:Y:S01]  /*39f0*/  IADD3 R28, R28, 0x1, RZ ;  /* 0x000000011c1c7810 */ /* 0x000fe20007ffe0ff */
[----:B------:R-:W-:-:S04]  /*3a00*/  UIADD3 UR7, UR7, UR4, URZ ;  /* 0x0000000407077290 */ /* 0x000fc8000fffe03f */
[----:B------:R-:W-:-:S06]  /*3a10*/  UISETP.GE.AND UP0, UPT, UR7, UR6, UPT ;  /* 0x000000060700728c */ /* 0x000fcc000bf06270 */
[----:B------:R-:W-:-:S13]  /*3a20*/  PLOP3.LUT P0, PT, PT, PT, UP0, 0x80, 0x0 ;  /* 0x000000000000781c */ /* 0x000fda0003f0f008 */
[----:B------:R-:W-:Y:S01]  /*3a30*/  @P0 CALL.REL.NOINC `(.L_x_657) ;  /* 0x0000001000000944 */ /* 0x000fe20003c00000 */
[----:B------:R-:W-:Y:S05]  /*3a40*/  BRA `(.L_x_680) ;  /* 0xffffc84000007947 */ /* 0x000fea000383ffff */
.L_x_657:
        /* <DEDUP_REMOVED lines=18> */
.L_x_682:
[----:B------:R-:W-:Y:S05]  /*3b70*/  BSYNC B0 ;  /* 0x0000000000007941 */ /* 0x000fea0003800000 */
.L_x_681:
        /* <DEDUP_REMOVED lines=11> */
.L_x_684:
[----:B------:R-:W2:Y:S01]  /*3c30*/  LDG.E.STRONG.GPU R5, [R2.64] ;  /* 0x0000000e02057981 */ /* 0x000ea2000c1ef900 */
[----:B------:R-:W-:Y:S01]  /*3c40*/  YIELD ;  /* 0x0000000000007946 */ /* 0x000fe20003800000 */
[----:B--2---:R-:W-:Y:S01]  /*3c50*/  ISETP.NE.AND P0, PT, R5, R4, PT ;  /* 0x000000040500720c */ /* 0x004fe20003f05270 */
[----:B------:R-:W-:-:S12]  /*3c60*/  CCTL.IVALL ;  /* 0x00000000ff00798f */ /* 0x000fd80002000000 */
[----:B------:R-:W-:Y:S05]  /*3c70*/  @P0 BRA `(.L_x_684) ;  /* 0xffffffb000000947 */ /* 0x000fea000383ffff */
.L_x_683:
        /* <DEDUP_REMOVED lines=25> */
.L_x_685:
        /* <DEDUP_REMOVED lines=26> */
.L_x_686:
        /* <DEDUP_REMOVED lines=13> */
.L_x_2331:


//--------------------- .text._Z35group_norm_nhwc_bwd_one_pass_kernelI11Fp16IOBf16WLi128ELi12ELi384EEv26Group_norm_nhwc_bwd_params --------------------------
	.section	.text._Z35group_norm_nhwc_bwd_one_pass_kernelI11Fp16IOBf16WLi128ELi12ELi384EEv26Group_norm_nhwc_bwd_params,"ax",@progbits
	.sectioninfo	@"SHI_REGISTERS=56"
	.align	128
        .global         _Z35group_norm_nhwc_bwd_one_pass_kernelI11Fp16IOBf16WLi128ELi12ELi384EEv26Group_norm_nhwc_bwd_params
        .type           _Z35group_norm_nhwc_bwd_one_pass_kernelI11Fp16IOBf16WLi128ELi12ELi384EEv26Group_norm_nhwc_bwd_params,@function
        .size           _Z35group_norm_nhwc_bwd_one_pass_kernelI11Fp16IOBf16WLi128ELi12ELi384EEv26Group_norm_nhwc_bwd_params,(.L_x_2332 - _Z35group_norm_nhwc_bwd_one_pass_kernelI11Fp16IOBf16WLi128ELi12ELi384EEv26Group_norm_nhwc_bwd_params)
        .other          _Z35group_norm_nhwc_bwd_one_pass_kernelI11Fp16IOBf16WLi128ELi12ELi384EEv26Group_norm_nhwc_bwd_params,@"STO_CUDA_ENTRY STV_DEFAULT"
_Z35group_norm_nhwc_bwd_one_pass_kernelI11Fp16IOBf16WLi128ELi12ELi384EEv26Group_norm_nhwc_bwd_params:
.text._Z35group_norm_nhwc_bwd_one_pass_kernelI11Fp16IOBf16WLi128ELi12ELi384EEv26Group_norm_nhwc_bwd_params:
        /* <DEDUP_REMOVED lines=42> */
.L_x_714:
        /* <DEDUP_REMOVED lines=111> */
.L_x_689:
[----:B0-----:R-:W-:Y:S05]  /*0990*/  BSYNC B0 ;  /* 0x0000000000007941 */ /* 0x001fea0003800000 */
.L_x_688:
[----:B------:R-:W-:Y:S01]  /*09a0*/  ISETP.NE.AND P2, PT, RZ, UR13, PT ;  /* 0x0000000dff007c0c */ /* 0x000fe2000bf45270 */
[--C-:B-----5:R-:W-:Y:S02]  /*09b0*/  HADD2.F32 R6, -RZ, R39.reuse.H0_H0 ;  /* 0x20000027ff067230 */ /* 0x120fe40000004100 */
[----:B------:R-:W-:Y:S02]  /*09c0*/  HADD2.F32 R10, -RZ, R39.H1_H1 ;  /* 0x30000027ff0a7230 */ /* 0x000fe40000004100 */
[----:B------:R-:W-:Y:S01]  /*09d0*/  HADD2.F32 R13, -RZ, R40.H0_H0 ;  /* 0x20000028ff0d7230 */ /* 0x000fe20000004100 */
[----:B------:R-:W-:Y:S01]  /*09e0*/  FADD.FTZ R11, R6, -UR16 ;  /* 0x80000010060b7e21 */ /* 0x000fe20008010000 */
[--C-:B------:R-:W-:Y:S01]  /*09f0*/  HADD2.F32 R9, -RZ, R38.reuse.H0_H0 ;  /* 0x20000026ff097230 */ /* 0x100fe20000004100 */
[----:B------:R-:W-:Y:S01]  /*0a00*/  FADD.FTZ R12, R10, -UR16 ;  /* 0x800000100a0c7e21 */ /* 0x000fe20008010000 */
[----:B------:R-:W-:Y:S01]  /*0a10*/  HADD2.F32 R8, -RZ, R38.H1_H1 ;  /* 0x30000026ff087230 */ /* 0x000fe20000004100 */
[----:B------:R-:W-:Y:S01]  /*0a20*/  FMUL.FTZ R10, R11, UR12 ;  /* 0x0000000c0b0a7c20 */ /* 0x000fe20008410000 */
[----:B------:R-:W-:Y:S01]  /*0a30*/  HADD2.F32 R22, -RZ, R40.H1_H1 ;  /* 0x30000028ff167230 */ /* 0x000fe20000004100 */
[----:B------:R-:W-:Y:S01]  /*0a40*/  FADD.FTZ R23, R13, -UR16 ;  /* 0x800000100d177e21 */ /* 0x000fe20008010000 */
        /* <DEDUP_REMOVED lines=22> */
.L_x_690:
        /* <DEDUP_REMOVED lines=26> */
.L_x_691:
        /* <DEDUP_REMOVED lines=81> */
.L_x_693:
[----:B------:R-:W-:Y:S05]  /*1260*/  BSYNC B0 ;  /* 0x0000000000007941 */ /* 0x000fea0003800000 */
.L_x_692:
        /* <DEDUP_REMOVED lines=319> */
.L_x_695:
[----:B------:R-:W-:Y:S05]  /*2660*/  BSYNC B0 ;  /* 0x0000000000007941 */ /* 0x000fea0003800000 */
.L_x_694:
        /* <DEDUP_REMOVED lines=19> */
.L_x_697:
[----:B------:R-:W-:Y:S05]  /*27a0*/  BSYNC B0 ;  /* 0x0000000000007941 */ /* 0x000fea0003800000 */
.L_x_696:
        /* <DEDUP_REMOVED lines=28> */
.L_x_700:
[----:B------:R-:W2:Y:S01]  /*2970*/  LDG.E.STRONG.GPU R4, [R10.64] ;  /* 0x0000000e0a047981 */ /* 0x000ea2000c1ef900 */
[----:B------:R-:W-:Y:S01]  /*2980*/  YIELD ;  /* 0x0000000000007946 */ /* 0x000fe20003800000 */
[----:B--2---:R-:W-:Y:S01]  /*2990*/  ISETP.NE.AND P0, PT, R4, R15, PT ;  /* 0x0000000f0400720c */ /* 0x004fe20003f05270 */
[----:B------:R-:W-:-:S12]  /*29a0*/  CCTL.IVALL ;  /* 0x00000000ff00798f */ /* 0x000fd80002000000 */
[----:B------:R-:W-:Y:S05]  /*29b0*/  @P0 BRA `(.L_x_700) ;  /* 0xffffffb000000947 */ /* 0x000fea000383ffff */
.L_x_699:
        /* <DEDUP_REMOVED lines=20> */
.L_x_704:
        /* <DEDUP_REMOVED lines=116> */
.L_x_703:
        /* <DEDUP_REMOVED lines=62> */
.L_x_705:
[----:B------:R-:W-:-:S13]  /*3620*/  ISETP.NE.OR P0, PT, RZ, UR4, P0 ;  /* 0x00000004ff007c0c */ /* 0x000fda0008705670 */
[----:B------:R-:W-:Y:S05]  /*3630*/  @!P0 BRA `(.L_x_701) ;  /* 0x000001f000008947 */ /* 0x000fea0003800000 */
.L_x_702:
        /* <DEDUP_REMOVED lines=31> */
.L_x_701:
        /* <DEDUP_REMOVED lines=12> */
.L_x_707:
[----:B------:R-:W-:Y:S05]  /*38f0*/  BSYNC B0 ;  /* 0x0000000000007941 */ /* 0x000fea0003800000 */
.L_x_706:
        /* <DEDUP_REMOVED lines=16> */
.L_x_698:
        /* <DEDUP_REMOVED lines=37> */
.L_x_708:
        /* <DEDUP_REMOVED lines=18> */
.L_x_710:
[----:B------:R-:W-:Y:S05]  /*3d70*/  BSYNC B0 ;  /* 0x0000000000007941 */ /* 0x000fea0003800000 */
.L_x_709:
        /* <DEDUP_REMOVED lines=25> */
.L_x_711:
        /* <DEDUP_REMOVED lines=17> */
.L_x_713:
[----:B------:R-:W-:Y:S05]  /*4020*/  BSYNC B0 ;  /* 0x0000000000007941 */ /* 0x000fea0003800000 */
.L_x_712:
[----:B------:R-:W-:Y:S01]  /*4030*/  ULDC UR4, c[0x0][0x10] ;  /* 0x0000040000047ab9 */ /* 0x000fe20000000800 */
[----:B------:R-:W-:Y:S01]  /*4040*/  IADD3 R41, R41, 0x1, RZ ;  /* 0x0000000129297810 */ /* 0x000fe20007ffe0ff */
[----:B------:R-:W-:-:S04]  /*4050*/  UIADD3 UR7, UR7, UR4, URZ ;  /* 0x0000000407077290 */ /* 0x000fc8000fffe03f */
[----:B------:R-:W-:-:S06]  /*4060*/  UISETP.GE.AND UP0, UPT, UR7, UR6, UPT ;  /* 0x000000060700728c */ /* 0x000fcc000bf06270 */
[----:B------:R-:W-:-:S13]  /*4070*/  PLOP3.LUT P0, PT, PT, PT, UP0, 0x80, 0x0 ;  /* 0x000000000000781c */ /* 0x000fda0003f0f008 */
[----:B------:R-:W-:Y:S01]  /*4080*/  @P0 CALL.REL.NOINC `(.L_x_687) ;  /* 0x0000001000000944 */ /* 0x000fe20003c00000 */
[----:B------:R-:W-:Y:S05]  /*4090*/  BRA `(.L_x_714) ;  /* 0xffffc20000007947 */ /* 0x000fea000383ffff */
.L_x_687:
        /* <DEDUP_REMOVED lines=18> */
.L_x_716:
[----:B------:R-:W-:Y:S05]  /*41c0*/  BSYNC B0 ;  /* 0x0000000000007941 */ /* 0x000fea0003800000 */
.L_x_715:
        /* <DEDUP_REMOVED lines=11> */
.L_x_718:
[----:B------:R-:W2:Y:S01]  /*4280*/  LDG.E.STRONG.GPU R5, [R2.64] ;  /* 0x0000000e02057981 */ /* 0x000ea2000c1ef900 */
[----:B------:R-:W-:Y:S01]  /*4290*/  YIELD ;  /* 0x0000000000007946 */ /* 0x000fe20003800000 */
[----:B--2---:R-:W-:Y:S01]  /*42a0*/  ISETP.NE.AND P0, PT, R5, R0, PT ;  /* 0x000000000500720c */ /* 0x004fe20003f05270 */
[----:B------:R-:W-:-:S12]  /*42b0*/  CCTL.IVALL ;  /* 0x00000000ff00798f */ /* 0x000fd80002000000 */
[----:B------:R-:W-:Y:S05]  /*42c0*/  @P0 BRA `(.L_x_718) ;  /* 0xffffffb000000947 */ /* 0x000fea000383ffff */
.L_x_717:
        /* <DEDUP_REMOVED lines=25> */
.L_x_719:
        /* <DEDUP_REMOVED lines=26> */
.L_x_720:
        /* <DEDUP_REMOVED lines=16> */
.L_x_2332:


//--------------------- .text._Z35group_norm_nhwc_bwd_one_pass_kernelI11Fp16IOBf16WLi256ELi12ELi384EEv26Group_norm_nhwc_bwd_params --------------------------
	.section	.text._Z35group_norm_nhwc_bwd_one_pass_kernelI11Fp16IOBf16WLi256ELi12ELi384EEv26Group_norm_nhwc_bwd_params,"ax",@progbits
	.sectioninfo	@"SHI_REGISTERS=56"
	.align	128
        .global         _Z35group_norm_nhwc_bwd_one_pass_kernelI11Fp16IOBf16WLi256ELi12ELi384EEv26Group_norm_nhwc_bwd_params
        .type           _Z35group_norm_nhwc_bwd_one_pass_kernelI11Fp16IOBf16WLi256ELi12ELi384EEv26Group_norm_nhwc_bwd_params,@function
        .size           _Z35group_norm_nhwc_bwd_one_pass_kernelI11Fp16IOBf16WLi256ELi12ELi384EEv26Group_norm_nhwc_bwd_params,(.L_x_2333 - _Z35group_norm_nhwc_bwd_one_pass_kernelI11Fp16IOBf16WLi256ELi12ELi384EEv26Group_norm_nhwc_bwd_params)
        .other          _Z35group_norm_nhwc_bwd_one_pass_kernelI11Fp16IOBf16WLi256ELi12ELi384EEv26Group_norm_nhwc_bwd_params,@"STO_CUDA_ENTRY STV_DEFAULT"
_Z35group_norm_nhwc_bwd_one_pass_kernelI11Fp16IOBf16WLi256ELi12ELi384EEv26Group_norm_nhwc_bwd_params:
.text._Z35group_norm_nhwc_bwd_one_pass_kernelI11Fp16IOBf16WLi256ELi12ELi384EEv26Group_norm_nhwc_bwd_params:
        /* <DEDUP_REMOVED lines=44> */
.L_x_756:
        /* <DEDUP_REMOVED lines=46> */
[----:B------:R-:W-:Y:S01]  /*05a0*/  IMAD R10, R10, c[0x0][0x1e8], RZ ;  /* 0x00007a000a0a7a24 */ /* 0x000fe200078e02ff */
[----:B------:R-:W-:-:S03]  /*05b0*/  ISETP.GE.U32.AND P3, PT, R41, c[0x0][0x1e0], PT ;  /* 0x0000780029007a0c */ /* 0x000fc60003f66070 */
[C---:B------:R-:W-:Y:S02]  /*05c0*/  IMAD R53, R11.reuse, c[0x0][0x1ec], R10 ;  /* 0x00007b000b357a24 */ /* 0x040fe400078e020a */
[----:B------:R-:W-:Y:S01]  /*05d0*/  IMAD.WIDE.U32 R50, R11, c[0x0][0x1e8], R50 ;  /* 0x00007a000b327a25 */ /* 0x000fe200078e0032 */
[----:B------:R-:W-:-:S03]  /*05e0*/  SHF.R.S32.HI R7, RZ, 0x1f, R41 ;  /* 0x0000001fff077819 */ /* 0x000fc60000011429 */
[----:B------:R-:W-:Y:S01]  /*05f0*/  @!P2 IMAD R13, R6, c[0x0][0x1d8], RZ ;  /* 0x00007600060daa24 */ /* 0x000fe200078e02ff */
[----:B------:R-:W-:Y:S02]  /*0600*/  IADD3 R53, R51, R53, RZ ;  /* 0x0000003533357210 */ /* 0x000fe40007ffe0ff */
[----:B------:R-:W-:Y:S01]  /*0610*/  ISETP.GE.AND.EX P3, PT, R7, c[0x0][0x1e4], PT, P3 ;  /* 0x0000790007007a0c */ /* 0x000fe20003f66330 */
[----:B------:R-:W-:Y:S01]  /*0620*/  @!P2 IMAD R21, R42, c[0x0][0x1dc], R13 ;  /* 0x000077002a15aa24 */ /* 0x000fe200078e020d */
[-C--:B------:R-:W-:Y:S01]  /*0630*/  @P1 MOV R52, R50.reuse ;  /* 0x0000003200341202 */ /* 0x080fe20000000f00 */
[----:B------:R-:W-:Y:S01]  /*0640*/  @P1 IMAD R11, R3, c[0x0][0x1d8], RZ ;  /* 0x00007600030b1a24 */ /* 0x000fe200078e02ff */
[----:B------:R-:W-:Y:S02]  /*0650*/  @!P2 MOV R12, R50 ;  /* 0x00000032000ca202 */ /* 0x000fe40000000f00 */
[----:B------:R-:W-:Y:S02]  /*0660*/  @!P2 MOV R13, R53 ;  /* 0x00000035000da202 */ /* 0x000fe40000000f00 */
[----:B------:R-:W-:Y:S01]  /*0670*/  ISETP.GT.U32.OR P3, PT, R45, 0x17f, P3 ;  /* 0x0000017f2d00780c */ /* 0x000fe20001f64470 */
[----:B------:R-:W-:-:S02]  /*0680*/  @P1 IMAD R17, R44, c[0x0][0x1dc], R11 ;  /* 0x000077002c111a24 */ /* 0x000fc400078e020b */
[----:B------:R-:W-:-:S04]  /*0690*/  @P1 IMAD.WIDE.U32 R14, R44, c[0x0][0x1d8], R52 ;  /* 0x000076002c0e1a25 */ /* 0x000fc800078e0034 */
[----:B------:R-:W-:Y:S01]  /*06a0*/  @!P2 IMAD.WIDE.U32 R12, R42, c[0x0][0x1d8], R12 ;  /* 0x000076002a0caa25 */ /* 0x000fe200078e000c */
[----:B------:R-:W-:Y:S02]  /*06b0*/  @P1 IADD3 R17, R15, R17, RZ ;  /* 0x000000110f111210 */ /* 0x000fe40007ffe0ff */
[----:B------:R-:W-:Y:S02]  /*06c0*/  @P1 SHF.L.U32 R15, R14, 0x1, RZ ;  /* 0x000000010e0f1819 */ /* 0x000fe400000006ff */
[----:B------:R-:W-:Y:S01]  /*06d0*/  @!P2 IADD3 R13, R13, R21, RZ ;  /* 0x000000150d0da210 */ /* 0x000fe20007ffe0ff */
[----:B------:R-:W-:Y:S01]  /*06e0*/  @!P3 IMAD R20, R7, c[0x0][0x1d8], RZ ;  /* 0x000076000714ba24 */ /* 0x000fe200078e02ff */
[C---:B------:R-:W-:Y:S02]  /*06f0*/  @!P2 SHF.L.U32 R25, R12.reuse, 0x1, RZ ;  /* 0x000000010c19a819 */ /* 0x040fe400000006ff */
[----:B------:R-:W-:Y:S02]  /*0700*/  @!P2 SHF.L.U64.HI R22, R12, 0x1, R13 ;  /* 0x000000010c16a819 */ /* 0x000fe4000001020d */
[----:B------:R-:W-:-:S02]  /*0710*/  @P1 SHF.L.U64.HI R16, R14, 0x1, R17 ;  /* 0x000000010e101819 */ /* 0x000fc40000010211 */
[----:B------:R-:W-:Y:S01]  /*0720*/  @P1 IADD3 R12, P4, R15, c[0x0][0x180], RZ ;  /* 0x000060000f0c1a10 */ /* 0x000fe20007f9e0ff */
[----:B------:R-:W-:Y:S01]  /*0730*/  @!P3 IMAD R17, R41, c[0x0][0x1dc], R20 ;  /* 0x000077002911ba24 */ /* 0x000fe200078e0214 */
[----:B------:R-:W-:Y:S01]  /*0740*/  CS2R R38, SRZ ;  /* 0x0000000000267805 */ /* 0x000fe2000001ff00 */
[----:B------:R-:W-:Y:S02]  /*0750*/  @!P2 IADD3 R20, P6, R25, c[0x0][0x180], RZ ;  /* 0x000060001914aa10 */ /* 0x000fe40007fde0ff */
[----:B------:R-:W-:Y:S01]  /*0760*/  @P1 IADD3.X R13, R16, c[0x0][0x184], RZ, P4, !PT ;  /* 0x00006100100d1a10 */ /* 0x000fe200027fe4ff */
[----:B------:R-:W-:Y:S01]  /*0770*/  CS2R R34, SRZ ;  /* 0x0000000000227805 */ /* 0x000fe2000001ff00 */
[----:B------:R-:W-:-:S03]  /*0780*/  @!P2 IADD3.X R21, R22, c[0x0][0x184], RZ, P6, !PT ;  /* 0x000061001615aa10 */ /* 0x000fc600037fe4ff */
[----:B------:R1:W3:Y:S04]  /*0790*/  @P1 LDG.E R38, [R12.64] ;  /* 0x0000000e0c261981 */ /* 0x0002e8000c1e1900 */
[----:B------:R4:W5:Y:S01]  /*07a0*/  @!P2 LDG.E R34, [R20.64] ;  /* 0x0000000e1422a981 */ /* 0x000962000c1e1900 */
[----:B------:R-:W-:Y:S02]  /*07b0*/  ISETP.GE.U32.AND P0, PT, R43, c[0x0][0x1e0], PT ;  /* 0x000078002b007a0c */ /* 0x000fe40003f06070 */
[----:B------:R-:W-:-:S04]  /*07c0*/  SHF.R.S32.HI R5, RZ, 0x1f, R43 ;  /* 0x0000001fff057819 */ /* 0x000fc8000001142b */
[----:B------:R-:W-:-:S04]  /*07d0*/  ISETP.GE.AND.EX P0, PT, R5, c[0x0][0x1e4], PT, P0 ;  /* 0x0000790005007a0c */ /* 0x000fc80003f06300 */
[----:B------:R-:W-:-:S13]  /*07e0*/  ISETP.GT.U32.OR P0, PT, R45, 0x17f, P0 ;  /* 0x0000017f2d00780c */ /* 0x000fda0000704470 */
[----:B------:R-:W-:Y:S01]  /*07f0*/  @!P0 IMAD R10, R5, c[0x0][0x1d8], RZ ;  /* 0x00007600050a8a24 */ /* 0x000fe200078e02ff */
[----:B------:R-:W-:-:S03]  /*0800*/  @!P0 MOV R11, R53 ;  /* 0x00000035000b8202 */ /* 0x000fc60000000f00 */
[----:B------:R-:W-:Y:S01]  /*0810*/  @!P0 IMAD R19, R43, c[0x0][0x1dc], R10 ;  /* 0x000077002b138a24 */ /* 0x000fe200078e020a */
[----:B------:R-:W-:-:S05]  /*0820*/  @!P0 MOV R10, R50 ;  /* 0x00000032000a8202 */ /* 0x000fca0000000f00 */
[----:B------:R-:W-:-:S05]  /*0830*/  @!P0 IMAD.WIDE.U32 R10, R43, c[0x0][0x1d8], R10 ;  /* 0x000076002b0a8a25 */ /* 0x000fca00078e000a */
[----:B------:R-:W-:Y:S02]  /*0840*/  @!P0 IADD3 R19, R11, R19, RZ ;  /* 0x000000130b138210 */ /* 0x000fe40007ffe0ff */
[C---:B------:R-:W-:Y:S02]  /*0850*/  @!P0 SHF.L.U32 R18, R10.reuse, 0x1, RZ ;  /* 0x000000010a128819 */ /* 0x040fe400000006ff */
[----:B------:R-:W-:Y:S02]  /*0860*/  @!P0 SHF.L.U64.HI R19, R10, 0x1, R19 ;  /* 0x000000010a138819 */ /* 0x000fe40000010213 */
[----:B------:R-:W-:Y:S02]  /*0870*/  @!P3 MOV R10, R50 ;  /* 0x00000032000ab202 */ /* 0x000fe40000000f00 */
[----:B------:R-:W-:Y:S02]  /*0880*/  @!P3 MOV R11, R53 ;  /* 0x00000035000bb202 */ /* 0x000fe40000000f00 */
[----:B------:R-:W-:-:S03]  /*0890*/  @P1 IADD3 R14, P5, R15, c[0x0][0x178], RZ ;  /* 0x00005e000f0e1a10 */ /* 0x000fc60007fbe0ff */
[----:B------:R-:W-:Y:S01]  /*08a0*/  @!P3 IMAD.WIDE.U32 R10, R41, c[0x0][0x1d8], R10 ;  /* 0x00007600290aba25 */ /* 0x000fe200078e000a */
[----:B------:R-:W-:Y:S02]  /*08b0*/  @P1 IADD3.X R15, R16, c[0x0][0x17c], RZ, P5, !PT ;  /* 0x00005f00100f1a10 */ /* 0x000fe40002ffe4ff */
[C---:B------:R-:W-:Y:S02]  /*08c0*/  @!P0 IADD3 R16, P4, R18.reuse, c[0x0][0x180], RZ ;  /* 0x0000600012108a10 */ /* 0x040fe40007f9e0ff */
[----:B------:R-:W-:Y:S02]  /*08d0*/  @!P3 IADD3 R17, R11, R17, RZ ;  /* 0x000000110b11b210 */ /* 0x000fe40007ffe0ff */
[----:B------:R-:W-:Y:S02]  /*08e0*/  @!P0 IADD3 R18, P5, R18, c[0x0][0x178], RZ ;  /* 0x00005e0012128a10 */ /* 0x000fe40007fbe0ff */
[----:B------:R-:W-:Y:S02]  /*08f0*/  @!P3 SHF.L.U64.HI R24, R10, 0x1, R17 ;  /* 0x000000010a18b819 */ /* 0x000fe40000010211 */
[C---:B------:R-:W-:Y:S01]  /*0900*/  @!P0 IADD3.X R17, R19.reuse, c[0x0][0x184], RZ, P4, !PT ;  /* 0x0000610013118a10 */ /* 0x040fe200027fe4ff */
[----:B------:R-:W-:Y:S01]  /*0910*/  CS2R R36, SRZ ;  /* 0x0000000000247805 */ /* 0x000fe2000001ff00 */
[----:B------:R-:W-:-:S03]  /*0920*/  @!P0 IADD3.X R19, R19, c[0x0][0x17c], RZ, P5, !PT ;  /* 0x00005f0013138a10 */ /* 0x000fc60002ffe4ff */
[----:B------:R0:W5:Y:S04]  /*0930*/  @!P0 LDG.E R39, [R16.64] ;  /* 0x0000000e10278981 */ /* 0x000168000c1e1900 */
[----:B------:R0:W5:Y:S04]  /*0940*/  @P1 LDG.E R37, [R14.64] ;  /* 0x0000000e0e251981 */ /* 0x000168000c1e1900 */
[----:B------:R4:W5:Y:S01]  /*0950*/  @!P0 LDG.E R36, [R18.64] ;  /* 0x0000000e12248981 */ /* 0x000962000c1e1900 */
[----:B0-----:R-:W-:-:S04]  /*0960*/  @!P2 IADD3 R14, P0, R25, c[0x0][0x178], RZ ;  /* 0x00005e00190eaa10 */ /* 0x001fc80007f1e0ff */
[----:B------:R-:W-:Y:S02]  /*0970*/  @!P2 IADD3.X R15, R22, c[0x0][0x17c], RZ, P0, !PT ;  /* 0x00005f00160faa10 */ /* 0x000fe400007fe4ff */
[----:B------:R-:W-:Y:S01]  /*0980*/  @!P3 SHF.L.U32 R11, R10, 0x1, RZ ;  /* 0x000000010a0bb819 */ /* 0x000fe200000006ff */
        /* <DEDUP_REMOVED lines=9> */
[----:B------:R-:W-:Y:S02]  /*0a20*/  ISETP.GT.U32.AND P0, PT, R45, 0x17f, PT ;  /* 0x0000017f2d00780c */ /* 0x000fe40003f04070 */
[C---:B-1----:R-:W-:Y:S02]  /*0a30*/  @!P3 IADD3 R12, P4, R11.reuse, c[0x0][0x180], RZ ;  /* 0x000060000b0cba10 */ /* 0x042fe40007f9e0ff */
[----:B------:R-:W-:Y:S01]  /*0a40*/  @!P3 IADD3 R10, P5, R11, c[0x0][0x178], RZ ;  /* 0x00005e000b0aba10 */ /* 0x000fe20007fbe0ff */
[----:B------:R-:W-:Y:S01]  /*0a50*/  CS2R R32, SRZ ;  /* 0x0000000000207805 */ /* 0x000fe2000001ff00 */
[C---:B------:R-:W-:Y:S02]  /*0a60*/  @!P3 IADD3.X R13, R24.reuse, c[0x0][0x184], RZ, P4, !PT ;  /* 0x00006100180dba10 */ /* 0x040fe400027fe4ff */
[----:B------:R-:W-:Y:S01]  /*0a70*/  @!P3 IADD3.X R11, R24, c[0x0][0x17c], RZ, P5, !PT ;  /* 0x00005f00180bba10 */ /* 0x000fe20002ffe4ff */
[----:B------:R-:W-:Y:S01]  /*0a80*/  UMOV UR8, 0x3f800000 ;  /* 0x3f80000000087882 */ /* 0x000fe20000000000 */
[----:B------:R-:W-:Y:S01]  /*0a90*/  BSSY B0, `(.L_x_722) ;  /* 0x000001a000007945 */ /* 0x000fe20003800000 */
[----:B------:R1:W5:Y:S01]  /*0aa0*/  @!P2 LDG.E R33, [R14.64] ;  /* 0x0000000e0e21a981 */ /* 0x000362000c1e1900 */
[----:B------:R-:W-:Y:S01]  /*0ab0*/  CS2R R30, SRZ ;  /* 0x00000000001e7805 */ /* 0x000fe2000001ff00 */
[----:B------:R-:W-:-:S02]  /*0ac0*/  CS2R R28, SRZ ;  /* 0x00000000001c7805 */ /* 0x000fc4000001ff00 */
[----:B------:R3:W5:Y:S04]  /*0ad0*/  @!P3 LDG.E R35, [R12.64] ;  /* 0x0000000e0c23b981 */ /* 0x000768000c1e1900 */
[----:B------:R4:W5:Y:S01]  /*0ae0*/  @!P3 LDG.E R32, [R10.64] ;  /* 0x0000000e0a20b981 */ /* 0x000962000c1e1900 */
[----:B------:R-:W-:Y:S01]  /*0af0*/  ISETP.NE.AND P3, PT, RZ, UR13, PT ;  /* 0x0000000dff007c0c */ /* 0x000fe2000bf65270 */
[----:B0-----:R-:W-:Y:S01]  /*0b00*/  @UP0 UMOV UR8, UR4 ;  /* 0x0000000400080c82 */ /* 0x001fe20008000000 */
[--C-:B---3--:R-:W-:Y:S02]  /*0b10*/  HADD2.F32 R13, -RZ, R38.reuse.H0_H0 ;  /* 0x20000026ff0d7230 */ /* 0x108fe40000004100 */
[----:B-1----:R-:W-:Y:S01]  /*0b20*/  HADD2.F32 R14, -RZ, R38.H1_H1 ;  /* 0x30000026ff0e7230 */ /* 0x002fe20000004100 */
[----:B------:R-:W-:Y:S05]  /*0b30*/  @P0 BRA `(.L_x_723) ;  /* 0x000000f000000947 */ /* 0x000fea0003800000 */
[----:B----4-:R-:W-:Y:S01]  /*0b40*/  ISETP.NE.AND P0, PT, RZ, UR13, PT ;  /* 0x0000000dff007c0c */ /* 0x010fe2000bf05270 */
        /* <DEDUP_REMOVED lines=14> */
.L_x_723:
[----:B----4-:R-:W-:Y:S05]  /*0c30*/  BSYNC B0 ;  /* 0x0000000000007941 */ /* 0x010fea0003800000 */
.L_x_722:
[----:B------:R-:W-:Y:S01]  /*0c40*/  FADD.FTZ R13, R13, -UR16 ;  /* 0x800000100d0d7e21 */ /* 0x000fe20008010000 */
[--C-:B-----5:R-:W-:Y:S01]  /*0c50*/  HADD2.F32 R16, -RZ, R37.reuse.H0_H0 ;  /* 0x20000025ff107230 */ /* 0x120fe20000004100 */
[----:B------:R-:W-:Y:S01]  /*0c60*/  FADD.FTZ R8, R14, -UR16 ;  /* 0x800000100e087e21 */ /* 0x000fe20008010000 */
[----:B------:R-:W-:Y:S01]  /*0c70*/  HADD2.F32 R15, -RZ, R37.H1_H1 ;  /* 0x30000025ff0f7230 */ /* 0x000fe20000004100 */
        /* <DEDUP_REMOVED lines=21> */
.L_x_724:
[----:B------:R-:W-:Y:S01]  /*0dd0*/  FMUL.FTZ R9, R16, R31 ;  /* 0x0000001f10097220 */ /* 0x000fe20000410000 */
[--C-:B------:R-:W-:Y:S01]  /*0de0*/  HADD2.F32 R11, -RZ, R39.reuse.H0_H0 ;  /* 0x20000027ff0b7230 */ /* 0x100fe20000004100 */
[----:B------:R-:W-:Y:S01]  /*0df0*/  FMUL.FTZ R17, R15, R28 ;  /* 0x0000001c0f117220 */ /* 0x000fe20000410000 */
[----:B------:R-:W-:Y:S01]  /*0e00*/  HADD2.F32 R12, -RZ, R39.H1_H1 ;  /* 0x30000027ff0c7230 */ /* 0x000fe20000004100 */
[----:B------:R-:W-:Y:S02]  /*0e10*/  FFMA.FTZ R8, R14, R9, RZ ;  /* 0x000000090e087223 */ /* 0x000fe400000100ff */
[----:B------:R-:W-:Y:S02]  /*0e20*/  FADD.FTZ R10, RZ, R9 ;  /* 0x00000009ff0a7221 */ /* 0x000fe40000010000 */
[----:B------:R-:W-:-:S02]  /*0e30*/  FFMA.FTZ R9, R13, R17, R8 ;  /* 0x000000110d097223 */ /* 0x000fc40000010008 */
[----:B------:R-:W-:Y:S02]  /*0e40*/  FADD.FTZ R17, R17, R10 ;  /* 0x0000000a11117221 */ /* 0x000fe40000010000 */
[----:B------:R-:W-:Y:S01]  /*0e50*/  FADD.FTZ R10, R11, -UR16 ;  /* 0x800000100b0a7e21 */ /* 0x000fe20008010000 */
[--C-:B------:R-:W-:Y:S01]  /*0e60*/  HADD2.F32 R11, -RZ, R36.reuse.H1_H1 ;  /* 0x30000024ff0b7230 */ /* 0x100fe20000004100 */
[----:B------:R-:W-:Y:S01]  /*0e70*/  FADD.FTZ R8, R12, -UR16 ;  /* 0x800000100c087e21 */ /* 0x000fe20008010000 */
        /* <DEDUP_REMOVED lines=22> */
.L_x_725:
[----:B------:R-:W-:Y:S01]  /*0fe0*/  FMUL.FTZ R18, R12, R31 ;  /* 0x0000001f0c127220 */ /* 0x000fe20000410000 */
[--C-:B------:R-:W-:Y:S02]  /*0ff0*/  HADD2.F32 R19, -RZ, R34.reuse.H0_H0 ;  /* 0x20000022ff137230 */ /* 0x100fe40000004100 */
[----:B------:R-:W-:Y:S01]  /*1000*/  HADD2.F32 R22, -RZ, R34.H1_H1 ;  /* 0x30000022ff167230 */ /* 0x000fe20000004100 */
[----:B------:R-:W-:Y:S01]  /*1010*/  FFMA.FTZ R9, R10, R18, R9 ;  /* 0x000000120a097223 */ /* 0x000fe20000010009 */
[--C-:B------:R-:W-:Y:S01]  /*1020*/  HADD2.F32 R20, -RZ, R33.reuse.H0_H0 ;  /* 0x20000021ff147230 */ /* 0x100fe20000004100 */
[----:B------:R-:W-:Y:S01]  /*1030*/  FADD.FTZ R21, R17, R18 ;  /* 0x0000001211157221 */ /* 0x000fe20000010000 */
[----:B------:R-:W-:Y:S01]  /*1040*/  HADD2.F32 R17, -RZ, R33.H1_H1 ;  /* 0x30000021ff117230 */ /* 0x000fe20000004100 */
[----:B------:R-:W-:-:S02]  /*1050*/  FADD.FTZ R19, R19, -UR16 ;  /* 0x8000001013137e21 */ /* 0x000fc40008010000 */
[----:B------:R-:W-:Y:S02]  /*1060*/  FADD.FTZ R18, R22, -UR16 ;  /* 0x8000001016127e21 */ /* 0x000fe40008010000 */
        /* <DEDUP_REMOVED lines=21> */
[----:B------:R-:W-:Y:S02]  /*11c0*/  FMUL.FTZ R20, R20, R27 ;  /* 0x0000001b14147220 */ /* 0x000fe40000410000 */
.L_x_726:
[----:B------:R-:W-:Y:S01]  /*11d0*/  FFMA.FTZ R9, R8, R22, R9 ;  /* 0x0000001608097223 */ /* 0x000fe20000010009 */
[--C-:B------:R-:W-:Y:S01]  /*11e0*/  HADD2.F32 R23, -RZ, R35.reuse.H1_H1 ;  /* 0x30000023ff177230 */ /* 0x100fe20000004100 */
[----:B------:R-:W-:Y:S02]  /*11f0*/  FMUL.FTZ R24, R20, R31 ;  /* 0x0000001f14187220 */ /* 0x000fe40000410000 */
[----:B------:R-:W-:Y:S01]  /*1200*/  FADD.FTZ R21, R22, R21 ;  /* 0x0000001516157221 */ /* 0x000fe20000010000 */
[----:B------:R-:W-:Y:S01]  /*1210*/  HADD2.F32 R22, -RZ, R35.H0_H0 ;  /* 0x20000023ff167230 */ /* 0x000fe20000004100 */
[----:B------:R-:W-:Y:S02]  /*1220*/  FFMA.FTZ R9, R19, R24, R9 ;  /* 0x0000001813097223 */ /* 0x000fe40000010009 */
[----:B------:R-:W-:Y:S02]  /*1230*/  FADD.FTZ R24, R21, R24 ;  /* 0x0000001815187221 */ /* 0x000fe40000010000 */
[----:B------:R-:W-:-:S02]  /*1240*/  FMUL.FTZ R21, R17, R28 ;  /* 0x0000001c11157220 */ /* 0x000fc40000410000 */
[----:B------:R-:W-:Y:S02]  /*1250*/  FADD.FTZ R22, R22, -UR16 ;  /* 0x8000001016167e21 */ /* 0x000fe40008010000 */
[----:B------:R-:W-:Y:S02]  /*1260*/  FADD.FTZ R23, R23, -UR16 ;  /* 0x8000001017177e21 */ /* 0x000fe40008010000 */
[----:B------:R-:W-:Y:S02]  /*1270*/  FFMA.FTZ R26, R18, R21, R9 ;  /* 0x00000015121a7223 */ /* 0x000fe40000010009 */
[----:B------:R-:W-:Y:S01]  /*1280*/  FADD.FTZ R9, R21, R24 ;  /* 0x0000001815097221 */ /* 0x000fe20000010000 */
[--C-:B------:R-:W-:Y:S01]  /*1290*/  HADD2.F32 R21, -RZ, R32.reuse.H1_H1 ;  /* 0x30000020ff157230 */ /* 0x100fe20000004100 */
[----:B------:R-:W-:Y:S01]  /*12a0*/  FMUL.FTZ R25, R22, UR8 ;  /* 0x0000000816197c20 */ /* 0x000fe20008410000 */
[----:B------:R-:W-:Y:S01]  /*12b0*/  HADD2.F32 R22, -RZ, R32.H0_H0 ;  /* 0x20000020ff167230 */ /* 0x000fe20000004100 */
        /* <DEDUP_REMOVED lines=20> */
.L_x_727:
[----:B------:R-:W-:Y:S01]  /*1400*/  FMUL.FTZ R23, R22, R31 ;  /* 0x0000001f16177220 */ /* 0x000fe20000410000 */
[C---:B------:R-:W-:Y:S01]  /*1410*/  ISETP.GT.AND P0, PT, R2.reuse, 0x1e, PT ;  /* 0x0000001e0200780c */ /* 0x040fe20003f04270 */
[----:B------:R-:W-:Y:S01]  /*1420*/  BSSY B0, `(.L_x_728) ;  /* 0x0000054000007945 */ /* 0x000fe20003800000 */
[C---:B------:R-:W-:Y:S01]  /*1430*/  ISETP.GT.AND P2, PT, R2.reuse, 0xf, PT ;  /* 0x0000000f0200780c */ /* 0x040fe20003f44270 */
[----:B------:R-:W-:Y:S01]  /*1440*/  FFMA.FTZ R27, R25, R23, R26 ;  /* 0x00000017191b7223 */ /* 0x000fe2000001001a */
[----:B------:R-:W-:Y:S01]  /*1450*/  ISETP.NE.AND P4, PT, R2, RZ, PT ;  /* 0x000000ff0200720c */ /* 0x000fe20003f85270 */
[----:B------:R-:W-:Y:S01]  /*1460*/  FADD.FTZ R26, R9, R23 ;  /* 0x00000017091a7221 */ /* 0x000fe20000010000 */
[----:B------:R-:W-:Y:S01]  /*1470*/  ISETP.GT.U32.AND P5, PT, R45, 0x5, PT ;  /* 0x000000052d00780c */ /* 0x000fe20003fa4070 */
[----:B------:R-:W-:-:S04]  /*1480*/  FMUL.FTZ R23, R21, R28 ;  /* 0x0000001c15177220 */ /* 0x000fc80000410000 */
[----:B------:R-:W-:Y:S02]  /*1490*/  FADD.FTZ R9, R23, R26 ;  /* 0x0000001a17097221 */ /* 0x000fe40000010000 */
[----:B------:R-:W-:-:S03]  /*14a0*/  FFMA.FTZ R23, R24, R23, R27 ;  /* 0x0000001718177223 */ /* 0x000fc6000001001b */
        /* <DEDUP_REMOVED lines=20> */
[----:B------:R-:W0:Y:S01]  /*15f0*/  SHFL.DOWN PT, R14, R9, 0x10, 0x1f ;  /* 0x0a001f00090e7f89 */ /* 0x000e2200000e0000 */
[----:B------:R-:W-:Y:S02]  /*1600*/  FFMA.FTZ R26, R10, R12, R27 ;  /* 0x0000000c0a1a7223 */ /* 0x000fe4000001001b */
[----:B------:R-:W-:Y:S01]  /*1610*/  FFMA.FTZ R27, R13, R15, RZ ;  /* 0x0000000f0d1b7223 */ /* 0x000fe200000100ff */
[----:B------:R-:W1:Y:S01]  /*1620*/  SHFL.DOWN PT, R10, R23, 0x10, 0x1f ;  /* 0x0a001f00170a7f89 */ /* 0x000e6200000e0000 */
[----:B------:R-:W-:Y:S02]  /*1630*/  FADD.FTZ R13, RZ, R16 ;  /* 0x00000010ff0d7221 */ /* 0x000fe40000010000 */
[----:B------:R-:W-:-:S02]  /*1640*/  FFMA.FTZ R8, R8, R11, R27 ;  /* 0x0000000b08087223 */ /* 0x000fc4000001001b */
[----:B------:R-:W-:Y:S02]  /*1650*/  FADD.FTZ R13, R13, R12 ;  /* 0x0000000c0d0d7221 */ /* 0x000fe40000010000 */
[----:B------:R-:W-:Y:S02]  /*1660*/  FADD.FTZ R12, RZ, R15 ;  /* 0x0000000fff0c7221 */ /* 0x000fe40000010000 */
[----:B------:R-:W-:Y:S02]  /*1670*/  FFMA.FTZ R26, R19, R20, R26 ;  /* 0x00000014131a7223 */ /* 0x000fe4000001001a */
[----:B------:R-:W-:Y:S01]  /*1680*/  FADD.FTZ R12, R12, R11 ;  /* 0x0000000b0c0c7221 */ /* 0x000fe20000010000 */
[----:B------:R-:W-:-:S04]  /*1690*/  MOV R11, 0x2 ;  /* 0x00000002000b7802 */ /* 0x000fc80000000f00 */
[----:B------:R-:W-:Y:S01]  /*16a0*/  ISETP.LE.U32.AND P0, PT, R11, c[0x0][0xc], PT ;  /* 0x000003000b007a0c */ /* 0x000fe20003f03070 */
[----:B------:R-:W-:Y:S02]  /*16b0*/  FADD.FTZ R11, R13, R20 ;  /* 0x000000140d0b7221 */ /* 0x000fe40000010000 */
[----:B------:R-:W-:Y:S02]  /*16c0*/  FFMA.FTZ R13, R18, R17, R8 ;  /* 0x00000011120d7223 */ /* 0x000fe40000010008 */
[----:B0-----:R-:W-:Y:S02]  /*16d0*/  @!P2 FADD.FTZ R9, R9, R14 ;  /* 0x0000000e0909a221 */ /* 0x001fe40000010000 */
[----:B------:R-:W-:Y:S02]  /*16e0*/  FADD.FTZ R8, R12, R17 ;  /* 0x000000110c087221 */ /* 0x000fe40000010000 */
[----:B-1----:R-:W-:Y:S01]  /*16f0*/  @!P2 FADD.FTZ R23, R23, R10 ;  /* 0x0000000a1717a221 */ /* 0x002fe20000010000 */
[----:B------:R-:W-:Y:S01]  /*1700*/  ISETP.NE.AND P2, PT, R45, RZ, PT ;  /* 0x000000ff2d00720c */ /* 0x000fe20003f45270 */
[----:B------:R-:W-:-:S02]  /*1710*/  FFMA.FTZ R12, R25, R22, R26 ;  /* 0x00000016190c7223 */ /* 0x000fc4000001001a */
[----:B------:R-:W-:Y:S02]  /*1720*/  FFMA.FTZ R13, R24, R21, R13 ;  /* 0x00000015180d7223 */ /* 0x000fe4000001000d */
[----:B------:R-:W-:Y:S02]  /*1730*/  FADD.FTZ R14, R11, R22 ;  /* 0x000000160b0e7221 */ /* 0x000fe40000010000 */
        /* <DEDUP_REMOVED lines=8> */
[----:B------:R-:W3:Y:S01]  /*17c0*/  LDS.128 R16, [0x30] ;  /* 0x00003000ff107984 */ /* 0x000ee20000000c00 */
[----:B-1----:R-:W-:-:S02]  /*17d0*/  FADD.FTZ R25, R8, R10 ;  /* 0x0000000a08197221 */ /* 0x002fc40000010000 */
[----:B------:R-:W-:Y:S02]  /*17e0*/  FADD.FTZ R24, R9, R11 ;  /* 0x0000000b09187221 */ /* 0x000fe40000010000 */
[----:B0-----:R-:W0:Y:S01]  /*17f0*/  LDS.128 R8, [0x40] ;  /* 0x00004000ff087984 */ /* 0x001e220000000c00 */
[----:B--2---:R-:W-:Y:S02]  /*1800*/  FADD.FTZ R25, R25, R20 ;  /* 0x0000001419197221 */ /* 0x004fe40000010000 */
        /* <DEDUP_REMOVED lines=21> */
.L_x_729:
[----:B------:R-:W-:Y:S05]  /*1960*/  BSYNC B0 ;  /* 0x0000000000007941 */ /* 0x000fea0003800000 */
.L_x_728:
[----:B------:R-:W-:Y:S01]  /*1970*/  BAR.SYNC.DEFER_BLOCKING 0x0 ;  /* 0x0000000000007b1d */ /* 0x000fe20000010000 */
[----:B------:R-:W-:-:S05]  /*1980*/  SHF.L.U32 R10, R45, 0x4, RZ ;  /* 0x000000042d0a7819 */ /* 0x000fca00000006ff */
[----:B------:R-:W-:Y:S01]  /*1990*/  BSSY B0, `(.L_x_730) ;  /* 0x000013d000007945 */ /* 0x000fe20003800000 */
[----:B------:R-:W-:Y:S05]  /*19a0*/  @P5 BRA `(.L_x_731) ;  /* 0x000013b000005947 */ /* 0x000fea0003800000 */
[----:B------:R-:W1:Y:S04]  /*19b0*/  LDS.128 R20, [R10+0xe0] ;  /* 0x0000e0000a147984 */ /* 0x000e680000000c00 */
[----:B------:R-:W2:Y:S04]  /*19c0*/  LDS.128 R16, [R10+0x140] ;  /* 0x000140000a107984 */ /* 0x000ea80000000c00 */
[----:B------:R-:W3:Y:S01]  /*19d0*/  LDS.128 R24, [R10+0x1a0] ;  /* 0x0001a0000a187984 */ /* 0x000ee20000000c00 */
[----:B-1----:R-:W-:-:S02]  /*19e0*/  FADD.FTZ R11, R12, R20 ;  /* 0x000000140c0b7221 */ /* 0x002fc40000010000 */
[----:B0-----:R-:W-:Y:S02]  /*19f0*/  FADD.FTZ R12, R13, R21 ;  /* 0x000000150d0c7221 */ /* 0x001fe40000010000 */
[----:B--2---:R-:W-:Y:S02]  /*1a00*/  FADD.FTZ R47, R11, R16 ;  /* 0x000000100b2f7221 */ /* 0x004fe40000010000 */
        /* <DEDUP_REMOVED lines=309> */
.L_x_731:
[----:B------:R-:W-:Y:S05]  /*2d60*/  BSYNC B0 ;  /* 0x0000000000007941 */ /* 0x000fea0003800000 */
.L_x_730:
        /* <DEDUP_REMOVED lines=19> */
.L_x_733:
[----:B------:R-:W-:Y:S05]  /*2ea0*/  BSYNC B0 ;  /* 0x0000000000007941 */ /* 0x000fea0003800000 */
.L_x_732:
[----:B------:R-:W-:Y:S05]  /*2eb0*/  @!P0 BRA `(.L_x_734) ;  /* 0x0000124000008947 */ /* 0x000fea0003800000 */
[----:B-1----:R-:W1:Y:S01]  /*2ec0*/  S2R R19, SR_CTAID.Y ;  /* 0x0000000000137919 */ /* 0x002e620000002600 */
[----:B------:R-:W-:-:S05]  /*2ed0*/  LOP3.LUT R10, R40, 0x1, RZ, 0xc0, !PT ;  /* 0x00000001280a7812 */ /* 0x000fca00078ec0ff */
[----:B------:R-:W-:-:S04]  /*2ee0*/  IMAD R10, R10, c[0x0][0x10], RZ ;  /* 0x000004000a0a7a24 */ /* 0x000fc800078e02ff */
[----:B0-----:R-:W-:-:S05]  /*2ef0*/  IMAD R12, R10, c[0x0][0xc], RZ ;  /* 0x000003000a0c7a24 */ /* 0x001fca00078e02ff */
[----:B------:R-:W-:-:S05]  /*2f00*/  SHF.L.U32 R21, R12, 0x1, RZ ;  /* 0x000000010c157819 */ /* 0x000fca00000006ff */
[----:B------:R-:W-:Y:S01]  /*2f10*/  IMAD.WIDE R20, R21, R22, c[0x0][0x1b0] ;  /* 0x00006c0015147625 */ /* 0x000fe200078e0216 */
[----:B-1----:R-:W-:-:S05]  /*2f20*/  IADD3 R11, R10, R19, RZ ;  /* 0x000000130a0b7210 */ /* 0x002fca0007ffe0ff */
        /* <DEDUP_REMOVED lines=20> */
.L_x_736:
[----:B------:R-:W2:Y:S01]  /*3070*/  LDG.E.STRONG.GPU R12, [R10.64] ;  /* 0x0000000e0a0c7981 */ /* 0x000ea2000c1ef900 */
[----:B------:R-:W-:Y:S01]  /*3080*/  YIELD ;  /* 0x0000000000007946 */ /* 0x000fe20003800000 */
[----:B--2---:R-:W-:Y:S01]  /*3090*/  ISETP.NE.AND P0, PT, R12, R15, PT ;  /* 0x0000000f0c00720c */ /* 0x004fe20003f05270 */
[----:B------:R-:W-:-:S12]  /*30a0*/  CCTL.IVALL ;  /* 0x00000000ff00798f */ /* 0x000fd80002000000 */
[----:B------:R-:W-:Y:S05]  /*30b0*/  @P0 BRA `(.L_x_736) ;  /* 0xffffffb000000947 */ /* 0x000fea000383ffff */
.L_x_735:
        /* <DEDUP_REMOVED lines=20> */
.L_x_740:
        /* <DEDUP_REMOVED lines=116> */
.L_x_739:
        /* <DEDUP_REMOVED lines=62> */
.L_x_741:
[----:B------:R-:W-:-:S13]  /*3d20*/  ISETP.NE.OR P0, PT, RZ, UR4, P0 ;  /* 0x00000004ff007c0c */ /* 0x000fda0008705670 */
[----:B------:R-:W-:Y:S05]  /*3d30*/  @!P0 BRA `(.L_x_737) ;  /* 0x000001f000008947 */ /* 0x000fea0003800000 */
.L_x_738:
        /* <DEDUP_REMOVED lines=31> */
.L_x_737:
        /* <DEDUP_REMOVED lines=12> */
.L_x_743:
[----:B------:R-:W-:Y:S05]  /*3ff0*/  BSYNC B0 ;  /* 0x0000000000007941 */ /* 0x000fea0003800000 */
.L_x_742:
        /* <DEDUP_REMOVED lines=16> */
.L_x_734:
[----:B------:R2:W-:Y:S04]  /*4100*/  @!P2 STS.64 [0x78], R8 ;  /* 0x00007808ff00a388 */ /* 0x0005e80000000a00 */
[----:B------:R-:W-:Y:S01]  /*4110*/  BAR.SYNC.DEFER_BLOCKING 0x0 ;  /* 0x0000000000007b1d */ /* 0x000fe20000010000 */
[----:B------:R-:W-:Y:S01]  /*4120*/  ISETP.GE.U32.AND P0, PT, R43, c[0x0][0x1e0], PT ;  /* 0x000078002b007a0c */ /* 0x000fe20003f06070 */
[--C-:B01----:R-:W-:Y:S01]  /*4130*/  HADD2.F32 R14, -RZ, R39.reuse.H0_H0 ;  /* 0x20000027ff0e7230 */ /* 0x103fe20000004100 */
[----:B------:R-:W-:Y:S01]  /*4140*/  ISETP.GE.U32.AND P2, PT, R42, c[0x0][0x1e0], PT ;  /* 0x000078002a007a0c */ /* 0x000fe20003f46070 */
[----:B------:R-:W-:Y:S01]  /*4150*/  HADD2.F32 R39, -RZ, R39.H1_H1 ;  /* 0x30000027ff277230 */ /* 0x000fe20000004100 */
[----:B------:R-:W-:Y:S01]  /*4160*/  ISETP.GE.AND.EX P4, PT, R5, c[0x0][0x1e4], PT, P0 ;  /* 0x0000790005007a0c */ /* 0x000fe20003f86300 */
[--C-:B--2---:R-:W-:Y:S01]  /*4170*/  HADD2.F32 R8, -RZ, R37.reuse.H0_H0 ;  /* 0x20000025ff087230 */ /* 0x104fe20000004100 */
[----:B------:R-:W-:Y:S01]  /*4180*/  ISETP.GE.U32.AND P0, PT, R41, c[0x0][0x1e0], PT ;  /* 0x0000780029007a0c */ /* 0x000fe20003f06070 */
        /* <DEDUP_REMOVED lines=30> */
.L_x_744:
        /* <DEDUP_REMOVED lines=18> */
.L_x_746:
[----:B------:R-:W-:Y:S05]  /*4490*/  BSYNC B0 ;  /* 0x0000000000007941 */ /* 0x000fea0003800000 */
.L_x_745:
[----:B------:R-:W-:Y:S01]  /*44a0*/  FADD.FTZ R14, R14, -UR16 ;  /* 0x800000100e0e7e21 */ /* 0x000fe20008010000 */
[--C-:B------:R-:W-:Y:S01]  /*44b0*/  HADD2.F32 R8, -RZ, R36.reuse.H0_H0 ;  /* 0x20000024ff087230 */ /* 0x100fe20000004100 */
[----:B------:R-:W-:Y:S01]  /*44c0*/  FADD.FTZ R39, R39, -UR16 ;  /* 0x8000001027277e21 */ /* 0x000fe20008010000 */
[----:B------:R-:W-:Y:S01]  /*44d0*/  HADD2.F32 R9, -RZ, R36.H1_H1 ;  /* 0x30000024ff097230 */ /* 0x000fe20000004100 */
[----:B------:R-:W-:Y:S02]  /*44e0*/  FMUL.FTZ R21, R14, UR8 ;  /* 0x000000080e157c20 */ /* 0x000fe40008410000 */
[----:B------:R-:W-:Y:S01]  /*44f0*/  FMUL.FTZ R39, R39, UR8 ;  /* 0x0000000827277c20 */ /* 0x000fe20008410000 */
[----:B------:R-:W-:Y:S05]  /*4500*/  @!P3 BRA `(.L_x_747) ;  /* 0x000001200000b947 */ /* 0x000fea0003800000 */
[----:B0-----:R-:W-:Y:S02]  /*4510*/  FFMA.FTZ R10, R21, R31, R30 ;  /* 0x0000001f150a7223 */ /* 0x001fe4000001001e */
        /* <DEDUP_REMOVED lines=17> */
.L_x_747:
[----:B------:R-:W-:Y:S01]  /*4630*/  BSSY B0, `(.L_x_748) ;  /* 0x0000012000007945 */ /* 0x000fe20003800000 */
[----:B------:R-:W-:Y:S05]  /*4640*/  @P4 BRA `(.L_x_749) ;  /* 0x0000010000004947 */ /* 0x000fea0003800000 */
[C-C-:B0-----:R-:W-:Y:S02]  /*4650*/  FFMA.FTZ R10, R12.reuse, R21, R13.reuse ;  /* 0x000000150c0a7223 */ /* 0x141fe4000001000d */
        /* <DEDUP_REMOVED lines=12> */
[----:B------:R-:W-:Y:S02]  /*4720*/  F2FP.PACK_AB R5, R5, R14 ;  /* 0x0000000e0505723e */ /* 0x000fe400000000ff */
[----:B------:R-:W-:-:S05]  /*4730*/  LEA.HI.X R11, R8, c[0x0][0x164], R11, 0x1, P4 ;  /* 0x00005900080b7a11 */ /* 0x000fca00020f0c0b */
[----:B------:R0:W-:Y:S04]  /*4740*/  STG.E [R10.64], R5 ;  /* 0x000000050a007986 */ /* 0x0001e8000c10190e */
.L_x_749:
[----:B------:R-:W-:Y:S05]  /*4750*/  BSYNC B0 ;  /* 0x0000000000007941 */ /* 0x000fea0003800000 */
.L_x_748:
[--C-:B0-----:R-:W-:Y:S01]  /*4760*/  HADD2.F32 R5, -RZ, R34.reuse.H0_H0 ;  /* 0x20000022ff057230 */ /* 0x101fe20000004100 */
[----:B------:R-:W-:Y:S01]  /*4770*/  ISETP.GE.AND.EX P2, PT, R6, c[0x0][0x1e4], PT, P2 ;  /* 0x0000790006007a0c */ /* 0x000fe20003f46320 */
[----:B------:R-:W-:Y:S01]  /*4780*/  HADD2.F32 R34, -RZ, R34.H1_H1 ;  /* 0x30000022ff227230 */ /* 0x000fe20000004100 */
[----:B------:R-:W-:Y:S01]  /*4790*/  ISETP.GE.AND.EX P0, PT, R7, c[0x0][0x1e4], PT, P0 ;  /* 0x0000790007007a0c */ /* 0x000fe20003f06300 */
[----:B------:R-:W-:Y:S01]  /*47a0*/  HADD2.F32 R8, -RZ, R33.H0_H0 ;  /* 0x20000021ff087230 */ /* 0x000fe20000004100 */
[----:B------:R-:W-:Y:S01]  /*47b0*/  FADD.FTZ R9, R5, -UR16 ;  /* 0x8000001005097e21 */ /* 0x000fe20008010000 */
[----:B------:R-:W-:Y:S01]  /*47c0*/  HADD2.F32 R5, -RZ, R35.H0_H0 ;  /* 0x20000023ff057230 */ /* 0x000fe20000004100 */
        /* <DEDUP_REMOVED lines=26> */
.L_x_750:
        /* <DEDUP_REMOVED lines=18> */
.L_x_752:
[----:B------:R-:W-:Y:S05]  /*4a90*/  BSYNC B0 ;  /* 0x0000000000007941 */ /* 0x000fea0003800000 */
.L_x_751:
[----:B------:R-:W-:Y:S01]  /*4aa0*/  FADD.FTZ R8, R5, -UR16 ;  /* 0x8000001005087e21 */ /* 0x000fe20008010000 */
[--C-:B------:R-:W-:Y:S01]  /*4ab0*/  HADD2.F32 R6, -RZ, R32.reuse.H0_H0 ;  /* 0x20000020ff067230 */ /* 0x100fe20000004100 */
        /* <DEDUP_REMOVED lines=23> */
.L_x_753:
        /* <DEDUP_REMOVED lines=17> */
.L_x_755:
[----:B------:R-:W-:Y:S05]  /*4d40*/  BSYNC B0 ;  /* 0x0000000000007941 */ /* 0x000fea0003800000 */
.L_x_754:
[----:B------:R-:W-:Y:S01]  /*4d50*/  ULDC UR4, c[0x0][0x10] ;  /* 0x0000040000047ab9 */ /* 0x000fe20000000800 */
[----:B------:R-:W-:Y:S01]  /*4d60*/  IADD3 R40, R40, 0x1, RZ ;  /* 0x0000000128287810 */ /* 0x000fe20007ffe0ff */
[----:B------:R-:W-:-:S04]  /*4d70*/  UIADD3 UR7, UR7, UR4, URZ ;  /* 0x0000000407077290 */ /* 0x000fc8000fffe03f */
[----:B------:R-:W-:-:S06]  /*4d80*/  UISETP.GE.AND UP0, UPT, UR7, UR6, UPT ;  /* 0x000000060700728c */ /* 0x000fcc000bf06270 */
[----:B------:R-:W-:-:S13]  /*4d90*/  PLOP3.LUT P0, PT, PT, PT, UP0, 0x80, 0x0 ;  /* 0x000000000000781c */ /* 0x000fda0003f0f008 */
[----:B------:R-:W-:Y:S01]  /*4da0*/  @P0 CALL.REL.NOINC `(.L_x_721) ;  /* 0x0000001000000944 */ /* 0x000fe20003c00000 */
[----:B------:R-:W-:Y:S05]  /*4db0*/  BRA `(.L_x_756) ;  /* 0xffffb50000007947 */ /* 0x000fea000383ffff */
.L_x_721:
        /* <DEDUP_REMOVED lines=18> */
.L_x_758:
[----:B------:R-:W-:Y:S05]  /*4ee0*/  BSYNC B0 ;  /* 0x0000000000007941 */ /* 0x000fea0003800000 */
.L_x_757:
        /* <DEDUP_REMOVED lines=11> */
.L_x_760:
[----:B------:R-:W2:Y:S01]  /*4fa0*/  LDG.E.STRONG.GPU R5, [R2.64] ;  /* 0x0000000e02057981 */ /* 0x000ea2000c1ef900 */
[----:B------:R-:W-:Y:S01]  /*4fb0*/  YIELD ;  /* 0x0000000000007946 */ /* 0x000fe20003800000 */
[----:B--2---:R-:W-:Y:S01]  /*4fc0*/  ISETP.NE.AND P0, PT, R5, R0, PT ;  /* 0x000000000500720c */ /* 0x004fe20003f05270 */
[----:B------:R-:W-:-:S12]  /*4fd0*/  CCTL.IVALL ;  /* 0x00000000ff00798f */ /* 0x000fd80002000000 */
[----:B------:R-:W-:Y:S05]  /*4fe0*/  @P0 BRA `(.L_x_760) ;  /* 0xffffffb000000947 */ /* 0x000fea000383ffff */
.L_x_759:
        /* <DEDUP_REMOVED lines=25> */
.L_x_761:
        /* <DEDUP_REMOVED lines=26> */
.L_x_762:
        /* <DEDUP_REMOVED lines=14> */
.L_x_2333:


//--------------------- .text._Z35group_norm_nhwc_bwd_one_pass_kernelI11Fp16IOBf16WLi512ELi12ELi384EEv26Group_norm_nhwc_bwd_params --------------------------
	.section	.text._Z35group_norm_nhwc_bwd_one_pass_kernelI11Fp16IOBf16WLi512ELi12ELi384EEv26Group_norm_nhwc_bwd_params,"ax",@progbits
	.sectioninfo	@"SHI_REGISTERS=80"
	.align	128
        .global         _Z35group_norm_nhwc_bwd_one_pass_kernelI11Fp16IOBf16WLi512ELi12ELi384EEv26Group_norm_nhwc_bwd_params
        .type           _Z35group_norm_nhwc_bwd_one_pass_kernelI11Fp16IOBf16WLi512ELi12ELi384EEv26Group_norm_nhwc_bwd_params,@function
        .size           _Z35group_norm_nhwc_bwd_one_pass_kernelI11Fp16IOBf16WLi512ELi12ELi384EEv26Group_norm_nhwc_bwd_params,(.L_x_2334 - _Z35group_norm_nhwc_bwd_one_pass_kernelI11Fp16IOBf16WLi512ELi12ELi384EEv26Group_norm_nhwc_bwd_params)
        .other          _Z35group_norm_nhwc_bwd_one_pass_kernelI11Fp16IOBf16WLi512ELi12ELi384EEv26Group_norm_nhwc_bwd_params,@"STO_CUDA_ENTRY STV_DEFAULT"
_Z35group_norm_nhwc_bwd_one_pass_kernelI11Fp16IOBf16WLi512ELi12ELi384EEv26Group_norm_nhwc_bwd_params:
.text._Z35group_norm_nhwc_bwd_one_pass_kernelI11Fp16IOBf16WLi512ELi12ELi384EEv26Group_norm_nhwc_bwd_params:
        /* <DEDUP_REMOVED lines=67> */
.L_x_814:
        /* <DEDUP_REMOVED lines=209> */
.L_x_765:
[----:B-1----:R-:W-:Y:S05]  /*1140*/  BSYNC B0 ;  /* 0x0000000000007941 */ /* 0x002fea0003800000 */
.L_x_764:
        /* <DEDUP_REMOVED lines=13> */
[--C-:B------:R-:W-:Y:S01]  /*1220*/  HADD2.F32 R17, -RZ, R54.reuse.H0_H0 ;  /* 0x20000036ff117230 */ /* 0x100fe20000004100 */
        /* <DEDUP_REMOVED lines=22> */
.L_x_766:
        /* <DEDUP_REMOVED lines=26> */
.L_x_767:
[----:B------:R-:W-:Y:S02]  /*1530*/  FFMA.FTZ R22, R19, R26, R22 ;  /* 0x0000001a13167223 */ /* 0x000fe40000010016 */
[----:B------:R-:W-:Y:S02]  /*1540*/  FMUL.FTZ R29, R17, R6 ;  /* 0x00000006111d7220 */ /* 0x000fe40000410000 */
[----:B------:R-:W-:Y:S02]  /*1550*/  FADD.FTZ R26, R26, R27 ;  /* 0x0000001b1a1a7221 */ /* 0x000fe40000010000 */
[C---:B------:R-:W-:Y:S02]  /*1560*/  FFMA.FTZ R30, R24.reuse, R17, R25 ;  /* 0x00000011181e7223 */ /* 0x040fe40000010019 */
[----:B------:R-:W-:Y:S01]  /*1570*/  FFMA.FTZ R27, R24, R29, R22 ;  /* 0x0000001d181b7223 */ /* 0x000fe20000010016 */
[--C-:B------:R-:W-:Y:S01]  /*1580*/  HADD2.F32 R22, -RZ, R44.reuse.H0_H0 ;  /* 0x2000002cff167230 */ /* 0x100fe20000004100 */
[----:B------:R-:W-:Y:S01]  /*1590*/  FADD.FTZ R25, R26, R29 ;  /* 0x0000001d1a197221 */ /* 0x000fe20000010000 */
[----:B------:R-:W-:Y:S01]  /*15a0*/  HADD2.F32 R26, -RZ, R44.H1_H1 ;  /* 0x3000002cff1a7230 */ /* 0x000fe20000004100 */
[----:B------:R-:W-:Y:S01]  /*15b0*/  FFMA.FTZ R20, R19, R18, RZ ;  /* 0x0000001213147223 */ /* 0x000fe200000100ff */
[----:B------:R-:W-:Y:S01]  /*15c0*/  HADD2.F32 R19, -RZ, R53.H0_H0 ;  /* 0x20000035ff137230 */ /* 0x000fe20000004100 */
[----:B------:R-:W-:-:S02]  /*15d0*/  FMUL.FTZ R24, R16, R9 ;  /* 0x0000000910187220 */ /* 0x000fc40000410000 */
[----:B------:R-:W-:Y:S02]  /*15e0*/  FADD.FTZ R22, R22, -UR16 ;  /* 0x8000001016167e21 */ /* 0x000fe40008010000 */
[----:B------:R-:W-:Y:S02]  /*15f0*/  FADD.FTZ R29, R26, -UR16 ;  /* 0x800000101a1d7e21 */ /* 0x000fe40008010000 */
[C---:B------:R-:W-:Y:S02]  /*1600*/  FFMA.FTZ R20, R21.reuse, R16, R20 ;  /* 0x0000001015147223 */ /* 0x040fe40000010014 */
[----:B------:R-:W-:Y:S01]  /*1610*/  FFMA.FTZ R27, R21, R24, R27 ;  /* 0x00000018151b7223 */ /* 0x000fe2000001001b */
[----:B------:R-:W-:Y:S01]  /*1620*/  HADD2.F32 R21, -RZ, R53.H1_H1 ;  /* 0x30000035ff157230 */ /* 0x000fe20000004100 */
[----:B------:R-:W-:Y:S02]  /*1630*/  FMUL.FTZ R28, R22, UR11 ;  /* 0x0000000b161c7c20 */ /* 0x000fe40008410000 */
[----:B------:R-:W-:-:S02]  /*1640*/  FADD.FTZ R26, RZ, R23 ;  /* 0x00000017ff1a7221 */ /* 0x000fc40000010000 */
        /* <DEDUP_REMOVED lines=21> */
.L_x_768:
[----:B------:R-:W-:Y:S02]  /*17a0*/  FADD.FTZ R18, R26, R17 ;  /* 0x000000111a127221 */ /* 0x000fe40000010000 */
[----:B------:R-:W-:Y:S02]  /*17b0*/  FMUL.FTZ R29, R19, R6 ;  /* 0x00000006131d7220 */ /* 0x000fe40000410000 */
[----:B------:R-:W-:Y:S01]  /*17c0*/  FADD.FTZ R24, R24, R25 ;  /* 0x0000001918187221 */ /* 0x000fe20000010000 */
[--C-:B------:R-:W-:Y:S01]  /*17d0*/  HADD2.F32 R25, -RZ, R45.reuse.H1_H1 ;  /* 0x3000002dff197230 */ /* 0x100fe20000004100 */
[----:B------:R-:W-:Y:S01]  /*17e0*/  FADD.FTZ R26, R23, R16 ;  /* 0x00000010171a7221 */ /* 0x000fe20000010000 */
[----:B------:R-:W-:Y:S01]  /*17f0*/  HADD2.F32 R23, -RZ, R45.H0_H0 ;  /* 0x2000002dff177230 */ /* 0x000fe20000004100 */
[----:B------:R-:W-:-:S02]  /*1800*/  FFMA.FTZ R27, R28, R29, R27 ;  /* 0x0000001d1c1b7223 */ /* 0x000fc4000001001b */
[----:B------:R-:W-:Y:S02]  /*1810*/  FMUL.FTZ R17, R21, R9 ;  /* 0x0000000915117220 */ /* 0x000fe40000410000 */
[----:B------:R-:W-:Y:S02]  /*1820*/  FADD.FTZ R24, R24, R29 ;  /* 0x0000001d18187221 */ /* 0x000fe40000010000 */
[----:B------:R-:W-:Y:S02]  /*1830*/  FADD.FTZ R23, R23, -UR16 ;  /* 0x8000001017177e21 */ /* 0x000fe40008010000 */
[----:B------:R-:W-:Y:S02]  /*1840*/  FADD.FTZ R25, R25, -UR16 ;  /* 0x8000001019197e21 */ /* 0x000fe40008010000 */
[----:B------:R-:W-:Y:S01]  /*1850*/  FFMA.FTZ R16, R22, R17, R27 ;  /* 0x0000001116107223 */ /* 0x000fe2000001001b */
[--C-:B------:R-:W-:Y:S01]  /*1860*/  HADD2.F32 R27, -RZ, R52.reuse.H0_H0 ;  /* 0x20000034ff1b7230 */ /* 0x100fe20000004100 */
[----:B------:R-:W-:Y:S01]  /*1870*/  FADD.FTZ R17, R17, R24 ;  /* 0x0000001811117221 */ /* 0x000fe20000010000 */
[----:B------:R-:W-:Y:S01]  /*1880*/  HADD2.F32 R24, -RZ, R52.H1_H1 ;  /* 0x30000034ff187230 */ /* 0x000fe20000004100 */
[----:B------:R-:W-:-:S02]  /*1890*/  FFMA.FTZ R30, R28, R19, R30 ;  /* 0x000000131c1e7223 */ /* 0x000fc4000001001e */
        /* <DEDUP_REMOVED lines=21> */
.L_x_769:
[----:B------:R-:W-:Y:S01]  /*19f0*/  FADD.FTZ R28, R18, R19 ;  /* 0x00000013121c7221 */ /* 0x000fe20000010000 */
[--C-:B------:R-:W-:Y:S01]  /*1a00*/  HADD2.F32 R31, -RZ, R42.reuse.H0_H0 ;  /* 0x2000002aff1f7230 */ /* 0x100fe20000004100 */
[----:B------:R-:W-:Y:S01]  /*1a10*/  FMUL.FTZ R34, R27, R6 ;  /* 0x000000061b227220 */ /* 0x000fe20000410000 */
[----:B------:R-:W-:Y:S02]  /*1a20*/  HADD2.F32 R18, -RZ, R42.H1_H1 ;  /* 0x3000002aff127230 */ /* 0x000fe40000004100 */
[----:B------:R-:W-:Y:S01]  /*1a30*/  HADD2.F32 R19, -RZ, R51.H0_H0 ;  /* 0x20000033ff137230 */ /* 0x000fe20000004100 */
[----:B------:R-:W-:Y:S02]  /*1a40*/  FFMA.FTZ R32, R23, R34, R16 ;  /* 0x0000002217207223 */ /* 0x000fe40000010010 */
[----:B------:R-:W-:-:S02]  /*1a50*/  FADD.FTZ R31, R31, -UR16 ;  /* 0x800000101f1f7e21 */ /* 0x000fc40008010000 */
[----:B------:R-:W-:Y:S02]  /*1a60*/  FADD.FTZ R16, R18, -UR16 ;  /* 0x8000001012107e21 */ /* 0x000fe40008010000 */
[----:B------:R-:W-:Y:S01]  /*1a70*/  FADD.FTZ R29, R17, R34 ;  /* 0x00000022111d7221 */ /* 0x000fe20000010000 */
[----:B------:R-:W-:Y:S01]  /*1a80*/  HADD2.F32 R17, -RZ, R51.H1_H1 ;  /* 0x30000033ff117230 */ /* 0x000fe20000004100 */
        /* <DEDUP_REMOVED lines=22> */
.L_x_770:
[----:B------:R-:W-:Y:S02]  /*1bf0*/  FFMA.FTZ R32, R25, R34, R32 ;  /* 0x0000002219207223 */ /* 0x000fe40000010020 */
[----:B------:R-:W-:Y:S02]  /*1c00*/  FMUL.FTZ R33, R19, R6 ;  /* 0x0000000613217220 */ /* 0x000fe40000410000 */
[----:B------:R-:W-:Y:S02]  /*1c10*/  FADD.FTZ R34, R34, R29 ;  /* 0x0000001d22227221 */ /* 0x000fe40000010000 */
[----:B------:R-:W-:Y:S01]  /*1c20*/  FFMA.FTZ R29, R22, R21, R20 ;  /* 0x00000015161d7223 */ /* 0x000fe20000010014 */
[--C-:B------:R-:W-:Y:S01]  /*1c30*/  HADD2.F32 R20, -RZ, R43.reuse.H0_H0 ;  /* 0x2000002bff147230 */ /* 0x100fe20000004100 */
[----:B------:R-:W-:Y:S01]  /*1c40*/  FADD.FTZ R31, R26, R21 ;  /* 0x000000151a1f7221 */ /* 0x000fe20000010000 */
[----:B------:R-:W-:Y:S01]  /*1c50*/  HADD2.F32 R22, -RZ, R43.H1_H1 ;  /* 0x3000002bff167230 */ /* 0x000fe20000004100 */
[----:B------:R-:W-:-:S02]  /*1c60*/  FFMA.FTZ R21, R18, R33, R32 ;  /* 0x0000002112157223 */ /* 0x000fc40000010020 */
[----:B------:R-:W-:Y:S02]  /*1c70*/  FMUL.FTZ R32, R17, R9 ;  /* 0x0000000911207220 */ /* 0x000fe40000410000 */
[----:B------:R-:W-:Y:S02]  /*1c80*/  FADD.FTZ R33, R34, R33 ;  /* 0x0000002122217221 */ /* 0x000fe40000010000 */
[----:B------:R-:W-:Y:S02]  /*1c90*/  FFMA.FTZ R26, R16, R32, R21 ;  /* 0x00000020101a7223 */ /* 0x000fe40000010015 */
[----:B------:R-:W-:Y:S02]  /*1ca0*/  FADD.FTZ R32, R32, R33 ;  /* 0x0000002120207221 */ /* 0x000fe40000010000 */
[----:B------:R-:W-:Y:S02]  /*1cb0*/  FADD.FTZ R20, R20, -UR16 ;  /* 0x8000001014147e21 */ /* 0x000fe40008010000 */
[----:B------:R-:W-:Y:S01]  /*1cc0*/  FADD.FTZ R33, R22, -UR16 ;  /* 0x8000001016217e21 */ /* 0x000fe20008010000 */
[--C-:B------:R-:W-:Y:S01]  /*1cd0*/  HADD2.F32 R22, -RZ, R50.reuse.H1_H1 ;  /* 0x30000032ff167230 */ /* 0x100fe20000004100 */
[----:B------:R-:W-:Y:S01]  /*1ce0*/  FFMA.FTZ R30, R23, R27, R30 ;  /* 0x0000001b171e7223 */ /* 0x000fe2000001001e */
        /* <DEDUP_REMOVED lines=22> */
.L_x_771:
[----:B------:R-:W-:Y:S01]  /*1e50*/  FMUL.FTZ R33, R23, R6 ;  /* 0x0000000617217220 */ /* 0x000fe20000410000 */
[--C-:B------:R-:W-:Y:S01]  /*1e60*/  HADD2.F32 R34, -RZ, R40.reuse.H1_H1 ;  /* 0x30000028ff227230 */ /* 0x100fe20000004100 */
[----:B------:R-:W-:Y:S02]  /*1e70*/  FADD.FTZ R28, R28, R27 ;  /* 0x0000001b1c1c7221 */ /* 0x000fe40000010000 */
[----:B------:R-:W-:Y:S02]  /*1e80*/  FFMA.FTZ R27, R21, R33, R26 ;  /* 0x00000021151b7223 */ /* 0x000fe4000001001a */
[----:B------:R-:W-:Y:S01]  /*1e90*/  FFMA.FTZ R25, R25, R24, R29 ;  /* 0x0000001819197223 */ /* 0x000fe2000001001d */
[----:B------:R-:W-:Y:S01]  /*1ea0*/  HADD2.F32 R29, -RZ, R40.H0_H0 ;  /* 0x20000028ff1d7230 */ /* 0x000fe20000004100 */
[----:B------:R-:W-:Y:S02]  /*1eb0*/  FADD.FTZ R26, R32, R33 ;  /* 0x00000021201a7221 */ /* 0x000fe40000010000 */
[----:B------:R-:W-:-:S02]  /*1ec0*/  FMUL.FTZ R33, R22, R9 ;  /* 0x0000000916217220 */ /* 0x000fc40000410000 */
[----:B------:R-:W-:Y:S01]  /*1ed0*/  FADD.FTZ R24, R31, R24 ;  /* 0x000000181f187221 */ /* 0x000fe20000010000 */
[--C-:B------:R-:W-:Y:S01]  /*1ee0*/  HADD2.F32 R31, -RZ, R49.reuse.H0_H0 ;  /* 0x20000031ff1f7230 */ /* 0x100fe20000004100 */
[----:B------:R-:W-:Y:S02]  /*1ef0*/  FFMA.FTZ R32, R20, R33, R27 ;  /* 0x0000002114207223 */ /* 0x000fe4000001001b */
[----:B------:R-:W-:Y:S02]  /*1f00*/  FADD.FTZ R27, R29, -UR16 ;  /* 0x800000101d1b7e21 */ /* 0x000fe40008010000 */
[----:B------:R-:W-:Y:S02]  /*1f10*/  FADD.FTZ R29, R34, -UR16 ;  /* 0x80000010221d7e21 */ /* 0x000fe40008010000 */
[----:B------:R-:W-:Y:S01]  /*1f20*/  FADD.FTZ R33, R33, R26 ;  /* 0x0000001a21217221 */ /* 0x000fe20000010000 */
        /* <DEDUP_REMOVED lines=22> */
.L_x_772:
[----:B------:R-:W-:Y:S02]  /*2090*/  FMUL.FTZ R34, R31, R6 ;  /* 0x000000061f227220 */ /* 0x000fe40000410000 */
[----:B------:R-:W-:Y:S01]  /*20a0*/  FFMA.FTZ R36, R18, R19, R30 ;  /* 0x0000001312247223 */ /* 0x000fe2000001001e */
[----:B------:R-:W-:Y:S01]  /*20b0*/  HADD2.F32 R30, -RZ, R41.H0_H0 ;  /* 0x20000029ff1e7230 */ /* 0x000fe20000004100 */
[----:B------:R-:W-:Y:S02]  /*20c0*/  FFMA.FTZ R32, R27, R34, R32 ;  /* 0x000000221b207223 */ /* 0x000fe40000010020 */
[----:B------:R-:W-:Y:S02]  /*20d0*/  FADD.FTZ R34, R33, R34 ;  /* 0x0000002221227221 */ /* 0x000fe40000010000 */
[----:B------:R-:W-:Y:S02]  /*20e0*/  FMUL.FTZ R33, R26, R9 ;  /* 0x000000091a217220 */ /* 0x000fe40000410000 */
[----:B------:R-:W-:-:S02]  /*20f0*/  FADD.FTZ R30, R30, -UR16 ;  /* 0x800000101e1e7e21 */ /* 0x000fc40008010000 */
[----:B------:R-:W-:Y:S01]  /*2100*/  FFMA.FTZ R37, R29, R33, R32 ;  /* 0x000000211d257223 */ /* 0x000fe20000010020 */
[----:B------:R-:W-:Y:S01]  /*2110*/  HADD2.F32 R32, -RZ, R41.H1_H1 ;  /* 0x30000029ff207230 */ /* 0x000fe20000004100 */
[----:B------:R-:W-:Y:S01]  /*2120*/  FADD.FTZ R18, R33, R34 ;  /* 0x0000002221127221 */ /* 0x000fe20000010000 */
[--C-:B------:R-:W-:Y:S01]  /*2130*/  HADD2.F32 R33, -RZ, R48.reuse.H0_H0 ;  /* 0x20000030ff217230 */ /* 0x100fe20000004100 */
[----:B------:R-:W-:Y:S01]  /*2140*/  FMUL.FTZ R34, R30, UR11 ;  /* 0x0000000b1e227c20 */ /* 0x000fe20008410000 */
[----:B------:R-:W-:Y:S01]  /*2150*/  HADD2.F32 R30, -RZ, R48.H1_H1 ;  /* 0x30000030ff1e7230 */ /* 0x000fe20000004100 */
[----:B------:R-:W-:-:S04]  /*2160*/  FADD.FTZ R32, R32, -UR16 ;  /* 0x8000001020207e21 */ /* 0x000fc80008010000 */
        /* <DEDUP_REMOVED lines=20> */
.L_x_773:
        /* <DEDUP_REMOVED lines=83> */
.L_x_775:
[----:B0-----:R-:W-:Y:S05]  /*27e0*/  BSYNC B0 ;  /* 0x0000000000007941 */ /* 0x001fea0003800000 */
.L_x_774:
        /* <DEDUP_REMOVED lines=321> */
.L_x_777:
[----:B------:R-:W-:Y:S05]  /*3c00*/  BSYNC B0 ;  /* 0x0000000000007941 */ /* 0x000fea0003800000 */
.L_x_776:
        /* <DEDUP_REMOVED lines=20> */
.L_x_779:
[----:B------:R-:W-:Y:S05]  /*3d50*/  BSYNC B0 ;  /* 0x0000000000007941 */ /* 0x000fea0003800000 */
.L_x_778:
        /* <DEDUP_REMOVED lines=30> */
.L_x_782:
[----:B------:R-:W2:Y:S01]  /*3f40*/  LDG.E.STRONG.GPU R22, [R18.64] ;  /* 0x0000000e12167981 */ /* 0x000ea2000c1ef900 */
[----:B------:R-:W-:Y:S01]  /*3f50*/  YIELD ;  /* 0x0000000000007946 */ /* 0x000fe20003800000 */
[----:B--2---:R-:W-:Y:S01]  /*3f60*/  ISETP.NE.AND P6, PT, R22, R25, PT ;  /* 0x000000191600720c */ /* 0x004fe20003fc5270 */
[----:B------:R-:W-:-:S12]  /*3f70*/  CCTL.IVALL ;  /* 0x00000000ff00798f */ /* 0x000fd80002000000 */
[----:B------:R-:W-:Y:S05]  /*3f80*/  @P6 BRA `(.L_x_782) ;  /* 0xffffffb000006947 */ /* 0x000fea000383ffff */
.L_x_781:
        /* <DEDUP_REMOVED lines=25> */
.L_x_786:
        /* <DEDUP_REMOVED lines=116> */
.L_x_785:
        /* <DEDUP_REMOVED lines=64> */
.L_x_787:
[----:B------:R-:W-:-:S04]  /*4c60*/  LOP3.LUT P6, RZ, R10, 0x1, RZ, 0xc0, !PT ;  /* 0x000000010aff7812 */ /* 0x000fc800078cc0ff */
[----:B------:R-:W-:-:S13]  /*4c70*/  ISETP.NE.OR P6, PT, RZ, UR4, P6 ;  /* 0x00000004ff007c0c */ /* 0x000fda000b7c5670 */
[----:B------:R-:W-:Y:S05]  /*4c80*/  @!P6 BRA `(.L_x_783) ;  /* 0x000002000000e947 */ /* 0x000fea0003800000 */
.L_x_784:
        /* <DEDUP_REMOVED lines=32> */
.L_x_783:
        /* <DEDUP_REMOVED lines=10> */
.L_x_789:
[----:B------:R-:W-:Y:S05]  /*4f30*/  BSYNC B0 ;  /* 0x0000000000007941 */ /* 0x000fea0003800000 */
.L_x_788:
        /* <DEDUP_REMOVED lines=19> */
.L_x_780:
[----:B------:R-:W-:Y:S04]  /*5070*/  @!P0 STS.64 [0x78], R16 ;  /* 0x00007810ff008388 */ /* 0x000fe80000000a00 */
[----:B------:R-:W-:Y:S01]  /*5080*/  BAR.SYNC.DEFER_BLOCKING 0x0 ;  /* 0x0000000000007b1d */ /* 0x000fe20000010000 */
[----:B------:R-:W-:Y:S01]  /*5090*/  ISETP.NE.AND P6, PT, RZ, UR13, PT ;  /* 0x0000000dff007c0c */ /* 0x000fe2000bfc5270 */
[--C-:B0-----:R-:W-:Y:S01]  /*50a0*/  HADD2.F32 R23, -RZ, R46.reuse.H0_H0 ;  /* 0x2000002eff177230 */ /* 0x101fe20000004100 */
[----:B------:R-:W-:Y:S01]  /*50b0*/  IMAD.WIDE.U32 R18, R3, -0x55555555, RZ ;  /* 0xaaaaaaab03127825 */ /* 0x000fe200078e00ff */
[----:B------:R-:W-:-:S02]  /*50c0*/  HADD2.F32 R46, -RZ, R46.H1_H1 ;  /* 0x3000002eff2e7230 */ /* 0x000fc40000004100 */
[--C-:B------:R-:W-:Y:S02]  /*50d0*/  HADD2.F32 R18, -RZ, R55.reuse.H1_H1 ;  /* 0x30000037ff127230 */ /* 0x100fe40000004100 */
[----:B------:R-:W-:Y:S01]  /*50e0*/  SHF.R.U32.HI R22, RZ, 0x2, R19 ;  /* 0x00000002ff167819 */ /* 0x000fe20000011613 */
[----:B------:R-:W-:Y:S01]  /*50f0*/  FADD.FTZ R46, R46, -UR16 ;  /* 0x800000102e2e7e21 */ /* 0x000fe20008010000 */
[----:B------:R-:W-:-:S03]  /*5100*/  HADD2.F32 R19, -RZ, R55.H0_H0 ;  /* 0x20000037ff137230 */ /* 0x000fc60000004100 */
[----:B------:R-:W-:Y:S01]  /*5110*/  FMUL.FTZ R46, R46, UR11 ;  /* 0x0000000b2e2e7c20 */ /* 0x000fe20008410000 */
[----:B------:R-:W0:Y:S02]  /*5120*/  LDS.64 R16, [0x78] ;  /* 0x00007800ff107984 */ /* 0x000e240000000a00 */
[----:B0-----:R-:W-:Y:S02]  /*5130*/  FMUL.FTZ R20, R16, c[0x0][0x20c] ;  /* 0x0000830010147a20 */ /* 0x001fe40000410000 */
[----:B------:R-:W-:Y:S01]  /*5140*/  FADD.FTZ R16, R23, -UR16 ;  /* 0x8000001017107e21 */ /* 0x000fe20008010000 */
[--C-:B------:R-:W-:Y:S01]  /*5150*/  HADD2.F32 R23, -RZ, R47.reuse.H0_H0 ;  /* 0x2000002fff177230 */ /* 0x100fe20000004100 */
[----:B------:R-:W-:Y:S01]  /*5160*/  FMUL.FTZ R21, R17, c[0x0][0x20c] ;  /* 0x0000830011157a20 */ /* 0x000fe20000410000 */
        /* <DEDUP_REMOVED lines=21> */
.L_x_790:
        /* <DEDUP_REMOVED lines=18> */
.L_x_792:
[----:B------:R-:W-:Y:S05]  /*53e0*/  BSYNC B0 ;  /* 0x0000000000007941 */ /* 0x000fea0003800000 */
.L_x_791:
        /* <DEDUP_REMOVED lines=27> */
.L_x_793:
        /* <DEDUP_REMOVED lines=18> */
.L_x_795:
[----:B------:R-:W-:Y:S05]  /*56c0*/  BSYNC B0 ;  /* 0x0000000000007941 */ /* 0x000fea0003800000 */
.L_x_794:
        /* <DEDUP_REMOVED lines=27> */
.L_x_796:
        /* <DEDUP_REMOVED lines=18> */
.L_x_798:
[----:B------:R-:W-:Y:S05]  /*59a0*/  BSYNC B0 ;  /* 0x0000000000007941 */ /* 0x000fea0003800000 */
.L_x_797:
        /* <DEDUP_REMOVED lines=27> */
.L_x_799:
        /* <DEDUP_REMOVED lines=18> */
.L_x_801:
[----:B------:R-:W-:Y:S05]  /*5c80*/  BSYNC B0 ;  /* 0x0000000000007941 */ /* 0x000fea0003800000 */
.L_x_800:
        /* <DEDUP_REMOVED lines=27> */
.L_x_802:
        /* <DEDUP_REMOVED lines=18> */
.L_x_804:
[----:B------:R-:W-:Y:S05]  /*5f60*/  BSYNC B0 ;  /* 0x0000000000007941 */ /* 0x000fea0003800000 */
.L_x_803:
        /* <DEDUP_REMOVED lines=32> */
.L_x_805:
        /* <DEDUP_REMOVED lines=18> */
.L_x_807:
[----:B------:R-:W-:Y:S05]  /*6290*/  BSYNC B0 ;  /* 0x0000000000007941 */ /* 0x000fea0003800000 */
.L_x_806:
        /* <DEDUP_REMOVED lines=31> */
.L_x_808:
        /* <DEDUP_REMOVED lines=18> */
.L_x_810:
[----:B------:R-:W-:Y:S05]  /*65b0*/  BSYNC B0 ;  /* 0x0000000000007941 */ /* 0x000fea0003800000 */
.L_x_809:
        /* <DEDUP_REMOVED lines=30> */
.L_x_811:
        /* <DEDUP_REMOVED lines=17> */
.L_x_813:
[----:B------:R-:W-:Y:S05]  /*68b0*/  BSYNC B0 ;  /* 0x0000000000007941 */ /* 0x000fea0003800000 */
.L_x_812:
[----:B------:R-:W-:Y:S02]  /*68c0*/  IADD3 R11, R11, c[0x0][0x10], RZ ;  /* 0x000004000b0b7a10 */ /* 0x000fe40007ffe0ff */
[----:B------:R-:W-:Y:S02]  /*68d0*/  IADD3 R56, R56, 0x1, RZ ;  /* 0x0000000138387810 */ /* 0x000fe40007ffe0ff */
[----:B------:R-:W-:-:S13]  /*68e0*/  ISETP.GE.AND P0, PT, R11, UR6, PT ;  /* 0x000000060b007c0c */ /* 0x000fda000bf06270 */
[----:B------:R-:W-:Y:S01]  /*68f0*/  @P0 CALL.REL.NOINC `(.L_x_763) ;  /* 0x0000001000000944 */ /* 0x000fe20003c00000 */
[----:B------:R-:W-:Y:S05]  /*6900*/  BRA `(.L_x_814) ;  /* 0xffff9b2000007947 */ /* 0x000fea000383ffff */
.L_x_763:
        /* <DEDUP_REMOVED lines=18> */
.L_x_816:
[----:B------:R-:W-:Y:S05]  /*6a30*/  BSYNC B0 ;  /* 0x0000000000007941 */ /* 0x000fea0003800000 */
.L_x_815:
        /* <DEDUP_REMOVED lines=11> */
.L_x_818:
[----:B------:R-:W2:Y:S01]  /*6af0*/  LDG.E.STRONG.GPU R7, [R4.64] ;  /* 0x0000000e04077981 */ /* 0x000ea2000c1ef900 */
[----:B------:R-:W-:Y:S01]  /*6b00*/  YIELD ;  /* 0x0000000000007946 */ /* 0x000fe20003800000 */
[----:B--2---:R-:W-:Y:S01]  /*6b10*/  ISETP.NE.AND P0, PT, R7, R0, PT ;  /* 0x000000000700720c */ /* 0x004fe20003f05270 */
[----:B------:R-:W-:-:S12]  /*6b20*/  CCTL.IVALL ;  /* 0x00000000ff00798f */ /* 0x000fd80002000000 */
[----:B------:R-:W-:Y:S05]  /*6b30*/  @P0 BRA `(.L_x_818) ;  /* 0xffffffb000000947 */ /* 0x000fea000383ffff */
.L_x_817:
        /* <DEDUP_REMOVED lines=25> */
.L_x_819:
        /* <DEDUP_REMOVED lines=26> */
.L_x_820:
        /* <DEDUP_REMOVED lines=9> */
.L_x_2334:


//--------------------- .text._Z35group_norm_nhwc_bwd_one_pass_kernelI11Fp16IOFp16WLi64ELi12ELi384EEv26Group_norm_nhwc_bwd_params --------------------------
	.section	.text._Z35group_norm_nhwc_bwd_one_pass_kernelI11Fp16IOFp16WLi64ELi12ELi384EEv26Group_norm_nhwc_bwd_params,"ax",@progbits
	.sectioninfo	@"SHI_REGISTERS=40"
	.align	128
        .global         _Z35group_norm_nhwc_bwd_one_pass_kernelI11Fp16IOFp16WLi64ELi12ELi384EEv26Group_norm_nhwc_bwd_params
        .type           _Z35group_norm_nhwc_bwd_one_pass_kernelI11Fp16IOFp16WLi64ELi12ELi384EEv26Group_norm_nhwc_bwd_params,@function
        .size           _Z35group_norm_nhwc_bwd_one_pass_kernelI11Fp16IOFp16WLi64ELi12ELi384EEv26Group_norm_nhwc_bwd_params,(.L_x_2335 - _Z35group_norm_nhwc_bwd_one_pass_kernelI11Fp16IOFp16WLi64ELi12ELi384EEv26Group_norm_nhwc_bwd_params)
        .other          _Z35group_norm_nhwc_bwd_one_pass_kernelI11Fp16IOFp16WLi64ELi12ELi384EEv26Group_norm_nhwc_bwd_params,@"STO_CUDA_ENTRY STV_DEFAULT"
_Z35group_norm_nhwc_bwd_one_pass_kernelI11Fp16IOFp16WLi64ELi12ELi384EEv26Group_norm_nhwc_bwd_params:
.text._Z35group_norm_nhwc_bwd_one_pass_kernelI11Fp16IOFp16WLi64ELi12ELi384EEv26Group_norm_nhwc_bwd_params:
        /* <DEDUP_REMOVED lines=41> */
.L_x_844:
        /* <DEDUP_REMOVED lines=100> */
.L_x_823:
[----:B------:R-:W-:Y:S05]  /*08d0*/  BSYNC B0 ;  /* 0x0000000000007941 */ /* 0x000fea0003800000 */
.L_x_822:
        /* <DEDUP_REMOVED lines=25> */
.L_x_824:
        /* <DEDUP_REMOVED lines=73> */
.L_x_826:
[----:B------:R-:W-:Y:S05]  /*0f00*/  BSYNC B0 ;  /* 0x0000000000007941 */ /* 0x000fea0003800000 */
.L_x_825:
        /* <DEDUP_REMOVED lines=319> */
.L_x_828:
[----:B------:R-:W-:Y:S05]  /*2300*/  BSYNC B0 ;  /* 0x0000000000007941 */ /* 0x000fea0003800000 */
.L_x_827:
        /* <DEDUP_REMOVED lines=19> */
.L_x_830:
[----:B------:R-:W-:Y:S05]  /*2440*/  BSYNC B0 ;  /* 0x0000000000007941 */ /* 0x000fea0003800000 */
.L_x_829:
        /* <DEDUP_REMOVED lines=28> */
.L_x_833:
[----:B------:R-:W2:Y:S01]  /*2610*/  LDG.E.STRONG.GPU R12, [R10.64] ;  /* 0x0000000e0a0c7981 */ /* 0x000ea2000c1ef900 */
[----:B------:R-:W-:Y:S01]  /*2620*/  YIELD ;  /* 0x0000000000007946 */ /* 0x000fe20003800000 */
[----:B--2---:R-:W-:Y:S01]  /*2630*/  ISETP.NE.AND P0, PT, R12, R15, PT ;  /* 0x0000000f0c00720c */ /* 0x004fe20003f05270 */
[----:B------:R-:W-:-:S12]  /*2640*/  CCTL.IVALL ;  /* 0x00000000ff00798f */ /* 0x000fd80002000000 */
[----:B------:R-:W-:Y:S05]  /*2650*/  @P0 BRA `(.L_x_833) ;  /* 0xffffffb000000947 */ /* 0x000fea000383ffff */
.L_x_832:
        /* <DEDUP_REMOVED lines=20> */
.L_x_837:
        /* <DEDUP_REMOVED lines=116> */
.L_x_836:
        /* <DEDUP_REMOVED lines=62> */
.L_x_838:
[----:B------:R-:W-:-:S13]  /*32c0*/  ISETP.NE.OR P0, PT, RZ, UR4, P0 ;  /* 0x00000004ff007c0c */ /* 0x000fda0008705670 */
[----:B------:R-:W-:Y:S05]  /*32d0*/  @!P0 BRA `(.L_x_834) ;  /* 0x000001f000008947 */ /* 0x000fea0003800000 */
.L_x_835:
        /* <DEDUP_REMOVED lines=31> */
.L_x_834:
        /* <DEDUP_REMOVED lines=12> */
.L_x_840:
[----:B------:R-:W-:Y:S05]  /*3590*/  BSYNC B0 ;  /* 0x0000000000007941 */ /* 0x000fea0003800000 */
.L_x_839:
        /* <DEDUP_REMOVED lines=16> */
.L_x_831:
        /* <DEDUP_REMOVED lines=31> */
.L_x_841:
        /* <DEDUP_REMOVED lines=20> */
.L_x_843:
[----:B------:R-:W-:Y:S05]  /*39d0*/  BSYNC B0 ;  /* 0x0000000000007941 */ /* 0x000fea0003800000 */
.L_x_842:
[----:B------:R-:W-:Y:S01]  /*39e0*/  ULDC UR4, c[0x0][0x10] ;  /* 0x0000040000047ab9 */ /* 0x000fe20000000800 */
[----:B------:R-:W-:Y:S01]  /*39f0*/  IADD3 R28, R28, 0x1, RZ ;  /* 0x000000011c1c7810 */ /* 0x000fe20007ffe0ff */
[----:B------:R-:W-:-:S04]  /*3a00*/  UIADD3 UR7, UR7, UR4, URZ ;  /* 0x0000000407077290 */ /* 0x000fc8000fffe03f */
[----:B------:R-:W-:-:S06]  /*3a10*/  UISETP.GE.AND UP0, UPT, UR7, UR6, UPT ;  /* 0x000000060700728c */ /* 0x000fcc000bf06270 */
[----:B------:R-:W-:-:S13]  /*3a20*/  PLOP3.LUT P0, PT, PT, PT, UP0, 0x80, 0x0 ;  /* 0x000000000000781c */ /* 0x000fda0003f0f008 */
[----:B------:R-:W-:Y:S01]  /*3a30*/  @P0 CALL.REL.NOINC `(.L_x_821) ;  /* 0x0000001000000944 */ /* 0x000fe20003c00000 */
[----:B------:R-:W-:Y:S05]  /*3a40*/  BRA `(.L_x_844) ;  /* 0xffffc84000007947 */ /* 0x000fea000383ffff */
.L_x_821:
        /* <DEDUP_REMOVED lines=18> */
.L_x_846:
[----:B------:R-:W-:Y:S05]  /*3b70*/  BSYNC B0 ;  /* 0x0000000000007941 */ /* 0x000fea0003800000 */
.L_x_845:
        /* <DEDUP_REMOVED lines=11> */
.L_x_848:
[----:B------:R-:W2:Y:S01]  /*3c30*/  LDG.E.STRONG.GPU R5, [R2.64] ;  /* 0x0000000e02057981 */ /* 0x000ea2000c1ef900 */
[----:B------:R-:W-:Y:S01]  /*3c40*/  YIELD ;  /* 0x0000000000007946 */ /* 0x000fe20003800000 */
[----:B--2---:R-:W-:Y:S01]  /*3c50*/  ISETP.NE.AND P0, PT, R5, R4, PT ;  /* 0x000000040500720c */ /* 0x004fe20003f05270 */
[----:B------:R-:W-:-:S12]  /*3c60*/  CCTL.IVALL ;  /* 0x00000000ff00798f */ /* 0x000fd80002000000 */
[----:B------:R-:W-:Y:S05]  /*3c70*/  @P0 BRA `(.L_x_848) ;  /* 0xffffffb000000947 */ /* 0x000fea000383ffff */
.L_x_847:
        /* <DEDUP_REMOVED lines=25> */
.L_x_849:
        /* <DEDUP_REMOVED lines=26> */
.L_x_850:
        /* <DEDUP_REMOVED lines=13> */
.L_x_2335:


//--------------------- .text._Z35group_norm_nhwc_bwd_one_pass_kernelI11Fp16IOFp16WLi128ELi12ELi384EEv26Group_norm_nhwc_bwd_params --------------------------
	.section	.text._Z35group_norm_nhwc_bwd_one_pass_kernelI11Fp16IOFp16WLi128ELi12ELi384EEv26Group_norm_nhwc_bwd_params,"ax",@progbits
	.sectioninfo	@"SHI_REGISTERS=56"
	.align	128
        .global         _Z35group_norm_nhwc_bwd_one_pass_kernelI11Fp16IOFp16WLi128ELi12ELi384EEv26Group_norm_nhwc_bwd_params
        .type           _Z35group_norm_nhwc_bwd_one_pass_kernelI11Fp16IOFp16WLi128ELi12ELi384EEv26Group_norm_nhwc_bwd_params,@function
        .size           _Z35group_norm_nhwc_bwd_one_pass_kernelI11Fp16IOFp16WLi128ELi12ELi384EEv26Group_norm_nhwc_bwd_params,(.L_x_2336 - _Z35group_norm_nhwc_bwd_one_pass_kernelI11Fp16IOFp16WLi128ELi12ELi384EEv26Group_norm_nhwc_bwd_params)
        .other          _Z35group_norm_nhwc_bwd_one_pass_kernelI11Fp16IOFp16WLi128ELi12ELi384EEv26Group_norm_nhwc_bwd_params,@"STO_CUDA_ENTRY STV_DEFAULT"
_Z35group_norm_nhwc_bwd_one_pass_kernelI11Fp16IOFp16WLi128ELi12ELi384EEv26Group_norm_nhwc_bwd_params:
.text._Z35group_norm_nhwc_bwd_one_pass_kernelI11Fp16IOFp16WLi128ELi12ELi384EEv26Group_norm_nhwc_bwd_params:
        /* <DEDUP_REMOVED lines=42> */
.L_x_878:
        /* <DEDUP_REMOVED lines=111> */
.L_x_853:
[----:B0-----:R-:W-:Y:S05]  /*0990*/  BSYNC B0 ;  /* 0x0000000000007941 */ /* 0x001fea0003800000 */
.L_x_852:
        /* <DEDUP_REMOVED lines=33> */
.L_x_854:
        /* <DEDUP_REMOVED lines=26> */
.L_x_855:
        /* <DEDUP_REMOVED lines=81> */
.L_x_857:
[----:B------:R-:W-:Y:S05]  /*1260*/  BSYNC B0 ;  /* 0x0000000000007941 */ /* 0x000fea0003800000 */
.L_x_856:
        /* <DEDUP_REMOVED lines=319> */
.L_x_859:
[----:B------:R-:W-:Y:S05]  /*2660*/  BSYNC B0 ;  /* 0x0000000000007941 */ /* 0x000fea0003800000 */
.L_x_858:
        /* <DEDUP_REMOVED lines=19> */
.L_x_861:
[----:B------:R-:W-:Y:S05]  /*27a0*/  BSYNC B0 ;  /* 0x0000000000007941 */ /* 0x000fea0003800000 */
.L_x_860:
        /* <DEDUP_REMOVED lines=28> */
.L_x_864:
[----:B------:R-:W2:Y:S01]  /*2970*/  LDG.E.STRONG.GPU R4, [R10.64] ;  /* 0x0000000e0a047981 */ /* 0x000ea2000c1ef900 */
[----:B------:R-:W-:Y:S01]  /*2980*/  YIELD ;  /* 0x0000000000007946 */ /* 0x000fe20003800000 */
[----:B--2---:R-:W-:Y:S01]  /*2990*/  ISETP.NE.AND P0, PT, R4, R15, PT ;  /* 0x0000000f0400720c */ /* 0x004fe20003f05270 */
[----:B------:R-:W-:-:S12]  /*29a0*/  CCTL.IVALL ;  /* 0x00000000ff00798f */ /* 0x000fd80002000000 */
[----:B------:R-:W-:Y:S05]  /*29b0*/  @P0 BRA `(.L_x_864) ;  /* 0xffffffb000000947 */ /* 0x000fea000383ffff */
.L_x_863:
        /* <DEDUP_REMOVED lines=20> */
.L_x_868:
        /* <DEDUP_REMOVED lines=116> */
.L_x_867:
        /* <DEDUP_REMOVED lines=62> */
.L_x_869:
[----:B------:R-:W-:-:S13]  /*3620*/  ISETP.NE.OR P0, PT, RZ, UR4, P0 ;  /* 0x00000004ff007c0c */ /* 0x000fda0008705670 */
[----:B------:R-:W-:Y:S05]  /*3630*/  @!P0 BRA `(.L_x_865) ;  /* 0x000001f000008947 */ /* 0x000fea0003800000 */
.L_x_866:
        /* <DEDUP_REMOVED lines=31> */
.L_x_865:
        /* <DEDUP_REMOVED lines=12> */
.L_x_871:
[----:B------:R-:W-:Y:S05]  /*38f0*/  BSYNC B0 ;  /* 0x0000000000007941 */ /* 0x000fea0003800000 */
.L_x_870:
        /* <DEDUP_REMOVED lines=16> */
.L_x_862:
        /* <DEDUP_REMOVED lines=37> */
.L_x_872:
        /* <DEDUP_REMOVED lines=18> */
.L_x_874:
[----:B------:R-:W-:Y:S05]  /*3d70*/  BSYNC B0 ;  /* 0x0000000000007941 */ /* 0x000fea0003800000 */
.L_x_873:
        /* <DEDUP_REMOVED lines=25> */
.L_x_875:
        /* <DEDUP_REMOVED lines=17> */
.L_x_877:
[----:B------:R-:W-:Y:S05]  /*4020*/  BSYNC B0 ;  /* 0x0000000000007941 */ /* 0x000fea0003800000 */
.L_x_876:
[----:B------:R-:W-:Y:S01]  /*4030*/  ULDC UR4, c[0x0][0x10] ;  /* 0x0000040000047ab9 */ /* 0x000fe20000000800 */
[----:B------:R-:W-:Y:S01]  /*4040*/  IADD3 R41, R41, 0x1, RZ ;  /* 0x0000000129297810 */ /* 0x000fe20007ffe0ff */
[----:B------:R-:W-:-:S04]  /*4050*/  UIADD3 UR7, UR7, UR4, URZ ;  /* 0x0000000407077290 */ /* 0x000fc8000fffe03f */
[----:B------:R-:W-:-:S06]  /*4060*/  UISETP.GE.AND UP0, UPT, UR7, UR6, UPT ;  /* 0x000000060700728c */ /* 0x000fcc000bf06270 */
[----:B------:R-:W-:-:S13]  /*4070*/  PLOP3.LUT P0, PT, PT, PT, UP0, 0x80, 0x0 ;  /* 0x000000000000781c */ /* 0x000fda0003f0f008 */
[----:B------:R-:W-:Y:S01]  /*4080*/  @P0 CALL.REL.NOINC `(.L_x_851) ;  /* 0x0000001000000944 */ /* 0x000fe20003c00000 */
[----:B------:R-:W-:Y:S05]  /*4090*/  BRA `(.L_x_878) ;  /* 0xffffc20000007947 */ /* 0x000fea000383ffff */
.L_x_851:
        /* <DEDUP_REMOVED lines=18> */
.L_x_880:
[----:B------:R-:W-:Y:S05]  /*41c0*/  BSYNC B0 ;  /* 0x0000000000007941 */ /* 0x000fea0003800000 */
.L_x_879:
        /* <DEDUP_REMOVED lines=11> */
.L_x_882:
[----:B------:R-:W2:Y:S01]  /*4280*/  LDG.E.STRONG.GPU R5, [R2.64] ;  /* 0x0000000e02057981 */ /* 0x000ea2000c1ef900 */
[----:B------:R-:W-:Y:S01]  /*4290*/  YIELD ;  /* 0x0000000000007946 */ /* 0x000fe20003800000 */
[----:B--2---:R-:W-:Y:S01]  /*42a0*/  ISETP.NE.AND P0, PT, R5, R0, PT ;  /* 0x000000000500720c */ /* 0x004fe20003f05270 */
[----:B------:R-:W-:-:S12]  /*42b0*/  CCTL.IVALL ;  /* 0x00000000ff00798f */ /* 0x000fd80002000000 */
[----:B------:R-:W-:Y:S05]  /*42c0*/  @P0 BRA `(.L_x_882) ;  /* 0xffffffb000000947 */ /* 0x000fea000383ffff */
.L_x_881:
        /* <DEDUP_REMOVED lines=25> */
.L_x_883:
        /* <DEDUP_REMOVED lines=26> */
.L_x_884:
        /* <DEDUP_REMOVED lines=16> */
.L_x_2336:


//--------------------- .text._Z35group_norm_nhwc_bwd_one_pass_kernelI11Fp16IOFp16WLi256ELi12ELi384EEv26Group_norm_nhwc_bwd_params --------------------------
	.section	.text._Z35group_norm_nhwc_bwd_one_pass_kernelI11Fp16IOFp16WLi256ELi12ELi384EEv26Group_norm_nhwc_bwd_params,"ax",@progbits
	.sectioninfo	@"SHI_REGISTERS=56"
	.align	128
        .global         _Z35group_norm_nhwc_bwd_one_pass_kernelI11Fp16IOFp16WLi256ELi12ELi384EEv26Group_norm_nhwc_bwd_params
        .type           _Z35group_norm_nhwc_bwd_one_pass_kernelI11Fp16IOFp16WLi256ELi12ELi384EEv26Group_norm_nhwc_bwd_params,@function
        .size           _Z35group_norm_nhwc_bwd_one_pass_kernelI11Fp16IOFp16WLi256ELi12ELi384EEv26Group_norm_nhwc_bwd_params,(.L_x_2337 - _Z35group_norm_nhwc_bwd_one_pass_kernelI11Fp16IOFp16WLi256ELi12ELi384EEv26Group_norm_nhwc_bwd_params)
        .other          _Z35group_norm_nhwc_bwd_one_pass_kernelI11Fp16IOFp16WLi256ELi12ELi384EEv26Group_norm_nhwc_bwd_params,@"STO_CUDA_ENTRY STV_DEFAULT"
_Z35group_norm_nhwc_bwd_one_pass_kernelI11Fp16IOFp16WLi256ELi12ELi384EEv26Group_norm_nhwc_bwd_params:
.text._Z35group_norm_nhwc_bwd_one_pass_kernelI11Fp16IOFp16WLi256ELi12ELi384EEv26Group_norm_nhwc_bwd_params:
        /* <DEDUP_REMOVED lines=44> */
.L_x_920:
        /* <DEDUP_REMOVED lines=151> */
.L_x_887:
[----:B----4-:R-:W-:Y:S05]  /*0c30*/  BSYNC B0 ;  /* 0x0000000000007941 */ /* 0x010fea0003800000 */
.L_x_886:
        /* <DEDUP_REMOVED lines=25> */
.L_x_888:
        /* <DEDUP_REMOVED lines=33> */
.L_x_889:
        /* <DEDUP_REMOVED lines=31> */
.L_x_890:
        /* <DEDUP_REMOVED lines=35> */
.L_x_891:
        /* <DEDUP_REMOVED lines=86> */
.L_x_893:
[----:B------:R-:W-:Y:S05]  /*1960*/  BSYNC B0 ;  /* 0x0000000000007941 */ /* 0x000fea0003800000 */
.L_x_892:
        /* <DEDUP_REMOVED lines=319> */
.L_x_895:
[----:B------:R-:W-:Y:S05]  /*2d60*/  BSYNC B0 ;  /* 0x0000000000007941 */ /* 0x000fea0003800000 */
.L_x_894:
        /* <DEDUP_REMOVED lines=19> */
.L_x_897:
[----:B------:R-:W-:Y:S05]  /*2ea0*/  BSYNC B0 ;  /* 0x0000000000007941 */ /* 0x000fea0003800000 */
.L_x_896:
        /* <DEDUP_REMOVED lines=28> */
.L_x_900:
[----:B------:R-:W2:Y:S01]  /*3070*/  LDG.E.STRONG.GPU R12, [R10.64] ;  /* 0x0000000e0a0c7981 */ /* 0x000ea2000c1ef900 */
[----:B------:R-:W-:Y:S01]  /*3080*/  YIELD ;  /* 0x0000000000007946 */ /* 0x000fe20003800000 */
[----:B--2---:R-:W-:Y:S01]  /*3090*/  ISETP.NE.AND P0, PT, R12, R15, PT ;  /* 0x0000000f0c00720c */ /* 0x004fe20003f05270 */
[----:B------:R-:W-:-:S12]  /*30a0*/  CCTL.IVALL ;  /* 0x00000000ff00798f */ /* 0x000fd80002000000 */
[----:B------:R-:W-:Y:S05]  /*30b0*/  @P0 BRA `(.L_x_900) ;  /* 0xffffffb000000947 */ /* 0x000fea000383ffff */
.L_x_899:
        /* <DEDUP_REMOVED lines=20> */
.L_x_904:
        /* <DEDUP_REMOVED lines=116> */
.L_x_903:
        /* <DEDUP_REMOVED lines=62> */
.L_x_905:
[----:B------:R-:W-:-:S13]  /*3d20*/  ISETP.NE.OR P0, PT, RZ, UR4, P0 ;  /* 0x00000004ff007c0c */ /* 0x000fda0008705670 */
[----:B------:R-:W-:Y:S05]  /*3d30*/  @!P0 BRA `(.L_x_901) ;  /* 0x000001f000008947 */ /* 0x000fea0003800000 */
.L_x_902:
        /* <DEDUP_REMOVED lines=31> */
.L_x_901:
        /* <DEDUP_REMOVED lines=12> */
.L_x_907:
[----:B------:R-:W-:Y:S05]  /*3ff0*/  BSYNC B0 ;  /* 0x0000000000007941 */ /* 0x000fea0003800000 */
.L_x_906:
        /* <DEDUP_REMOVED lines=16> */
.L_x_898:
        /* <DEDUP_REMOVED lines=39> */
.L_x_908:
        /* <DEDUP_REMOVED lines=18> */
.L_x_910:
[----:B------:R-:W-:Y:S05]  /*4490*/  BSYNC B0 ;  /* 0x0000000000007941 */ /* 0x000fea0003800000 */
.L_x_909:
        /* <DEDUP_REMOVED lines=25> */
.L_x_911:
        /* <DEDUP_REMOVED lines=18> */
.L_x_913:
[----:B------:R-:W-:Y:S05]  /*4750*/  BSYNC B0 ;  /* 0x0000000000007941 */ /* 0x000fea0003800000 */
.L_x_912:
        /* <DEDUP_REMOVED lines=33> */
.L_x_914:
        /* <DEDUP_REMOVED lines=18> */
.L_x_916:
[----:B------:R-:W-:Y:S05]  /*4a90*/  BSYNC B0 ;  /* 0x0000000000007941 */ /* 0x000fea0003800000 */
.L_x_915:
        /* <DEDUP_REMOVED lines=25> */
.L_x_917:
        /* <DEDUP_REMOVED lines=17> */
.L_x_919:
[----:B------:R-:W-:Y:S05]  /*4d40*/  BSYNC B0 ;  /* 0x0000000000007941 */ /* 0x000fea0003800000 */
.L_x_918:
[----:B------:R-:W-:Y:S01]  /*4d50*/  ULDC UR4, c[0x0][0x10] ;  /* 0x0000040000047ab9 */ /* 0x000fe20000000800 */
[----:B------:R-:W-:Y:S01]  /*4d60*/  IADD3 R40, R40, 0x1, RZ ;  /* 0x0000000128287810 */ /* 0x000fe20007ffe0ff */
[----:B------:R-:W-:-:S04]  /*4d70*/  UIADD3 UR7, UR7, UR4, URZ ;  /* 0x0000000407077290 */ /* 0x000fc8000fffe03f */
[----:B------:R-:W-:-:S06]  /*4d80*/  UISETP.GE.AND UP0, UPT, UR7, UR6, UPT ;  /* 0x000000060700728c */ /* 0x000fcc000bf06270 */
[----:B------:R-:W-:-:S13]  /*4d90*/  PLOP3.LUT P0, PT, PT, PT, UP0, 0x80, 0x0 ;  /* 0x000000000000781c */ /* 0x000fda0003f0f008 */
[----:B------:R-:W-:Y:S01]  /*4da0*/  @P0 CALL.REL.NOINC `(.L_x_885) ;  /* 0x0000001000000944 */ /* 0x000fe20003c00000 */
[----:B------:R-:W-:Y:S05]  /*4db0*/  BRA `(.L_x_920) ;  /* 0xffffb50000007947 */ /* 0x000fea000383ffff */
.L_x_885:
        /* <DEDUP_REMOVED lines=18> */
.L_x_922:
[----:B------:R-:W-:Y:S05]  /*4ee0*/  BSYNC B0 ;  /* 0x0000000000007941 */ /* 0x000fea0003800000 */
.L_x_921:
        /* <DEDUP_REMOVED lines=11> */
.L_x_924:
[----:B------:R-:W2:Y:S01]  /*4fa0*/  LDG.E.STRONG.GPU R5, [R2.64] ;  /* 0x0000000e02057981 */ /* 0x000ea2000c1ef900 */
[----:B------:R-:W-:Y:S01]  /*4fb0*/  YIELD ;  /* 0x0000000000007946 */ /* 0x000fe20003800000 */
[----:B--2---:R-:W-:Y:S01]  /*4fc0*/  ISETP.NE.AND P0, PT, R5, R0, PT ;  /* 0x000000000500720c */ /* 0x004fe20003f05270 */
[----:B------:R-:W-:-:S12]  /*4fd0*/  CCTL.IVALL ;  /* 0x00000000ff00798f */ /* 0x000fd80002000000 */
[----:B------:R-:W-:Y:S05]  /*4fe0*/  @P0 BRA `(.L_x_924) ;  /* 0xffffffb000000947 */ /* 0x000fea000383ffff */
.L_x_923:
        /* <DEDUP_REMOVED lines=25> */
.L_x_925:
        /* <DEDUP_REMOVED lines=26> */
.L_x_926:
        /* <DEDUP_REMOVED lines=14> */
.L_x_2337:


//--------------------- .text._Z35group_norm_nhwc_bwd_one_pass_kernelI11Fp16IOFp16WLi512ELi12ELi384EEv26Group_norm_nhwc_bwd_params --------------------------
	.section	.text._Z35group_norm_nhwc_bwd_one_pass_kernelI11Fp16IOFp16WLi512ELi12ELi384EEv26Group_norm_nhwc_bwd_params,"ax",@progbits
	.sectioninfo	@"SHI_REGISTERS=80"
	.align	128
        .global         _Z35group_norm_nhwc_bwd_one_pass_kernelI11Fp16IOFp16WLi512ELi12ELi384EEv26Group_norm_nhwc_bwd_params
        .type           _Z35group_norm_nhwc_bwd_one_pass_kernelI11Fp16IOFp16WLi512ELi12ELi384EEv26Group_norm_nhwc_bwd_params,@function
        .size           _Z35group_norm_nhwc_bwd_one_pass_kernelI11Fp16IOFp16WLi512ELi12ELi384EEv26Group_norm_nhwc_bwd_params,(.L_x_2338 - _Z35group_norm_nhwc_bwd_one_pass_kernelI11Fp16IOFp16WLi512ELi12ELi384EEv26Group_norm_nhwc_bwd_params)
        .other          _Z35group_norm_nhwc_bwd_one_pass_kernelI11Fp16IOFp16WLi512ELi12ELi384EEv26Group_norm_nhwc_bwd_params,@"STO_CUDA_ENTRY STV_DEFAULT"
_Z35group_norm_nhwc_bwd_one_pass_kernelI11Fp16IOFp16WLi512ELi12ELi384EEv26Group_norm_nhwc_bwd_params:
.text._Z35group_norm_nhwc_bwd_one_pass_kernelI11Fp16IOFp16WLi512ELi12ELi384EEv26Group_norm_nhwc_bwd_params:
        /* <DEDUP_REMOVED lines=67> */
.L_x_978:
        /* <DEDUP_REMOVED lines=209> */
.L_x_929:
[----:B-1----:R-:W-:Y:S05]  /*1140*/  BSYNC B0 ;  /* 0x0000000000007941 */ /* 0x002fea0003800000 */
.L_x_928:
        /* <DEDUP_REMOVED lines=36> */
.L_x_930:
        /* <DEDUP_REMOVED lines=26> */
.L_x_931:
        /* <DEDUP_REMOVED lines=39> */
.L_x_932:
        /* <DEDUP_REMOVED lines=37> */
.L_x_933:
        /* <DEDUP_REMOVED lines=32> */
.L_x_934:
        /* <DEDUP_REMOVED lines=38> */
.L_x_935:
        /* <DEDUP_REMOVED lines=36> */
.L_x_936:
        /* <DEDUP_REMOVED lines=34> */
.L_x_937:
        /* <DEDUP_REMOVED lines=83> */
.L_x_939:
[----:B0-----:R-:W-:Y:S05]  /*27e0*/  BSYNC B0 ;  /* 0x0000000000007941 */ /* 0x001fea0003800000 */
.L_x_938:
        /* <DEDUP_REMOVED lines=321> */
.L_x_941:
[----:B------:R-:W-:Y:S05]  /*3c00*/  BSYNC B0 ;  /* 0x0000000000007941 */ /* 0x000fea0003800000 */
.L_x_940:
        /* <DEDUP_REMOVED lines=20> */
.L_x_943:
[----:B------:R-:W-:Y:S05]  /*3d50*/  BSYNC B0 ;  /* 0x0000000000007941 */ /* 0x000fea0003800000 */
.L_x_942:
        /* <DEDUP_REMOVED lines=30> */
.L_x_946:
[----:B------:R-:W2:Y:S01]  /*3f40*/  LDG.E.STRONG.GPU R22, [R18.64] ;  /* 0x0000000e12167981 */ /* 0x000ea2000c1ef900 */
[----:B------:R-:W-:Y:S01]  /*3f50*/  YIELD ;  /* 0x0000000000007946 */ /* 0x000fe20003800000 */
[----:B--2---:R-:W-:Y:S01]  /*3f60*/  ISETP.NE.AND P6, PT, R22, R25, PT ;  /* 0x000000191600720c */ /* 0x004fe20003fc5270 */
[----:B------:R-:W-:-:S12]  /*3f70*/  CCTL.IVALL ;  /* 0x00000000ff00798f */ /* 0x000fd80002000000 */
[----:B------:R-:W-:Y:S05]  /*3f80*/  @P6 BRA `(.L_x_946) ;  /* 0xffffffb000006947 */ /* 0x000fea000383ffff */
.L_x_945:
        /* <DEDUP_REMOVED lines=25> */
.L_x_950:
        /* <DEDUP_REMOVED lines=116> */
.L_x_949:
        /* <DEDUP_REMOVED lines=64> */
.L_x_951:
[----:B------:R-:W-:-:S04]  /*4c60*/  LOP3.LUT P6, RZ, R10, 0x1, RZ, 0xc0, !PT ;  /* 0x000000010aff7812 */ /* 0x000fc800078cc0ff */
[----:B------:R-:W-:-:S13]  /*4c70*/  ISETP.NE.OR P6, PT, RZ, UR4, P6 ;  /* 0x00000004ff007c0c */ /* 0x000fda000b7c5670 */
[----:B------:R-:W-:Y:S05]  /*4c80*/  @!P6 BRA `(.L_x_947) ;  /* 0x000002000000e947 */ /* 0x000fea0003800000 */
.L_x_948:
        /* <DEDUP_REMOVED lines=32> */
.L_x_947:
        /* <DEDUP_REMOVED lines=10> */
.L_x_953:
[----:B------:R-:W-:Y:S05]  /*4f30*/  BSYNC B0 ;  /* 0x0000000000007941 */ /* 0x000fea0003800000 */
.L_x_952:
        /* <DEDUP_REMOVED lines=19> */
.L_x_944:
        /* <DEDUP_REMOVED lines=37> */
.L_x_954:
        /* <DEDUP_REMOVED lines=18> */
.L_x_956:
[----:B------:R-:W-:Y:S05]  /*53e0*/  BSYNC B0 ;  /* 0x0000000000007941 */ /* 0x000fea0003800000 */
.L_x_955:
        /* <DEDUP_REMOVED lines=27> */
.L_x_957:
        /* <DEDUP_REMOVED lines=18> */
.L_x_959:
[----:B------:R-:W-:Y:S05]  /*56c0*/  BSYNC B0 ;  /* 0x0000000000007941 */ /* 0x000fea0003800000 */
.L_x_958:
        /* <DEDUP_REMOVED lines=27> */
.L_x_960:
        /* <DEDUP_REMOVED lines=18> */
.L_x_962:
[----:B------:R-:W-:Y:S05]  /*59a0*/  BSYNC B0 ;  /* 0x0000000000007941 */ /* 0x000fea0003800000 */
.L_x_961:
        /* <DEDUP_REMOVED lines=27> */
.L_x_963:
        /* <DEDUP_REMOVED lines=18> */
.L_x_965:
[----:B------:R-:W-:Y:S05]  /*5c80*/  BSYNC B0 ;  /* 0x0000000000007941 */ /* 0x000fea0003800000 */
.L_x_964:
        /* <DEDUP_REMOVED lines=27> */
.L_x_966:
        /* <DEDUP_REMOVED lines=18> */
.L_x_968:
[----:B------:R-:W-:Y:S05]  /*5f60*/  BSYNC B0 ;  /* 0x0000000000007941 */ /* 0x000fea0003800000 */
.L_x_967:
        /* <DEDUP_REMOVED lines=32> */
.L_x_969:
        /* <DEDUP_REMOVED lines=18> */
.L_x_971:
[----:B------:R-:W-:Y:S05]  /*6290*/  BSYNC B0 ;  /* 0x0000000000007941 */ /* 0x000fea0003800000 */
.L_x_970:
        /* <DEDUP_REMOVED lines=31> */
.L_x_972:
        /* <DEDUP_REMOVED lines=18> */
.L_x_974:
[----:B------:R-:W-:Y:S05]  /*65b0*/  BSYNC B0 ;  /* 0x0000000000007941 */ /* 0x000fea0003800000 */
.L_x_973:
        /* <DEDUP_REMOVED lines=30> */
.L_x_975:
        /* <DEDUP_REMOVED lines=17> */
.L_x_977:
[----:B------:R-:W-:Y:S05]  /*68b0*/  BSYNC B0 ;  /* 0x0000000000007941 */ /* 0x000fea0003800000 */
.L_x_976:
[----:B------:R-:W-:Y:S02]  /*68c0*/  IADD3 R11, R11, c[0x0][0x10], RZ ;  /* 0x000004000b0b7a10 */ /* 0x000fe40007ffe0ff */
[----:B------:R-:W-:Y:S02]  /*68d0*/  IADD3 R56, R56, 0x1, RZ ;  /* 0x0000000138387810 */ /* 0x000fe40007ffe0ff */
[----:B------:R-:W-:-:S13]  /*68e0*/  ISETP.GE.AND P0, PT, R11, UR6, PT ;  /* 0x000000060b007c0c */ /* 0x000fda000bf06270 */
[----:B------:R-:W-:Y:S01]  /*68f0*/  @P0 CALL.REL.NOINC `(.L_x_927) ;  /* 0x0000001000000944 */ /* 0x000fe20003c00000 */
[----:B------:R-:W-:Y:S05]  /*6900*/  BRA `(.L_x_978) ;  /* 0xffff9b2000007947 */ /* 0x000fea000383ffff */
.L_x_927:
        /* <DEDUP_REMOVED lines=18> */
.L_x_980:
[----:B------:R-:W-:Y:S05]  /*6a30*/  BSYNC B0 ;  /* 0x0000000000007941 */ /* 0x000fea0003800000 */
.L_x_979:
        /* <DEDUP_REMOVED lines=11> */
.L_x_982:
[----:B------:R-:W2:Y:S01]  /*6af0*/  LDG.E.STRONG.GPU R7, [R4.64] ;  /* 0x0000000e04077981 */ /* 0x000ea2000c1ef900 */
[----:B------:R-:W-:Y:S01]  /*6b00*/  YIELD ;  /* 0x0000000000007946 */ /* 0x000fe20003800000 */
[----:B--2---:R-:W-:Y:S01]  /*6b10*/  ISETP.NE.AND P0, PT, R7, R0, PT ;  /* 0x000000000700720c */ /* 0x004fe20003f05270 */
[----:B------:R-:W-:-:S12]  /*6b20*/  CCTL.IVALL ;  /* 0x00000000ff00798f */ /* 0x000fd80002000000 */
[----:B------:R-:W-:Y:S05]  /*6b30*/  @P0 BRA `(.L_x_982) ;  /* 0xffffffb000000947 */ /* 0x000fea000383ffff */
.L_x_981:
        /* <DEDUP_REMOVED lines=25> */
.L_x_983:
        /* <DEDUP_REMOVED lines=26> */
.L_x_984:
        /* <DEDUP_REMOVED lines=9> */
.L_x_2338:


//--------------------- .text._Z35group_norm_nhwc_bwd_one_pass_kernelI11Fp32IOFp32WLi64ELi12ELi384EEv26Group_norm_nhwc_bwd_params --------------------------
	.section	.text._Z35group_norm_nhwc_bwd_one_pass_kernelI11Fp32IOFp32WLi64ELi12ELi384EEv26Group_norm_nhwc_bwd_params,"ax",@progbits
	.sectioninfo	@"SHI_REGISTERS=40"
	.align	128
        .global         _Z35group_norm_nhwc_bwd_one_pass_kernelI11Fp32IOFp32WLi64ELi12ELi384EEv26Group_norm_nhwc_bwd_params
        .type           _Z35group_norm_nhwc_bwd_one_pass_kernelI11Fp32IOFp32WLi64ELi12ELi384EEv26Group_norm_nhwc_bwd_params,@function
        .size           _Z35group_norm_nhwc_bwd_one_pass_kernelI11Fp32IOFp32WLi64ELi12ELi384EEv26Group_norm_nhwc_bwd_params,(.L_x_2339 - _Z35group_norm_nhwc_bwd_one_pass_kernelI11Fp32IOFp32WLi64ELi12ELi384EEv26Group_norm_nhwc_bwd_params)
        .other          _Z35group_norm_nhwc_bwd_one_pass_kernelI11Fp32IOFp32WLi64ELi12ELi384EEv26Group_norm_nhwc_bwd_params,@"STO_CUDA_ENTRY STV_DEFAULT"
_Z35group_norm_nhwc_bwd_one_pass_kernelI11Fp32IOFp32WLi64ELi12ELi384EEv26Group_norm_nhwc_bwd_params:
.text._Z35group_norm_nhwc_bwd_one_pass_kernelI11Fp32IOFp32WLi64ELi12ELi384EEv26Group_norm_nhwc_bwd_params:
        /* <DEDUP_REMOVED lines=41> */
.L_x_1008:
[----:B------:R-:W-:Y:S01]  /*0290*/  UMOV UR12, 0x8 ;  /* 0x00000008000c7882 */ /* 0x000fe20000000000 */
[----:B------:R-:W-:Y:S01]  /*02a0*/  IABS R7, c[0x0][0x1f0] ;  /* 0x00007c0000077a13 */ /* 0x000fe20000000000 */
[----:B------:R-:W-:Y:S02]  /*02b0*/  ULDC.64 UR4, c[0x0][0x198] ;  /* 0x0000660000047ab9 */ /* 0x000fe40000000a00 */
[----:B------:R-:W-:Y:S01]  /*02c0*/  UIMAD.WIDE UR4, UR7, UR12, UR4 ;  /* 0x0000000c070472a5 */ /* 0x000fe2000f8e0204 */
[----:B0-----:R-:W0:Y:S05]  /*02d0*/  I2F.RP R0, R7 ;  /* 0x0000000700007306 */ /* 0x001e2a0000209400 */
[----:B------:R-:W-:-:S02]  /*02e0*/  MOV R10, UR4 ;  /* 0x00000004000a7c02 */ /* 0x000fc40008000f00 */
[----:B------:R-:W-:-:S06]  /*02f0*/  MOV R11, UR5 ;  /* 0x00000005000b7c02 */ /* 0x000fcc0008000f00 */
[----:B------:R-:W2:Y:S01]  /*0300*/  LDG.E.64 R10, [R10.64] ;  /* 0x0000000e0a0a7981 */ /* 0x000ea2000c1e1b00 */
[----:B0-----:R-:W0:Y:S02]  /*0310*/  MUFU.RCP R0, R0 ;  /* 0x0000000000007308 */ /* 0x001e240000001000 */
[----:B0-----:R-:W-:-:S06]  /*0320*/  IADD3 R4, R0, 0xffffffe, RZ ;  /* 0x0ffffffe00047810 */ /* 0x001fcc0007ffe0ff */
[----:B------:R0:W1:Y:S02]  /*0330*/  F2I.FTZ.U32.TRUNC.NTZ R5, R4 ;  /* 0x0000000400057305 */ /* 0x000064000021f000 */
[----:B0-----:R-:W-:Y:S02]  /*0340*/  MOV R4, RZ ;  /* 0x000000ff00047202 */ /* 0x001fe40000000f00 */
[----:B-1----:R-:W-:-:S05]  /*0350*/  IADD3 R2, RZ, -R5, RZ ;  /* 0x80000005ff027210 */ /* 0x002fca0007ffe0ff */
[----:B------:R-:W-:Y:S01]  /*0360*/  IMAD R9, R2, R7, RZ ;  /* 0x0000000702097224 */ /* 0x000fe200078e02ff */
[----:B------:R-:W-:-:S03]  /*0370*/  IABS R2, UR7 ;  /* 0x0000000700027c13 */ /* 0x000fc60008000000 */
[----:B------:R-:W-:-:S06]  /*0380*/  IMAD.HI.U32 R5, R5, R9, R4 ;  /* 0x0000000905057227 */ /* 0x000fcc00078e0004 */
[----:B------:R-:W-:-:S05]  /*0390*/  IMAD.HI.U32 R5, R5, R2, RZ ;  /* 0x0000000205057227 */ /* 0x000fca00078e00ff */
[----:B------:R-:W-:-:S05]  /*03a0*/  IADD3 R0, -R5, RZ, RZ ;  /* 0x000000ff05007210 */ /* 0x000fca0007ffe1ff */
[----:B------:R-:W-:-:S05]  /*03b0*/  IMAD R0, R7, R0, R2 ;  /* 0x0000000007007224 */ /* 0x000fca00078e0202 */
[----:B------:R-:W-:Y:S01]  /*03c0*/  ISETP.GT.U32.AND P0, PT, R7, R0, PT ;  /* 0x000000000700720c */ /* 0x000fe20003f04070 */
[----:B------:R-:W-:Y:S01]  /*03d0*/  ULDC UR4, c[0x0][0x1f0] ;  /* 0x00007c0000047ab9 */ /* 0x000fe20000000800 */
[----:B------:R-:W-:Y:S01]  /*03e0*/  ISETP.LE.AND P4, PT, RZ, UR7, PT ;  /* 0x00000007ff007c0c */ /* 0x000fe2000bf83270 */
[----:B------:R-:W-:-:S10]  /*03f0*/  ULOP3.LUT UR4, UR7, UR4, URZ, 0x3c, !UPT ;  /* 0x0000000407047292 */ /* 0x000fd4000f8e3c3f */
[----:B------:R-:W-:-:S04]  /*0400*/  @!P0 IADD3 R0, R0, -R7, RZ ;  /* 0x8000000700008210 */ /* 0x000fc80007ffe0ff */
[CC--:B------:R-:W-:Y:S02]  /*0410*/  ISETP.GE.U32.AND P2, PT, R0.reuse, R7.reuse, PT ;  /* 0x000000070000720c */ /* 0x0c0fe40003f46070 */
[-C--:B------:R-:W-:Y:S02]  /*0420*/  ISETP.GT.U32.AND P3, PT, R7, R0.reuse, PT ;  /* 0x000000000700720c */ /* 0x080fe40003f64070 */
[----:B------:R-:W-:Y:S02]  /*0430*/  IADD3 R7, R0, -R7, RZ ;  /* 0x8000000700077210 */ /* 0x000fe40007ffe0ff */
[----:B------:R-:W-:Y:S02]  /*0440*/  ISETP.LE.AND P5, PT, RZ, UR4, PT ;  /* 0x00000004ff007c0c */ /* 0x000fe4000bfa3270 */
[----:B------:R-:W-:Y:S02]  /*0450*/  SEL R0, R7, R0, !P3 ;  /* 0x0000000007007207 */ /* 0x000fe40005800000 */
[----:B------:R-:W-:-:S02]  /*0460*/  @!P0 IADD3 R5, R5, 0x1, RZ ;  /* 0x0000000105058810 */ /* 0x000fc40007ffe0ff */
[----:B------:R-:W-:Y:S02]  /*0470*/  ISETP.NE.AND P0, PT, RZ, c[0x0][0x1f0], PT ;  /* 0x00007c00ff007a0c */ /* 0x000fe40003f05270 */
        /* <DEDUP_REMOVED lines=22> */
[----:B------:R-:W-:-:S04]  /*05e0*/  @P1 IADD3 R6, P0, R8, c[0x0][0x180], RZ ;  /* 0x0000600008061a10 */ /* 0x000fc80007f1e0ff */
[----:B------:R-:W-:Y:S02]  /*05f0*/  @P1 IADD3.X R7, R4, c[0x0][0x184], RZ, P0, !PT ;  /* 0x0000610004071a10 */ /* 0x000fe400007fe4ff */
[----:B------:R-:W-:Y:S01]  /*0600*/  @P1 IADD3 R8, P2, R8, c[0x0][0x178], RZ ;  /* 0x00005e0008081a10 */ /* 0x000fe20007f5e0ff */
[----:B------:R-:W-:Y:S01]  /*0610*/  CS2R R12, SRZ ;  /* 0x00000000000c7805 */ /* 0x000fe2000001ff00 */
[----:B------:R-:W-:Y:S02]  /*0620*/  MOV R5, RZ ;  /* 0x000000ff00057202 */ /* 0x000fe40000000f00 */
[----:B------:R-:W-:Y:S02]  /*0630*/  @P1 IADD3.X R9, R4, c[0x0][0x17c], RZ, P2, !PT ;  /* 0x00005f0004091a10 */ /* 0x000fe400017fe4ff */
[----:B------:R-:W-:Y:S01]  /*0640*/  MOV R4, RZ ;  /* 0x000000ff00047202 */ /* 0x000fe20000000f00 */
[----:B------:R-:W-:Y:S01]  /*0650*/  UMOV UR12, 0x3f800000 ;  /* 0x3f800000000c7882 */ /* 0x000fe20000000000 */
[----:B------:R-:W-:Y:S01]  /*0660*/  BSSY B0, `(.L_x_986) ;  /* 0x000001a000007945 */ /* 0x000fe20003800000 */
[----:B------:R0:W5:Y:S01]  /*0670*/  @P1 LDG.E.64 R12, [R6.64] ;  /* 0x0000000e060c1981 */ /* 0x000162000c1e1b00 */
[----:B------:R-:W-:-:S03]  /*0680*/  ISETP.NE.AND P3, PT, RZ, UR16, PT ;  /* 0x00000010ff007c0c */ /* 0x000fc6000bf65270 */
[----:B------:R1:W5:Y:S01]  /*0690*/  @P1 LDG.E.64 R4, [R8.64] ;  /* 0x0000000e08041981 */ /* 0x000362000c1e1b00 */
[----:B0-----:R-:W-:Y:S01]  /*06a0*/  CS2R R6, SRZ ;  /* 0x0000000000067805 */ /* 0x001fe2000001ff00 */
[----:B-1----:R-:W-:Y:S01]  /*06b0*/  CS2R R8, SRZ ;  /* 0x0000000000087805 */ /* 0x002fe2000001ff00 */
[----:B--2---:R-:W-:-:S05]  /*06c0*/  FFMA.FTZ R11, -R10, R10, R11 ;  /* 0x0000000a0a0b7223 */ /* 0x004fca000001010b */
[----:B------:R-:W-:-:S13]  /*06d0*/  FSETP.GTU.FTZ.AND P0, PT, R11, RZ, PT ;  /* 0x000000ff0b00720b */ /* 0x000fda0003f1c000 */
[----:B------:R-:W-:Y:S01]  /*06e0*/  VOTEU.ANY UP0, P0 ;  /* 0x00000000003f7886 */ /* 0x000fe20000000100 */
[----:B------:R-:W-:-:S13]  /*06f0*/  PLOP3.LUT P0, PT, PT, PT, UP0, 0x80, 0x0 ;  /* 0x000000000000781c */ /* 0x000fda0003f0f008 */
[----:B------:R-:W-:-:S06]  /*0700*/  @P0 FADD.FTZ R0, R11, c[0x0][0x1a0] ;  /* 0x000068000b000621 */ /* 0x000fcc0000010000 */
[----:B------:R-:W0:Y:S02]  /*0710*/  @P0 MUFU.RSQ R0, R0 ;  /* 0x0000000000000308 */ /* 0x000e240000001400 */
[----:B0-----:R-:W0:Y:S01]  /*0720*/  @P0 R2UR UR4, R0 ;  /* 0x00000000000403c2 */ /* 0x001e2200000e0000 */
[----:B------:R-:W-:Y:S01]  /*0730*/  ISETP.GT.U32.AND P0, PT, R29, 0x17f, PT ;  /* 0x0000017f1d00780c */ /* 0x000fe20003f04070 */
[----:B0-----:R-:W-:-:S12]  /*0740*/  @UP0 UMOV UR12, UR4 ;  /* 0x00000004000c0c82 */ /* 0x001fd80008000000 */
[----:B------:R-:W-:Y:S05]  /*0750*/  @P0 BRA `(.L_x_987) ;  /* 0x000000a000000947 */ /* 0x000fea0003800000 */
[----:B------:R-:W-:Y:S01]  /*0760*/  ISETP.NE.AND P0, PT, RZ, UR16, PT ;  /* 0x00000010ff007c0c */ /* 0x000fe2000bf05270 */
[----:B------:R-:W-:Y:S01]  /*0770*/  HFMA2.MMA R8, -RZ, RZ, 0, 2.384185791015625e-07 ;  /* 0x00000004ff087435 */ /* 0x000fe200000001ff */
[----:B------:R-:W-:Y:S02]  /*0780*/  IADD3 R15, R30, R15, RZ ;  /* 0x0000000f1e0f7210 */ /* 0x000fe40007ffe0ff */
[----:B------:R-:W-:Y:S02]  /*0790*/  MOV R7, RZ ;  /* 0x000000ff00077202 */ /* 0x000fe40000000f00 */
[----:B------:R-:W-:-:S05]  /*07a0*/  SHF.R.S32.HI R0, RZ, 0x1f, R15 ;  /* 0x0000001fff007819 */ /* 0x000fca000001140f */
[C---:B------:R-:W-:Y:S02]  /*07b0*/  IMAD.WIDE R8, R15.reuse, R8, c[0x0][0x188] ;  /* 0x000062000f087625 */ /* 0x040fe400078e0208 */
[----:B------:R-:W-:-:S04]  /*07c0*/  @P0 LEA R14, P2, R15, c[0x0][0x190], 0x2 ;  /* 0x000064000f0e0a11 */ /* 0x000fc800078410ff */
[----:B------:R-:W-:Y:S01]  /*07d0*/  @P0 LEA.HI.X R15, R15, c[0x0][0x194], R0, 0x2, P2 ;  /* 0x000065000f0f0a11 */ /* 0x000fe200010f1400 */
[----:B------:R-:W5:Y:S04]  /*07e0*/  LDG.E.64 R8, [R8.64] ;  /* 0x0000000e08087981 */ /* 0x000f68000c1e1b00 */
[----:B------:R0:W5:Y:S04]  /*07f0*/  @P0 LDG.E.64 R6, [R14.64] ;  /* 0x0000000e0e060981 */ /* 0x000168000c1e1b00 */
.L_x_987:
[----:B------:R-:W-:Y:S05]  /*0800*/  BSYNC B0 ;  /* 0x0000000000007941 */ /* 0x000fea0003800000 */
.L_x_986:
[C---:B-----5:R-:W-:Y:S01]  /*0810*/  FADD.FTZ R0, -R10.reuse, R12 ;  /* 0x0000000c0a007221 */ /* 0x060fe20000010100 */
[----:B------:R-:W-:Y:S01]  /*0820*/  MOV R11, R4 ;  /* 0x00000004000b7202 */ /* 0x000fe20000000f00 */
[----:B------:R-:W-:Y:S01]  /*0830*/  FADD.FTZ R2, -R10, R13 ;  /* 0x0000000d0a027221 */ /* 0x000fe20000010100 */
[----:B------:R-:W-:Y:S01]  /*0840*/  MOV R10, R5 ;  /* 0x00000005000a7202 */ /* 0x000fe20000000f00 */
        /* <DEDUP_REMOVED lines=21> */
.L_x_988:
[----:B------:R-:W-:Y:S01]  /*09a0*/  FMUL.FTZ R13, R11, R8 ;  /* 0x000000080b0d7220 */ /* 0x000fe20000410000 */
[C---:B------:R-:W-:Y:S01]  /*09b0*/  ISETP.GT.AND P0, PT, R25.reuse, 0x1e, PT ;  /* 0x0000001e1900780c */ /* 0x040fe20003f04270 */
[----:B------:R-:W-:Y:S01]  /*09c0*/  FMUL.FTZ R17, R10, R9 ;  /* 0x000000090a117220 */ /* 0x000fe20000410000 */
[----:B------:R-:W-:Y:S01]  /*09d0*/  ISETP.NE.AND P3, PT, R25, RZ, PT ;  /* 0x000000ff1900720c */ /* 0x000fe20003f65270 */
[----:B0-----:R-:W-:Y:S01]  /*09e0*/  FFMA.FTZ R15, R0, R13, RZ ;  /* 0x0000000d000f7223 */ /* 0x001fe200000100ff */
[----:B------:R-:W-:Y:S01]  /*09f0*/  ISETP.NE.AND P2, PT, R29, RZ, PT ;  /* 0x000000ff1d00720c */ /* 0x000fe20003f45270 */
        /* <DEDUP_REMOVED lines=69> */
.L_x_990:
[----:B------:R-:W-:Y:S05]  /*0e50*/  BSYNC B0 ;  /* 0x0000000000007941 */ /* 0x000fea0003800000 */
.L_x_989:
        /* <DEDUP_REMOVED lines=318> */
.L_x_992:
[----:B------:R-:W-:Y:S05]  /*2240*/  BSYNC B0 ;  /* 0x0000000000007941 */ /* 0x000fea0003800000 */
.L_x_991:
[----:B------:R-:W-:Y:S01]  /*2250*/  BSSY B0, `(.L_x_993) ;  /* 0x0000013000007945 */ /* 0x000fe20003800000 */
[----:B------:R-:W-:Y:S01]  /*2260*/  HFMA2.MMA R33, -RZ, RZ, 0, 2.384185791015625e-07 ;  /* 0x00000004ff217435 */ /* 0x000fe200000001ff */
[----:B------:R-:W-:Y:S05]  /*2270*/  @P0 BRA `(.L_x_994) ;  /* 0x0000010000000947 */ /* 0x000fea0003800000 */
[----:B------:R-:W-:Y:S01]  /*2280*/  IMAD R16, R32, 0x6, R29 ;  /* 0x0000000620107824 */ /* 0x000fe200078e021d */
[----:B------:R-:W-:-:S02]  /*2290*/  MOV R19, c[0x0][0x1d8] ;  /* 0x0000760000137a02 */ /* 0x000fc40000000f00 */
[----:B------:R-:W-:Y:S01]  /*22a0*/  MOV R23, UR11 ;  /* 0x0000000b00177c02 */ /* 0x000fe20008000f00 */
[----:B------:R-:W-:Y:S01]  /*22b0*/  IMAD.WIDE R16, R16, R33, c[0x0][0x1b8] ;  /* 0x00006e0010107625 */ /* 0x000fe200078e0221 */
[----:B------:R-:W-:Y:S02]  /*22c0*/  MOV R31, UR10 ;  /* 0x0000000a001f7c02 */ /* 0x000fe40008000f00 */
[----:B------:R-:W-:Y:S02]  /*22d0*/  MOV R21, c[0x0][0x1dc] ;  /* 0x0000770000157a02 */ /* 0x000fe40000000f00 */
[-C--:B------:R-:W-:Y:S01]  /*22e0*/  LEA R18, P3, R19, R16.reuse, 0x2 ;  /* 0x0000001013127211 */ /* 0x080fe200078610ff */
[----:B------:R1:W-:Y:S01]  /*22f0*/  RED.E.ADD.F32.FTZ.RN.STRONG.GPU [R16.64], R12 ;  /* 0x0000000c1000798e */ /* 0x0003e2000c10e78e */
[-C--:B------:R-:W-:Y:S02]  /*2300*/  LEA R20, P0, R23, R16.reuse, 0x2 ;  /* 0x0000001017147211 */ /* 0x080fe400078010ff */
[----:B------:R-:W-:-:S02]  /*2310*/  LEA R22, P4, R31, R16, 0x2 ;  /* 0x000000101f167211 */ /* 0x000fc400078810ff */
[----:B------:R-:W-:Y:S02]  /*2320*/  LEA.HI.X R19, R19, R17, R21, 0x2, P3 ;  /* 0x0000001113137211 */ /* 0x000fe400018f1415 */
[C---:B------:R-:W-:Y:S02]  /*2330*/  IADD3.X R21, R17.reuse, UR9, RZ, P0, !PT ;  /* 0x0000000911157c10 */ /* 0x040fe400087fe4ff */
[----:B------:R-:W-:-:S03]  /*2340*/  IADD3.X R23, R17, UR8, RZ, P4, !PT ;  /* 0x0000000811177c10 */ /* 0x000fc6000a7fe4ff */
[----:B------:R1:W-:Y:S04]  /*2350*/  RED.E.ADD.F32.FTZ.RN.STRONG.GPU [R20.64], R13 ;  /* 0x0000000d1400798e */ /* 0x0003e8000c10e78e */
[----:B------:R1:W-:Y:S04]  /*2360*/  RED.E.ADD.F32.FTZ.RN.STRONG.GPU [R18.64], R14 ;  /* 0x0000000e1200798e */ /* 0x0003e8000c10e78e */
[----:B------:R1:W-:Y:S02]  /*2370*/  RED.E.ADD.F32.FTZ.RN.STRONG.GPU [R22.64], R15 ;  /* 0x0000000f1600798e */ /* 0x0003e4000c10e78e */
.L_x_994:
[----:B------:R-:W-:Y:S05]  /*2380*/  BSYNC B0 ;  /* 0x0000000000007941 */ /* 0x000fea0003800000 */
.L_x_993:
[----:B------:R-:W-:-:S06]  /*2390*/  UISETP.GE.U32.AND UP0, UPT, UR5, 0x2, UPT ;  /* 0x000000020500788c */ /* 0x000fcc000bf06070 */
[----:B------:R-:W-:-:S13]  /*23a0*/  PLOP3.LUT P0, PT, PT, PT, UP0, 0x80, 0x0 ;  /* 0x000000000000781c */ /* 0x000fda0003f0f008 */
[----:B------:R-:W-:Y:S05]  /*23b0*/  @!P0 BRA `(.L_x_995) ;  /* 0x0000124000008947 */ /* 0x000fea0003800000 */
[----:B-1----:R-:W1:Y:S01]  /*23c0*/  S2R R23, SR_CTAID.Y ;  /* 0x0000000000177919 */ /* 0x002e620000002600 */
[----:B0-----:R-:W-:-:S05]  /*23d0*/  LOP3.LUT R12, R27, 0x1, RZ, 0xc0, !PT ;  /* 0x000000011b0c7812 */ /* 0x001fca00078ec0ff */
        /* <DEDUP_REMOVED lines=25> */
.L_x_997:
[----:B------:R-:W2:Y:S01]  /*2570*/  LDG.E.STRONG.GPU R14, [R12.64] ;  /* 0x0000000e0c0e7981 */ /* 0x000ea2000c1ef900 */
[----:B------:R-:W-:Y:S01]  /*2580*/  YIELD ;  /* 0x0000000000007946 */ /* 0x000fe20003800000 */
[----:B--2---:R-:W-:Y:S01]  /*2590*/  ISETP.NE.AND P0, PT, R14, R17, PT ;  /* 0x000000110e00720c */ /* 0x004fe20003f05270 */
[----:B------:R-:W-:-:S12]  /*25a0*/  CCTL.IVALL ;  /* 0x00000000ff00798f */ /* 0x000fd80002000000 */
[----:B------:R-:W-:Y:S05]  /*25b0*/  @P0 BRA `(.L_x_997) ;  /* 0xffffffb000000947 */ /* 0x000fea000383ffff */
.L_x_996:
        /* <DEDUP_REMOVED lines=20> */
.L_x_1001:
        /* <DEDUP_REMOVED lines=13> */
[----:B------:R-:W3:Y:S01]  /*27d0*/  @!P5 LDG.E.64 R14, [R14.64] ;  /* 0x0000000e0e0ed981 */ /* 0x000ee2000c1e1b00 */
[----:B------:R-:W-:Y:S02]  /*27e0*/  @!P3 IMAD R19, R18, c[0x0][0x10], R23 ;  /* 0x000004001213ba24 */ /* 0x000fe400078e0217 */
[----:B------:R-:W-:-:S06]  /*27f0*/  @!P6 IMAD.WIDE.U32 R16, R17, 0x8, R32 ;  /* 0x000000081110e825 */ /* 0x000fcc00078e0020 */
[----:B------:R-:W4:Y:S01]  /*2800*/  @!P6 LDG.E.64 R16, [R16.64] ;  /* 0x0000000e1010e981 */ /* 0x000f22000c1e1b00 */
[----:B------:R-:W-:-:S06]  /*2810*/  @!P3 IMAD.WIDE.U32 R18, R19, 0x8, R32 ;  /* 0x000000081312b825 */ /* 0x000fcc00078e0020 */
[----:B------:R-:W5:Y:S01]  /*2820*/  @!P3 LDG.E.64 R18, [R18.64] ;  /* 0x0000000e1212b981 */ /* 0x000f62000c1e1b00 */
[----:B------:R-:W-:Y:S01]  /*2830*/  IADD3 R21, R20, 0x4, RZ ;  /* 0x0000000414157810 */ /* 0x000fe20007ffe0ff */
[----:B--2---:R-:W-:Y:S01]  /*2840*/  @!P4 FADD.FTZ R10, R10, R12 ;  /* 0x0000000c0a0ac221 */ /* 0x004fe20000010000 */
[----:B------:R-:W-:Y:S01]  /*2850*/  IADD3 R12, R20, 0x5, RZ ;  /* 0x00000005140c7810 */ /* 0x000fe20007ffe0ff */
[----:B------:R-:W-:Y:S01]  /*2860*/  @!P4 FADD.FTZ R11, R11, R13 ;  /* 0x0000000d0b0bc221 */ /* 0x000fe20000010000 */
[-C--:B------:R-:W-:Y:S01]  /*2870*/  ISETP.EQ.OR P4, PT, R21, R26.reuse, P2 ;  /* 0x0000001a1500720c */ /* 0x080fe20001782670 */
[----:B---3--:R-:W-:Y:S02]  /*2880*/  @!P5 FADD.FTZ R10, R10, R14 ;  /* 0x0000000e0a0ad221 */ /* 0x008fe40000010000 */
[----:B------:R-:W-:Y:S01]  /*2890*/  @!P5 FADD.FTZ R11, R11, R15 ;  /* 0x0000000f0b0bd221 */ /* 0x000fe20000010000 */
[----:B------:R-:W-:Y:S01]  /*28a0*/  ISETP.EQ.OR P5, PT, R12, R26, P2 ;  /* 0x0000001a0c00720c */ /* 0x000fe200017a2670 */
[----:B----4-:R-:W-:Y:S01]  /*28b0*/  @!P6 FADD.FTZ R10, R10, R16 ;  /* 0x000000100a0ae221 */ /* 0x010fe20000010000 */
[C---:B------:R-:W-:Y:S01]  /*28c0*/  IADD3 R16, R20.reuse, 0x6, RZ ;  /* 0x0000000614107810 */ /* 0x040fe20007ffe0ff */
[----:B------:R-:W-:Y:S01]  /*28d0*/  @!P6 FADD.FTZ R11, R11, R17 ;  /* 0x000000110b0be221 */ /* 0x000fe20000010000 */
[----:B------:R-:W-:-:S05]  /*28e0*/  IADD3 R17, R20, 0x7, RZ ;  /* 0x0000000714117810 */ /* 0x000fca0007ffe0ff */
[----:B------:R-:W-:Y:S01]  /*28f0*/  @!P4 IMAD R13, R21, c[0x0][0x10], R23 ;  /* 0x00000400150dca24 */ /* 0x000fe200078e0217 */
[----:B------:R-:W-:-:S03]  /*2900*/  ISETP.EQ.OR P6, PT, R16, R26, P2 ;  /* 0x0000001a1000720c */ /* 0x000fc600017c2670 */
[----:B------:R-:W-:Y:S02]  /*2910*/  @!P5 IMAD R15, R12, c[0x0][0x10], R23 ;  /* 0x000004000c0fda24 */ /* 0x000fe400078e0217 */
[----:B------:R-:W-:-:S04]  /*2920*/  @!P4 IMAD.WIDE.U32 R12, R13, 0x8, R32 ;  /* 0x000000080d0cc825 */ /* 0x000fc800078e0020 */
[----:B-----5:R-:W-:Y:S02]  /*2930*/  @!P3 FADD.FTZ R10, R10, R18 ;  /* 0x000000120a0ab221 */ /* 0x020fe40000010000 */
[----:B------:R-:W-:Y:S01]  /*2940*/  @!P3 FADD.FTZ R11, R11, R19 ;  /* 0x000000130b0bb221 */ /* 0x000fe20000010000 */
[----:B------:R-:W-:Y:S01]  /*2950*/  ISETP.EQ.OR P3, PT, R17, R26, P2 ;  /* 0x0000001a1100720c */ /* 0x000fe20001762670 */
[----:B------:R-:W-:Y:S01]  /*2960*/  @!P5 IMAD.WIDE.U32 R14, R15, 0x8, R32 ;  /* 0x000000080f0ed825 */ /* 0x000fe200078e0020 */
[----:B------:R-:W2:Y:S03]  /*2970*/  @!P4 LDG.E.64 R12, [R12.64] ;  /* 0x0000000e0c0cc981 */ /* 0x000ea6000c1e1b00 */
[----:B------:R-:W-:Y:S02]  /*2980*/  @!P6 IMAD R19, R16, c[0x0][0x10], R23 ;  /* 0x000004001013ea24 */ /* 0x000fe400078e0217 */
[----:B------:R-:W3:Y:S02]  /*2990*/  @!P5 LDG.E.64 R14, [R14.64] ;  /* 0x0000000e0e0ed981 */ /* 0x000ee4000c1e1b00 */
[----:B------:R-:W-:-:S04]  /*29a0*/  @!P6 IMAD.WIDE.U32 R18, R19, 0x8, R32 ;  /* 0x000000081312e825 */ /* 0x000fc800078e0020 */
[----:B------:R-:W-:Y:S02]  /*29b0*/  @!P3 IMAD R21, R17, c[0x0][0x10], R23 ;  /* 0x000004001115ba24 */ /* 0x000fe400078e0217 */
[----:B------:R0:W4:Y:S02]  /*29c0*/  @!P6 LDG.E.64 R16, [R18.64] ;  /* 0x0000000e1210e981 */ /* 0x000124000c1e1b00 */
[----:B0-----:R-:W-:-:S06]  /*29d0*/  @!P3 IMAD.WIDE.U32 R18, R21, 0x8, R32 ;  /* 0x000000081512b825 */ /* 0x001fcc00078e0020 */
[----:B------:R-:W5:Y:S01]  /*29e0*/  @!P3 LDG.E.64 R18, [R18.64] ;  /* 0x0000000e1212b981 */ /* 0x000f62000c1e1b00 */
[C---:B------:R-:W-:Y:S01]  /*29f0*/  IADD3 R21, R20.reuse, 0xb, RZ ;  /* 0x0000000b14157810 */ /* 0x040fe20007ffe0ff */
[----:B--2---:R-:W-:Y:S01]  /*2a00*/  @!P4 FADD.FTZ R11, R11, R13 ;  /* 0x0000000d0b0bc221 */ /* 0x004fe20000010000 */
[----:B------:R-:W-:Y:S01]  /*2a10*/  IADD3 R13, R20, 0x8, RZ ;  /* 0x00000008140d7810 */ /* 0x000fe20007ffe0ff */
[----:B------:R-:W-:Y:S02]  /*2a20*/  @!P4 FADD.FTZ R10, R10, R12 ;  /* 0x0000000c0a0ac221 */ /* 0x000fe40000010000 */
[----:B---3--:R-:W-:Y:S01]  /*2a30*/  @!P5 FADD.FTZ R11, R11, R15 ;  /* 0x0000000f0b0bd221 */ /* 0x008fe20000010000 */
[----:B------:R-:W-:Y:S01]  /*2a40*/  IADD3 R15, R20, 0x9, RZ ;  /* 0x00000009140f7810 */ /* 0x000fe20007ffe0ff */
[----:B------:R-:W-:Y:S01]  /*2a50*/  @!P5 FADD.FTZ R10, R10, R14 ;  /* 0x0000000e0a0ad221 */ /* 0x000fe20000010000 */
[----:B------:R-:W-:Y:S02]  /*2a60*/  ISETP.EQ.OR P4, PT, R13, R26, P2 ;  /* 0x0000001a0d00720c */ /* 0x000fe40001782670 */
[----:B------:R-:W-:-:S02]  /*2a70*/  IADD3 R14, R20, 0xa, RZ ;  /* 0x0000000a140e7810 */ /* 0x000fc40007ffe0ff */
[-C--:B------:R-:W-:Y:S01]  /*2a80*/  ISETP.EQ.OR P5, PT, R15, R26.reuse, P2 ;  /* 0x0000001a0f00720c */ /* 0x080fe200017a2670 */
[----:B----4-:R-:W-:Y:S02]  /*2a90*/  @!P6 FADD.FTZ R10, R10, R16 ;  /* 0x000000100a0ae221 */ /* 0x010fe40000010000 */
[----:B------:R-:W-:Y:S01]  /*2aa0*/  @!P6 FADD.FTZ R11, R11, R17 ;  /* 0x000000110b0be221 */ /* 0x000fe20000010000 */
[----:B------:R-:W-:-:S05]  /*2ab0*/  ISETP.EQ.OR P6, PT, R14, R26, P2 ;  /* 0x0000001a0e00720c */ /* 0x000fca00017c2670 */
[----:B------:R-:W-:-:S04]  /*2ac0*/  @!P4 IMAD R13, R13, c[0x0][0x10], R23 ;  /* 0x000004000d0dca24 */ /* 0x000fc800078e0217 */
[----:B------:R-:W-:Y:S02]  /*2ad0*/  @!P5 IMAD R15, R15, c[0x0][0x10], R23 ;  /* 0x000004000f0fda24 */ /* 0x000fe400078e0217 */
[----:B------:R-:W-:-:S04]  /*2ae0*/  @!P4 IMAD.WIDE.U32 R12, R13, 0x8, R32 ;  /* 0x000000080d0cc825 */ /* 0x000fc800078e0020 */
[----:B-----5:R-:W-:Y:S02]  /*2af0*/  @!P3 FADD.FTZ R10, R10, R18 ;  /* 0x000000120a0ab221 */ /* 0x020fe40000010000 */
[----:B------:R-:W-:Y:S01]  /*2b00*/  @!P3 FADD.FTZ R11, R11, R19 ;  /* 0x000000130b0bb221 */ /* 0x000fe20000010000 */
[----:B------:R-:W-:Y:S01]  /*2b10*/  ISETP.EQ.OR P3, PT, R21, R26, P2 ;  /* 0x0000001a1500720c */ /* 0x000fe20001762670 */
[----:B------:R-:W-:Y:S01]  /*2b20*/  @!P6 IMAD R17, R14, c[0x0][0x10], R23 ;  /* 0x000004000e11ea24 */ /* 0x000fe200078e0217 */
[----:B------:R-:W2:Y:S01]  /*2b30*/  @!P4 LDG.E.64 R12, [R12.64] ;  /* 0x0000000e0c0cc981 */ /* 0x000ea2000c1e1b00 */
[----:B------:R-:W-:-:S04]  /*2b40*/  @!P5 IMAD.WIDE.U32 R14, R15, 0x8, R32 ;  /* 0x000000080f0ed825 */ /* 0x000fc800078e0020 */
[----:B------:R-:W-:Y:S02]  /*2b50*/  @!P6 IMAD.WIDE.U32 R16, R17, 0x8, R32 ;  /* 0x000000081110e825 */ /* 0x000fe400078e0020 */
[----:B------:R-:W3:Y:S04]  /*2b60*/  @!P5 LDG.E.64 R14, [R14.64] ;  /* 0x0000000e0e0ed981 */ /* 0x000ee8000c1e1b00 */
[----:B------:R-:W-:Y:S01]  /*2b70*/  @!P3 IMAD R19, R21, c[0x0][0x10], R23 ;  /* 0x000004001513ba24 */ /* 0x000fe200078e0217 */
[----:B------:R-:W4:Y:S03]  /*2b80*/  @!P6 LDG.E.64 R16, [R16.64] ;  /* 0x0000000e1010e981 */ /* 0x000f26000c1e1b00 */
[----:B------:R-:W-:-:S06]  /*2b90*/  @!P3 IMAD.WIDE.U32 R18, R19, 0x8, R32 ;  /* 0x000000081312b825 */ /* 0x000fcc00078e0020 */
[----:B------:R-:W5:Y:S01]  /*2ba0*/  @!P3 LDG.E.64 R18, [R18.64] ;  /* 0x0000000e1212b981 */ /* 0x000f62000c1e1b00 */
[C---:B------:R-:W-:Y:S02]  /*2bb0*/  IADD3 R22, R20.reuse, 0xc, RZ ;  /* 0x0000000c14167810 */ /* 0x040fe40007ffe0ff */
[----:B------:R-:W-:Y:S01]  /*2bc0*/  IADD3 R21, R20, 0xf, RZ ;  /* 0x0000000f14157810 */ /* 0x000fe20007ffe0ff */
[----:B--2---:R-:W-:Y:S02]  /*2bd0*/  @!P4 FADD.FTZ R10, R10, R12 ;  /* 0x0000000c0a0ac221 */ /* 0x004fe40000010000 */
[----:B------:R-:W-:Y:S01]  /*2be0*/  @!P4 FADD.FTZ R11, R11, R13 ;  /* 0x0000000d0b0bc221 */ /* 0x000fe20000010000 */
[----:B------:R-:W-:-:S03]  /*2bf0*/  ISETP.EQ.OR P4, PT, R22, R26, P2 ;  /* 0x0000001a1600720c */ /* 0x000fc60001782670 */
[----:B---3--:R-:W-:Y:S01]  /*2c00*/  @!P5 FADD.FTZ R11, R11, R15 ;  /* 0x0000000f0b0bd221 */ /* 0x008fe20000010000 */
[----:B------:R-:W-:Y:S01]  /*2c10*/  IADD3 R15, R20, 0xd, RZ ;  /* 0x0000000d140f7810 */ /* 0x000fe20007ffe0ff */
[----:B------:R-:W-:Y:S01]  /*2c20*/  @!P5 FADD.FTZ R10, R10, R14 ;  /* 0x0000000e0a0ad221 */ /* 0x000fe20000010000 */
[----:B------:R-:W-:Y:S02]  /*2c30*/  IADD3 R14, R20, 0xe, RZ ;  /* 0x0000000e140e7810 */ /* 0x000fe40007ffe0ff */
[-C--:B------:R-:W-:Y:S01]  /*2c40*/  ISETP.EQ.OR P5, PT, R15, R26.reuse, P2 ;  /* 0x0000001a0f00720c */ /* 0x080fe200017a2670 */
[----:B----4-:R-:W-:Y:S02]  /*2c50*/  @!P6 FADD.FTZ R10, R10, R16 ;  /* 0x000000100a0ae221 */ /* 0x010fe40000010000 */
[----:B------:R-:W-:Y:S01]  /*2c60*/  @!P6 FADD.FTZ R11, R11, R17 ;  /* 0x000000110b0be221 */ /* 0x000fe20000010000 */
[----:B------:R-:W-:Y:S01]  /*2c70*/  ISETP.EQ.OR P6, PT, R14, R26, P2 ;  /* 0x0000001a0e00720c */ /* 0x000fe200017c2670 */
[----:B------:R-:W-:-:S02]  /*2c80*/  @!P4 IMAD R13, R22, c[0x0][0x10], R23 ;  /* 0x00000400160dca24 */ /* 0x000fc400078e0217 */
        /* <DEDUP_REMOVED lines=27> */
.L_x_1000:
[----:B------:R-:W-:-:S06]  /*2e40*/  UISETP.GT.AND UP0, UPT, UR4, 0x4, UPT ;  /* 0x000000040400788c */ /* 0x000fcc000bf04270 */
[----:B------:R-:W-:-:S13]  /*2e50*/  PLOP3.LUT P3, PT, PT, PT, UP0, 0x80, 0x0 ;  /* 0x000000000000781c */ /* 0x000fda0003f6f008 */
[----:B------:R-:W-:Y:S05]  /*2e60*/  @!P3 BRA `(.L_x_1002) ;  /* 0x000003b00000b947 */ /* 0x000fea0003800000 */
[CC--:B------:R-:W-:Y:S02]  /*2e70*/  ISETP.EQ.OR P4, PT, R20.reuse, R26.reuse, P2 ;  /* 0x0000001a1400720c */ /* 0x0c0fe40001782670 */
[C---:B------:R-:W-:Y:S02]  /*2e80*/  IADD3 R17, R20.reuse, 0x1, RZ ;  /* 0x0000000114117810 */ /* 0x040fe40007ffe0ff */
[C---:B0-----:R-:W-:Y:S02]  /*2e90*/  IADD3 R13, R20.reuse, 0x2, RZ ;  /* 0x00000002140d7810 */ /* 0x041fe40007ffe0ff */
[-C--:B------:R-:W-:Y:S02]  /*2ea0*/  ISETP.EQ.OR P6, PT, R17, R26.reuse, P2 ;  /* 0x0000001a1100720c */ /* 0x080fe400017c2670 */
[----:B------:R-:W-:Y:S02]  /*2eb0*/  ISETP.EQ.OR P3, PT, R13, R26, P2 ;  /* 0x0000001a0d00720c */ /* 0x000fe40001762670 */
[----:B------:R-:W-:-:S03]  /*2ec0*/  IADD3 R12, R20, 0x3, RZ ;  /* 0x00000003140c7810 */ /* 0x000fc60007ffe0ff */
[----:B------:R-:W-:-:S04]  /*2ed0*/  @!P4 IMAD R15, R20, c[0x0][0x10], R23 ;  /* 0x00000400140fca24 */ /* 0x000fc800078e0217 */
[----:B------:R-:W-:-:S04]  /*2ee0*/  @!P4 IMAD.WIDE.U32 R14, R15, 0x8, R32 ;  /* 0x000000080f0ec825 */ /* 0x000fc800078e0020 */
[--C-:B------:R-:W-:Y:S02]  /*2ef0*/  @!P6 IMAD R17, R17, c[0x0][0x10], R23.reuse ;  /* 0x000004001111ea24 */ /* 0x100fe400078e0217 */
[----:B------:R-:W2:Y:S01]  /*2f00*/  @!P4 LDG.E.64 R14, [R14.64] ;  /* 0x0000000e0e0ec981 */ /* 0x000ea2000c1e1b00 */
[----:B------:R-:W-:Y:S02]  /*2f10*/  @!P3 IMAD R19, R13, c[0x0][0x10], R23 ;  /* 0x000004000d13ba24 */ /* 0x000fe400078e0217 */
[----:B------:R-:W-:-:S04]  /*2f20*/  @!P6 IMAD.WIDE.U32 R16, R17, 0x8, R32 ;  /* 0x000000081110e825 */ /* 0x000fc800078e0020 */
[----:B------:R-:W-:Y:S02]  /*2f30*/  @!P3 IMAD.WIDE.U32 R18, R19, 0x8, R32 ;  /* 0x000000081312b825 */ /* 0x000fe400078e0020 */
[----:B------:R-:W3:Y:S04]  /*2f40*/  @!P6 LDG.E.64 R16, [R16.64] ;  /* 0x0000000e1010e981 */ /* 0x000ee8000c1e1b00 */
[----:B------:R-:W4:Y:S01]  /*2f50*/  @!P3 LDG.E.64 R18, [R18.64] ;  /* 0x0000000e1212b981 */ /* 0x000f22000c1e1b00 */
[----:B------:R-:W-:Y:S02]  /*2f60*/  IADD3 R22, R20, 0x4, RZ ;  /* 0x0000000414167810 */ /* 0x000fe40007ffe0ff */
[----:B------:R-:W-:Y:S02]  /*2f70*/  ISETP.EQ.OR P0, PT, R12, R26, P2 ;  /* 0x0000001a0c00720c */ /* 0x000fe40001702670 */
[----:B------:R-:W-:-:S02]  /*2f80*/  IADD3 R21, R22, 0x2, RZ ;  /* 0x0000000216157810 */ /* 0x000fc40007ffe0ff */
[----:B------:R-:W-:-:S09]  /*2f90*/  IADD3 R20, R22, 0x3, RZ ;  /* 0x0000000316147810 */ /* 0x000fd20007ffe0ff */
[----:B------:R-:W-:-:S04]  /*2fa0*/  @!P0 IMAD R13, R12, c[0x0][0x10], R23 ;  /* 0x000004000c0d8a24 */ /* 0x000fc800078e0217 */
[----:B------:R-:W-:-:S06]  /*2fb0*/  @!P0 IMAD.WIDE.U32 R12, R13, 0x8, R32 ;  /* 0x000000080d0c8825 */ /* 0x000fcc00078e0020 */
[----:B------:R-:W5:Y:S01]  /*2fc0*/  @!P0 LDG.E.64 R12, [R12.64] ;  /* 0x0000000e0c0c8981 */ /* 0x000f62000c1e1b00 */
[----:B--2---:R-:W-:Y:S01]  /*2fd0*/  @!P4 FADD.FTZ R10, R10, R14 ;  /* 0x0000000e0a0ac221 */ /* 0x004fe20000010000 */
[C---:B------:R-:W-:Y:S01]  /*2fe0*/  IADD3 R14, R22.reuse, 0x1, RZ ;  /* 0x00000001160e7810 */ /* 0x040fe20007ffe0ff */
[----:B------:R-:W-:Y:S01]  /*2ff0*/  @!P4 FADD.FTZ R11, R11, R15 ;  /* 0x0000000f0b0bc221 */ /* 0x000fe20000010000 */
[-C--:B------:R-:W-:Y:S02]  /*3000*/  ISETP.EQ.OR P4, PT, R22, R26.reuse, P2 ;  /* 0x0000001a1600720c */ /* 0x080fe40001782670 */
[-C--:B------:R-:W-:Y:S01]  /*3010*/  ISETP.EQ.OR P5, PT, R14, R26.reuse, P2 ;  /* 0x0000001a0e00720c */ /* 0x080fe200017a2670 */
[----:B---3--:R-:W-:Y:S02]  /*3020*/  @!P6 FADD.FTZ R10, R10, R16 ;  /* 0x000000100a0ae221 */ /* 0x008fe40000010000 */
[----:B------:R-:W-:Y:S01]  /*3030*/  @!P6 FADD.FTZ R11, R11, R17 ;  /* 0x000000110b0be221 */ /* 0x000fe20000010000 */
[----:B------:R-:W-:Y:S01]  /*3040*/  ISETP.EQ.OR P6, PT, R21, R26, P2 ;  /* 0x0000001a1500720c */ /* 0x000fe200017c2670 */
[----:B----4-:R-:W-:-:S02]  /*3050*/  @!P3 FADD.FTZ R10, R10, R18 ;  /* 0x000000120a0ab221 */ /* 0x010fc40000010000 */
[----:B------:R-:W-:Y:S01]  /*3060*/  @!P3 FADD.FTZ R11, R11, R19 ;  /* 0x000000130b0bb221 */ /* 0x000fe20000010000 */
        /* <DEDUP_REMOVED lines=16> */
[----:B------:R-:W-:-:S03]  /*3170*/  PLOP3.LUT P0, PT, PT, PT, PT, 0x8, 0x0 ;  /* 0x000000000000781c */ /* 0x000fc60003f0e170 */
[----:B------:R-:W-:Y:S01]  /*3180*/  UIADD3 UR4, UR4, -0x4, URZ ;  /* 0xfffffffc04047890 */ /* 0x000fe2000fffe03f */
[----:B--2---:R-:W-:Y:S02]  /*3190*/  @!P4 FADD.FTZ R10, R10, R14 ;  /* 0x0000000e0a0ac221 */ /* 0x004fe40000010000 */
[----:B------:R-:W-:Y:S02]  /*31a0*/  @!P4 FADD.FTZ R11, R11, R15 ;  /* 0x0000000f0b0bc221 */ /* 0x000fe40000010000 */
[----:B---3--:R-:W-:Y:S02]  /*31b0*/  @!P5 FADD.FTZ R10, R10, R16 ;  /* 0x000000100a0ad221 */ /* 0x008fe40000010000 */
[----:B------:R-:W-:Y:S02]  /*31c0*/  @!P5 FADD.FTZ R11, R11, R17 ;  /* 0x000000110b0bd221 */ /* 0x000fe40000010000 */
[----:B----4-:R-:W-:Y:S02]  /*31d0*/  @!P6 FADD.FTZ R10, R10, R18 ;  /* 0x000000120a0ae221 */ /* 0x010fe40000010000 */
[----:B------:R-:W-:-:S02]  /*31e0*/  @!P6 FADD.FTZ R11, R11, R19 ;  /* 0x000000130b0be221 */ /* 0x000fc40000010000 */
[----:B------:R-:W-:Y:S01]  /*31f0*/  @!P3 FADD.FTZ R10, R10, R20 ;  /* 0x000000140a0ab221 */ /* 0x000fe20000010000 */
[----:B------:R-:W-:Y:S01]  /*3200*/  IADD3 R20, R22, 0x4, RZ ;  /* 0x0000000416147810 */ /* 0x000fe20007ffe0ff */
[----:B------:R-:W-:Y:S02]  /*3210*/  @!P3 FADD.FTZ R11, R11, R21 ;  /* 0x000000150b0bb221 */ /* 0x000fe40000010000 */
.L_x_1002:
[----:B------:R-:W-:-:S13]  /*3220*/  ISETP.NE.OR P0, PT, RZ, UR4, P0 ;  /* 0x00000004ff007c0c */ /* 0x000fda0008705670 */
[----:B------:R-:W-:Y:S05]  /*3230*/  @!P0 BRA `(.L_x_998) ;  /* 0x000001f000008947 */ /* 0x000fea0003800000 */
.L_x_999:
        /* <DEDUP_REMOVED lines=31> */
.L_x_998:
        /* <DEDUP_REMOVED lines=12> */
.L_x_1004:
[----:B------:R-:W-:Y:S05]  /*34f0*/  BSYNC B0 ;  /* 0x0000000000007941 */ /* 0x000fea0003800000 */
.L_x_1003:
        /* <DEDUP_REMOVED lines=16> */
.L_x_995:
[----:B------:R2:W-:Y:S04]  /*3600*/  @!P2 STS.64 [0x78], R10 ;  /* 0x0000780aff00a388 */ /* 0x0005e80000000a00 */
[----:B------:R-:W-:Y:S01]  /*3610*/  BAR.SYNC.DEFER_BLOCKING 0x0 ;  /* 0x0000000000007b1d */ /* 0x000fe20000010000 */
[----:B------:R-:W-:-:S05]  /*3620*/  ISETP.NE.AND P0, PT, RZ, UR16, PT ;  /* 0x00000010ff007c0c */ /* 0x000fca000bf05270 */
[----:B01----:R-:W0:Y:S08]  /*3630*/  LDS.64 R12, [0x78] ;  /* 0x00007800ff0c7984 */ /* 0x003e300000000a00 */
[----:B------:R-:W-:Y:S05]  /*3640*/  @!P0 BRA `(.L_x_1005) ;  /* 0x0000012000008947 */ /* 0x000fea0003800000 */
[----:B--2---:R-:W-:Y:S02]  /*3650*/  FFMA.FTZ R6, R0, R8, R6 ;  /* 0x0000000800067223 */ /* 0x004fe40000010006 */
        /* <DEDUP_REMOVED lines=17> */
.L_x_1005:
[----:B--2---:R-:W-:Y:S01]  /*3770*/  BSSY B0, `(.L_x_1006) ;  /* 0x0000014000007945 */ /* 0x004fe20003800000 */
[----:B------:R-:W-:Y:S05]  /*3780*/  @!P1 BRA `(.L_x_1007) ;  /* 0x0000012000009947 */ /* 0x000fea0003800000 */
[----:B0-----:R-:W-:Y:S01]  /*3790*/  FMUL.FTZ R11, R12, c[0x0][0x20c] ;  /* 0x000083000c0b7a20 */ /* 0x001fe20000410000 */
[----:B------:R-:W-:Y:S01]  /*37a0*/  MOV R6, R34 ;  /* 0x0000002200067202 */ /* 0x000fe20000000f00 */
[----:B------:R-:W-:Y:S01]  /*37b0*/  IMAD R15, R24, c[0x0][0x1d8], RZ ;  /* 0x00007600180f7a24 */ /* 0x000fe200078e02ff */
[----:B------:R-:W-:Y:S01]  /*37c0*/  MOV R7, R37 ;  /* 0x0000002500077202 */ /* 0x000fe20000000f00 */
[-C--:B------:R-:W-:Y:S02]  /*37d0*/  FMUL.FTZ R0, R0, R11.reuse ;  /* 0x0000000b00007220 */ /* 0x080fe40000410000 */
[----:B------:R-:W-:Y:S02]  /*37e0*/  FMUL.FTZ R2, R2, R11 ;  /* 0x0000000b02027220 */ /* 0x000fe40000410000 */
[----:B------:R-:W-:-:S04]  /*37f0*/  IMAD.WIDE.U32 R6, R28, c[0x0][0x1d8], R6 ;  /* 0x000076001c067a25 */ /* 0x000fc800078e0006 */
[----:B------:R-:W-:Y:S01]  /*3800*/  IMAD R15, R28, c[0x0][0x1dc], R15 ;  /* 0x000077001c0f7a24 */ /* 0x000fe200078e020f */
[----:B------:R-:W-:Y:S01]  /*3810*/  LEA R10, P0, R6, c[0x0][0x160], 0x2 ;  /* 0x00005800060a7a11 */ /* 0x000fe200078010ff */
[C---:B------:R-:W-:Y:S02]  /*3820*/  FFMA.FTZ R11, R13.reuse, c[0x0][0x20c], R0 ;  /* 0x000083000d0b7a23 */ /* 0x040fe40000010000 */
[----:B------:R-:W-:Y:S01]  /*3830*/  FFMA.FTZ R2, R13, c[0x0][0x20c], R2 ;  /* 0x000083000d027a23 */ /* 0x000fe20000010002 */
[----:B------:R-:W-:Y:S01]  /*3840*/  IADD3 R15, R7, R15, RZ ;  /* 0x0000000f070f7210 */ /* 0x000fe20007ffe0ff */
[----:B------:R-:W-:Y:S02]  /*3850*/  FFMA.FTZ R4, R8, R4, -R11 ;  /* 0x0000000408047223 */ /* 0x000fe4000001080b */
[----:B------:R-:W-:Y:S01]  /*3860*/  FFMA.FTZ R2, R9, R5, -R2 ;  /* 0x0000000509027223 */ /* 0x000fe20000010802 */
[----:B------:R-:W-:Y:S01]  /*3870*/  LEA.HI.X R11, R6, c[0x0][0x164], R15, 0x2, P0 ;  /* 0x00005900060b7a11 */ /* 0x000fe200000f140f */
[----:B------:R-:W-:-:S02]  /*3880*/  FMUL.FTZ R4, R4, UR12 ;  /* 0x0000000c04047c20 */ /* 0x000fc40008410000 */
[----:B------:R-:W-:-:S05]  /*3890*/  FMUL.FTZ R5, R2, UR12 ;  /* 0x0000000c02057c20 */ /* 0x000fca0008410000 */
[----:B------:R0:W-:Y:S02]  /*38a0*/  STG.E.64 [R10.64], R4 ;  /* 0x000000040a007986 */ /* 0x0001e4000c101b0e */
.L_x_1007:
[----:B------:R-:W-:Y:S05]  /*38b0*/  BSYNC B0 ;  /* 0x0000000000007941 */ /* 0x000fea0003800000 */
.L_x_1006:
[----:B------:R-:W-:Y:S01]  /*38c0*/  ULDC UR4, c[0x0][0x10] ;  /* 0x0000040000047ab9 */ /* 0x000fe20000000800 */
[----:B------:R-:W-:Y:S01]  /*38d0*/  IADD3 R27, R27, 0x1, RZ ;  /* 0x000000011b1b7810 */ /* 0x000fe20007ffe0ff */
[----:B------:R-:W-:-:S04]  /*38e0*/  UIADD3 UR7, UR7, UR4, URZ ;  /* 0x0000000407077290 */ /* 0x000fc8000fffe03f */
[----:B------:R-:W-:-:S06]  /*38f0*/  UISETP.GE.AND UP0, UPT, UR7, UR6, UPT ;  /* 0x000000060700728c */ /* 0x000fcc000bf06270 */
[----:B------:R-:W-:-:S13]  /*3900*/  PLOP3.LUT P0, PT, PT, PT, UP0, 0x80, 0x0 ;  /* 0x000000000000781c */ /* 0x000fda0003f0f008 */
[----:B------:R-:W-:Y:S01]  /*3910*/  @P0 CALL.REL.NOINC `(.L_x_985) ;  /* 0x0000001000000944 */ /* 0x000fe20003c00000 */
[----:B------:R-:W-:Y:S05]  /*3920*/  BRA `(.L_x_1008) ;  /* 0xffffc96000007947 */ /* 0x000fea000383ffff */
.L_x_985:
        /* <DEDUP_REMOVED lines=18> */
.L_x_1010:
[----:B------:R-:W-:Y:S05]  /*3a50*/  BSYNC B0 ;  /* 0x0000000000007941 */ /* 0x000fea0003800000 */
.L_x_1009:
        /* <DEDUP_REMOVED lines=11> */
.L_x_1012:
[----:B------:R-:W2:Y:S01]  /*3b10*/  LDG.E.STRONG.GPU R5, [R2.64] ;  /* 0x0000000e02057981 */ /* 0x000ea2000c1ef900 */
[----:B------:R-:W-:Y:S01]  /*3b20*/  YIELD ;  /* 0x0000000000007946 */ /* 0x000fe20003800000 */
[----:B--2---:R-:W-:Y:S01]  /*3b30*/  ISETP.NE.AND P0, PT, R5, R4, PT ;  /* 0x000000040500720c */ /* 0x004fe20003f05270 */
[----:B------:R-:W-:-:S12]  /*3b40*/  CCTL.IVALL ;  /* 0x00000000ff00798f */ /* 0x000fd80002000000 */
[----:B------:R-:W-:Y:S05]  /*3b50*/  @P0 BRA `(.L_x_1012) ;  /* 0xffffffb000000947 */ /* 0x000fea000383ffff */
.L_x_1011:
        /* <DEDUP_REMOVED lines=25> */
.L_x_1013:
        /* <DEDUP_REMOVED lines=23> */
.L_x_1014:
        /* <DEDUP_REMOVED lines=10> */
.L_x_2339:


//--------------------- .text._Z35group_norm_nhwc_bwd_one_pass_kernelI11Fp32IOFp32WLi128ELi12ELi384EEv26Group_norm_nhwc_bwd_params --------------------------
	.section	.text._Z35group_norm_nhwc_bwd_one_pass_kernelI11Fp32IOFp32WLi128ELi12ELi384EEv26Group_norm_nhwc_bwd_params,"ax",@progbits
	.sectioninfo	@"SHI_REGISTERS=56"
	.align	128
        .global         _Z35group_norm_nhwc_bwd_one_pass_kernelI11Fp32IOFp32WLi128ELi12ELi384EEv26Group_norm_nhwc_bwd_params
        .type           _Z35group_norm_nhwc_bwd_one_pass_kernelI11Fp32IOFp32WLi128ELi12ELi384EEv26Group_norm_nhwc_bwd_params,@function
        .size           _Z35group_norm_nhwc_bwd_one_pass_kernelI11Fp32IOFp32WLi128ELi12ELi384EEv26Group_norm_nhwc_bwd_params,(.L_x_2340 - _Z35group_norm_nhwc_bwd_one_pass_kernelI11Fp32IOFp32WLi128ELi12ELi384EEv26Group_norm_nhwc_bwd_params)
        .other          _Z35group_norm_nhwc_bwd_one_pass_kernelI11Fp32IOFp32WLi128ELi12ELi384EEv26Group_norm_nhwc_bwd_params,@"STO_CUDA_ENTRY STV_DEFAULT"
_Z35group_norm_nhwc_bwd_one_pass_kernelI11Fp32IOFp32WLi128ELi12ELi384EEv26Group_norm_nhwc_bwd_params:
.text._Z35group_norm_nhwc_bwd_one_pass_kernelI11Fp32IOFp32WLi128ELi12ELi384EEv26Group_norm_nhwc_bwd_params:
        /* <DEDUP_REMOVED lines=41> */
[----:B-1----:R-:W-:Y:S02]  /*0290*/  IADD3 R44, R45, 0x40, RZ ;  /* 0x000000402d2c7810 */ /* 0x002fe40007ffe0ff */
.L_x_1042:
        /* <DEDUP_REMOVED lines=30> */
[----:B------:R-:W-:-:S03]  /*0480*/  ISETP.NE.AND P0, PT, RZ, c[0x0][0x1f0], PT ;  /* 0x00007c00ff007a0c */ /* 0x000fc60003f05270 */
[----:B------:R-:W-:Y:S02]  /*0490*/  @P2 IADD3 R4, R4, 0x1, RZ ;  /* 0x0000000104042810 */ /* 0x000fe40007ffe0ff */
[----:B------:R-:W-:Y:S02]  /*04a0*/  LOP3.LUT R5, RZ, c[0x0][0x1f0], RZ, 0x33, !PT ;  /* 0x00007c00ff057a12 */ /* 0x000fe400078e33ff */
[----:B------:R-:W-:Y:S02]  /*04b0*/  @!P4 IADD3 R0, -R0, RZ, RZ ;  /* 0x000000ff0000c210 */ /* 0x000fe40007ffe1ff */
[----:B------:R-:W-:Y:S02]  /*04c0*/  @!P5 IADD3 R4, -R4, RZ, RZ ;  /* 0x000000ff0404d210 */ /* 0x000fe40007ffe1ff */
[C---:B------:R-:W-:Y:S02]  /*04d0*/  SEL R37, R5.reuse, R0, !P0 ;  /* 0x0000000005257207 */ /* 0x040fe40004000000 */
[----:B------:R-:W-:-:S02]  /*04e0*/  SEL R5, R5, R4, !P0 ;  /* 0x0000000405057207 */ /* 0x000fc40004000000 */
        /* <DEDUP_REMOVED lines=13> */
[----:B------:R-:W-:Y:S02]  /*05c0*/  IADD3 R53, R51, R53, RZ ;  /* 0x0000003533357210 */ /* 0x000fe40007ffe0ff */
[----:B------:R-:W-:Y:S01]  /*05d0*/  @!P0 MOV R6, R50 ;  /* 0x0000003200068202 */ /* 0x000fe20000000f00 */
[----:B------:R-:W-:Y:S01]  /*05e0*/  @!P0 IMAD R19, R44, c[0x0][0x1dc], R7 ;  /* 0x000077002c138a24 */ /* 0x000fe200078e0207 */
[----:B------:R-:W-:-:S05]  /*05f0*/  @!P0 MOV R7, R53 ;  /* 0x0000003500078202 */ /* 0x000fca0000000f00 */
[----:B------:R-:W-:-:S05]  /*0600*/  @!P0 IMAD.WIDE.U32 R6, R44, c[0x0][0x1d8], R6 ;  /* 0x000076002c068a25 */ /* 0x000fca00078e0006 */
[----:B------:R-:W-:Y:S02]  /*0610*/  @!P0 IADD3 R19, R7, R19, RZ ;  /* 0x0000001307138210 */ /* 0x000fe40007ffe0ff */
[C---:B------:R-:W-:Y:S02]  /*0620*/  @!P0 SHF.L.U32 R18, R6.reuse, 0x2, RZ ;  /* 0x0000000206128819 */ /* 0x040fe400000006ff */
[----:B------:R-:W-:Y:S02]  /*0630*/  @!P0 SHF.L.U64.HI R19, R6, 0x2, R19 ;  /* 0x0000000206138819 */ /* 0x000fe40000010213 */
[C---:B------:R-:W-:Y:S02]  /*0640*/  @!P0 IADD3 R16, P3, R18.reuse, c[0x0][0x180], RZ ;  /* 0x0000600012108a10 */ /* 0x040fe40007f7e0ff */
[----:B------:R-:W-:Y:S01]  /*0650*/  @!P0 IADD3 R18, P4, R18, c[0x0][0x178], RZ ;  /* 0x00005e0012128a10 */ /* 0x000fe20007f9e0ff */
[----:B------:R-:W-:Y:S01]  /*0660*/  CS2R R14, SRZ ;  /* 0x00000000000e7805 */ /* 0x000fe2000001ff00 */
[----:B------:R-:W-:Y:S01]  /*0670*/  CS2R R6, SRZ ;  /* 0x0000000000067805 */ /* 0x000fe2000001ff00 */
[----:B------:R-:W-:-:S02]  /*0680*/  @!P0 IADD3.X R17, R19, c[0x0][0x184], RZ, P3, !PT ;  /* 0x0000610013118a10 */ /* 0x000fc40001ffe4ff */
[----:B------:R-:W-:-:S03]  /*0690*/  @!P0 IADD3.X R19, R19, c[0x0][0x17c], RZ, P4, !PT ;  /* 0x00005f0013138a10 */ /* 0x000fc600027fe4ff */
[----:B------:R0:W5:Y:S04]  /*06a0*/  @!P0 LDG.E.64 R14, [R16.64] ;  /* 0x0000000e100e8981 */ /* 0x000168000c1e1b00 */
[----:B------:R0:W5:Y:S01]  /*06b0*/  @!P0 LDG.E.64 R6, [R18.64] ;  /* 0x0000000e12068981 */ /* 0x000162000c1e1b00 */
[----:B------:R-:W-:Y:S01]  /*06c0*/  @P1 IMAD R4, R40, c[0x0][0x1d8], RZ ;  /* 0x0000760028041a24 */ /* 0x000fe200078e02ff */
[----:B------:R-:W-:-:S03]  /*06d0*/  @P1 MOV R52, R50 ;  /* 0x0000003200341202 */ /* 0x000fc60000000f00 */
[C---:B------:R-:W-:Y:S02]  /*06e0*/  @P1 IMAD R11, R45.reuse, c[0x0][0x1dc], R4 ;  /* 0x000077002d0b1a24 */ /* 0x040fe400078e0204 */
[----:B------:R-:W-:-:S05]  /*06f0*/  @P1 IMAD.WIDE.U32 R4, R45, c[0x0][0x1d8], R52 ;  /* 0x000076002d041a25 */ /* 0x000fca00078e0034 */
[----:B------:R-:W-:Y:S02]  /*0700*/  @P1 IADD3 R11, R5, R11, RZ ;  /* 0x0000000b050b1210 */ /* 0x000fe40007ffe0ff */
[C---:B------:R-:W-:Y:S02]  /*0710*/  @P1 SHF.L.U32 R10, R4.reuse, 0x2, RZ ;  /* 0x00000002040a1819 */ /* 0x040fe400000006ff */
[----:B------:R-:W-:Y:S02]  /*0720*/  @P1 SHF.L.U64.HI R11, R4, 0x2, R11 ;  /* 0x00000002040b1819 */ /* 0x000fe4000001020b */
[----:B------:R-:W-:-:S04]  /*0730*/  @P1 IADD3 R8, P2, R10, c[0x0][0x180], RZ ;  /* 0x000060000a081a10 */ /* 0x000fc80007f5e0ff */
[C---:B------:R-:W-:Y:S02]  /*0740*/  @P1 IADD3.X R9, R11.reuse, c[0x0][0x184], RZ, P2, !PT ;  /* 0x000061000b091a10 */ /* 0x040fe400017fe4ff */
[----:B------:R-:W-:Y:S01]  /*0750*/  @P1 IADD3 R10, P2, R10, c[0x0][0x178], RZ ;  /* 0x00005e000a0a1a10 */ /* 0x000fe20007f5e0ff */
[----:B------:R-:W-:Y:S01]  /*0760*/  CS2R R12, SRZ ;  /* 0x00000000000c7805 */ /* 0x000fe2000001ff00 */
[----:B------:R-:W-:Y:S02]  /*0770*/  CS2R R4, SRZ ;  /* 0x0000000000047805 */ /* 0x000fe4000001ff00 */
[----:B------:R-:W-:Y:S01]  /*0780*/  @P1 IADD3.X R11, R11, c[0x0][0x17c], RZ, P2, !PT ;  /* 0x00005f000b0b1a10 */ /* 0x000fe200017fe4ff */
[----:B------:R-:W-:Y:S01]  /*0790*/  UMOV UR12, 0x3f800000 ;  /* 0x3f800000000c7882 */ /* 0x000fe20000000000 */
[----:B------:R-:W-:Y:S01]  /*07a0*/  BSSY B0, `(.L_x_1016) ;  /* 0x0000018000007945 */ /* 0x000fe20003800000 */
[----:B------:R1:W5:Y:S04]  /*07b0*/  @P1 LDG.E.64 R12, [R8.64] ;  /* 0x0000000e080c1981 */ /* 0x000368000c1e1b00 */
[----:B------:R3:W5:Y:S01]  /*07c0*/  @P1 LDG.E.64 R4, [R10.64] ;  /* 0x0000000e0a041981 */ /* 0x000762000c1e1b00 */
[----:B-1----:R-:W-:Y:S01]  /*07d0*/  CS2R R8, SRZ ;  /* 0x0000000000087805 */ /* 0x002fe2000001ff00 */
[----:B---3--:R-:W-:Y:S01]  /*07e0*/  CS2R R10, SRZ ;  /* 0x00000000000a7805 */ /* 0x008fe2000001ff00 */
[----:B--2---:R-:W-:-:S05]  /*07f0*/  FFMA.FTZ R3, -R2, R2, R3 ;  /* 0x0000000202037223 */ /* 0x004fca0000010103 */
        /* <DEDUP_REMOVED lines=18> */
.L_x_1017:
[----:B0-----:R-:W-:Y:S05]  /*0920*/  BSYNC B0 ;  /* 0x0000000000007941 */ /* 0x001fea0003800000 */
.L_x_1016:
[----:B------:R-:W-:Y:S01]  /*0930*/  ISETP.NE.AND P2, PT, RZ, UR16, PT ;  /* 0x00000010ff007c0c */ /* 0x000fe2000bf45270 */
[C---:B-----5:R-:W-:Y:S01]  /*0940*/  FADD.FTZ R3, -R2.reuse, R12 ;  /* 0x0000000c02037221 */ /* 0x060fe20000010100 */
[----:B------:R-:W-:Y:S01]  /*0950*/  MOV R12, R4 ;  /* 0x00000004000c7202 */ /* 0x000fe20000000f00 */
[C---:B------:R-:W-:Y:S01]  /*0960*/  FADD.FTZ R36, -R2.reuse, R13 ;  /* 0x0000000d02247221 */ /* 0x040fe20000010100 */
[----:B------:R-:W-:Y:S01]  /*0970*/  MOV R13, R6 ;  /* 0x00000006000d7202 */ /* 0x000fe20000000f00 */
[C---:B------:R-:W-:Y:S01]  /*0980*/  FADD.FTZ R20, -R2.reuse, R14 ;  /* 0x0000000e02147221 */ /* 0x040fe20000010100 */
[----:B------:R-:W-:Y:S01]  /*0990*/  MOV R14, R5 ;  /* 0x00000005000e7202 */ /* 0x000fe20000000f00 */
[----:B------:R-:W-:-:S02]  /*09a0*/  FADD.FTZ R2, -R2, R15 ;  /* 0x0000000f02027221 */ /* 0x000fc40000010100 */
[----:B------:R-:W-:Y:S02]  /*09b0*/  FMUL.FTZ R3, R3, UR12 ;  /* 0x0000000c03037c20 */ /* 0x000fe40008410000 */
[----:B------:R-:W-:Y:S02]  /*09c0*/  FMUL.FTZ R36, R36, UR12 ;  /* 0x0000000c24247c20 */ /* 0x000fe40008410000 */
        /* <DEDUP_REMOVED lines=19> */
.L_x_1018:
[----:B------:R-:W-:Y:S01]  /*0b00*/  FMUL.FTZ R16, R12, R8 ;  /* 0x000000080c107220 */ /* 0x000fe20000410000 */
[----:B------:R-:W-:Y:S01]  /*0b10*/  MOV R15, R7 ;  /* 0x00000007000f7202 */ /* 0x000fe20000000f00 */
[----:B------:R-:W-:Y:S02]  /*0b20*/  FMUL.FTZ R0, R20, UR12 ;  /* 0x0000000c14007c20 */ /* 0x000fe40008410000 */
[----:B------:R-:W-:Y:S02]  /*0b30*/  FFMA.FTZ R18, R3, R16, RZ ;  /* 0x0000001003127223 */ /* 0x000fe400000100ff */
[----:B------:R-:W-:Y:S02]  /*0b40*/  FMUL.FTZ R17, R14, R9 ;  /* 0x000000090e117220 */ /* 0x000fe40000410000 */
[----:B------:R-:W-:-:S02]  /*0b50*/  FADD.FTZ R16, RZ, R16 ;  /* 0x00000010ff107221 */ /* 0x000fc40000010000 */
        /* <DEDUP_REMOVED lines=12> */
[----:B0-----:R-:W-:-:S04]  /*0c20*/  FADD.FTZ R28, -R24, 1 ;  /* 0x3f800000181c7421 */ /* 0x001fc80000010100 */
[----:B------:R-:W-:Y:S02]  /*0c30*/  FFMA.FTZ R28, R15, R28, 1 ;  /* 0x3f8000000f1c7423 */ /* 0x000fe4000001001c */
[----:B------:R-:W-:Y:S02]  /*0c40*/  FMUL.FTZ R15, R7, R24 ;  /* 0x00000018070f7220 */ /* 0x000fe40000410000 */
[----:B-1----:R-:W-:Y:S02]  /*0c50*/  FADD.FTZ R26, -R21, 1 ;  /* 0x3f800000151a7421 */ /* 0x002fe40000010100 */
[----:B------:R-:W-:Y:S02]  /*0c60*/  FMUL.FTZ R21, R6, R21 ;  /* 0x0000001506157220 */ /* 0x000fe40000410000 */
[----:B------:R-:W-:Y:S02]  /*0c70*/  FFMA.FTZ R26, R13, R26, 1 ;  /* 0x3f8000000d1a7423 */ /* 0x000fe4000001001a */
[----:B------:R-:W-:-:S02]  /*0c80*/  FMUL.FTZ R15, R15, R28 ;  /* 0x0000001c0f0f7220 */ /* 0x000fc40000410000 */
[----:B------:R-:W-:Y:S02]  /*0c90*/  FMUL.FTZ R13, R21, R26 ;  /* 0x0000001a150d7220 */ /* 0x000fe40000410000 */
.L_x_1019:
        /* <DEDUP_REMOVED lines=13> */
[----:B------:R-:W-:Y:S02]  /*0d70*/  FADD.FTZ R20, R16, R19 ;  /* 0x0000001310147221 */ /* 0x000fe40000010000 */
[----:B------:R-:W-:Y:S01]  /*0d80*/  FADD.FTZ R18, RZ, R12 ;  /* 0x0000000cff127221 */ /* 0x000fe20000010000 */
[----:B------:R-:W0:Y:S03]  /*0d90*/  SHFL.DOWN PT, R16, R21, 0x1, 0x1f ;  /* 0x08201f0015107f89 */ /* 0x000e2600000e0000 */
[----:B------:R-:W-:Y:S01]  /*0da0*/  FADD.FTZ R18, R18, R13 ;  /* 0x0000000d12127221 */ /* 0x000fe20000010000 */
        /* <DEDUP_REMOVED lines=27> */
[----:B------:R-:W-:Y:S01]  /*0f60*/  FFMA.FTZ R16, R0, R13, R16 ;  /* 0x0000000d00107223 */ /* 0x000fe20000010010 */
[----:B------:R-:W-:Y:S01]  /*0f70*/  MOV R13, R20 ;  /* 0x00000014000d7202 */ /* 0x000fe20000000f00 */
[----:B------:R-:W-:-:S02]  /*0f80*/  FFMA.FTZ R17, R2, R15, R17 ;  /* 0x0000000f02117223 */ /* 0x000fc40000010011 */
        /* <DEDUP_REMOVED lines=9> */
[----:B------:R-:W4:Y:S01]  /*1020*/  LDS.128 R24, [0x40] ;  /* 0x00004000ff187984 */ /* 0x000f220000000c00 */
[----:B-1----:R-:W-:-:S02]  /*1030*/  FADD.FTZ R33, R12, R14 ;  /* 0x0000000e0c217221 */ /* 0x002fc40000010000 */
[----:B------:R-:W-:Y:S02]  /*1040*/  FADD.FTZ R32, R13, R15 ;  /* 0x0000000f0d207221 */ /* 0x000fe40000010000 */
[----:B0-----:R-:W0:Y:S01]  /*1050*/  LDS.128 R12, [0x50] ;  /* 0x00005000ff0c7984 */ /* 0x001e220000000c00 */
[----:B--2---:R-:W-:Y:S02]  /*1060*/  FADD.FTZ R33, R33, R20 ;  /* 0x0000001421217221 */ /* 0x004fe40000010000 */
[----:B------:R-:W-:Y:S02]  /*1070*/  FADD.FTZ R20, R32, R21 ;  /* 0x0000001520147221 */ /* 0x000fe40000010000 */
[----:B------:R-:W-:Y:S02]  /*1080*/  FADD.FTZ R21, R33, R22 ;  /* 0x0000001621157221 */ /* 0x000fe40000010000 */
[----:B------:R-:W1:Y:S01]  /*1090*/  LDS.128 R32, [0x60] ;  /* 0x00006000ff207984 */ /* 0x000e620000000c00 */
[----:B------:R-:W-:-:S02]  /*10a0*/  FADD.FTZ R20, R20, R23 ;  /* 0x0000001714147221 */ /* 0x000fc40000010000 */
[----:B---3--:R-:W-:Y:S02]  /*10b0*/  FADD.FTZ R21, R21, R28 ;  /* 0x0000001c15157221 */ /* 0x008fe40000010000 */
[----:B------:R-:W-:Y:S02]  /*10c0*/  FADD.FTZ R20, R20, R29 ;  /* 0x0000001d14147221 */ /* 0x000fe40000010000 */
[----:B------:R-:W-:Y:S02]  /*10d0*/  FADD.FTZ R21, R21, R30 ;  /* 0x0000001e15157221 */ /* 0x000fe40000010000 */
[----:B------:R-:W-:Y:S02]  /*10e0*/  FADD.FTZ R20, R20, R31 ;  /* 0x0000001f14147221 */ /* 0x000fe40000010000 */
[----:B----4-:R-:W-:Y:S02]  /*10f0*/  FADD.FTZ R21, R21, R24 ;  /* 0x0000001815157221 */ /* 0x010fe40000010000 */
        /* <DEDUP_REMOVED lines=11> */
.L_x_1021:
[----:B------:R-:W-:Y:S05]  /*11b0*/  BSYNC B0 ;  /* 0x0000000000007941 */ /* 0x000fea0003800000 */
.L_x_1020:
[----:B------:R-:W-:Y:S06]  /*11c0*/  BAR.SYNC.DEFER_BLOCKING 0x0 ;  /* 0x0000000000007b1d */ /* 0x000fec0000010000 */
[----:B------:R-:W-:Y:S01]  /*11d0*/  BSSY B0, `(.L_x_1022) ;  /* 0x000013d000007945 */ /* 0x000fe20003800000 */
[----:B------:R-:W-:Y:S05]  /*11e0*/  @P0 BRA `(.L_x_1023) ;  /* 0x000013b000000947 */ /* 0x000fea0003800000 */
[----:B------:R-:W1:Y:S04]  /*11f0*/  LDS.128 R24, [R48+0xe0] ;  /* 0x0000e00030187984 */ /* 0x000e680000000c00 */
[----:B------:R-:W2:Y:S04]  /*1200*/  LDS.128 R20, [R48+0x140] ;  /* 0x0001400030147984 */ /* 0x000ea80000000c00 */
[----:B------:R-:W3:Y:S04]  /*1210*/  LDS.128 R28, [R48+0x1a0] ;  /* 0x0001a000301c7984 */ /* 0x000ee80000000c00 */
[----:B------:R-:W4:Y:S01]  /*1220*/  LDS.128 R32, [R48+0x200] ;  /* 0x0002000030207984 */ /* 0x000f220000000c00 */
        /* <DEDUP_REMOVED lines=35> */
[----:B---3--:R-:W-:-:S02]  /*1460*/  FADD.FTZ R15, R15, R32 ;  /* 0x000000200f0f7221 */ /* 0x008fc40000010000 */
[----:B------:R-:W-:Y:S02]  /*1470*/  FADD.FTZ R24, R24, R33 ;  /* 0x0000002118187221 */ /* 0x000fe40000010000 */
[----:B------:R-:W-:Y:S02]  /*1480*/  FADD.FTZ R25, R25, R34 ;  /* 0x0000002219197221 */ /* 0x000fe40000010000 */
[----:B------:R-:W-:Y:S02]  /*1490*/  FADD.FTZ R14, R14, R35 ;  /* 0x000000230e0e7221 */ /* 0x000fe40000010000 */
[----:B------:R-:W3:Y:S01]  /*14a0*/  LDS.128 R32, [R48+0x500] ;  /* 0x0005000030207984 */ /* 0x000ee20000000c00 */
        /* <DEDUP_REMOVED lines=35> */
[----:B---3--:R-:W-:Y:S02]  /*16e0*/  FADD.FTZ R15, R15, R32 ;  /* 0x000000200f0f7221 */ /* 0x008fe40000010000 */
[----:B------:R-:W-:Y:S02]  /*16f0*/  FADD.FTZ R24, R24, R33 ;  /* 0x0000002118187221 */ /* 0x000fe40000010000 */
[----:B------:R-:W-:Y:S02]  /*1700*/  FADD.FTZ R25, R25, R34 ;  /* 0x0000002219197221 */ /* 0x000fe40000010000 */
[----:B------:R-:W-:Y:S02]  /*1710*/  FADD.FTZ R14, R14, R35 ;  /* 0x000000230e0e7221 */ /* 0x000fe40000010000 */
[----:B------:R-:W3:Y:S01]  /*1720*/  LDS.128 R32, [R48+0x800] ;  /* 0x0008000030207984 */ /* 0x000ee20000000c00 */
        /* <DEDUP_REMOVED lines=59> */
[----:B0-----:R-:W-:Y:S02]  /*1ae0*/  FADD.FTZ R33, R15, R16 ;  /* 0x000000100f217221 */ /* 0x001fe40000010000 */
[----:B------:R-:W-:Y:S02]  /*1af0*/  FADD.FTZ R16, R28, R17 ;  /* 0x000000111c107221 */ /* 0x000fe40000010000 */
[----:B------:R-:W-:Y:S02]  /*1b00*/  FADD.FTZ R15, R29, R18 ;  /* 0x000000121d0f7221 */ /* 0x000fe40000010000 */
[----:B------:R-:W0:Y:S01]  /*1b10*/  LDS.128 R28, [R48+0xc80] ;  /* 0x000c8000301c7984 */ /* 0x000e220000000c00 */
[----:B------:R-:W-:Y:S02]  /*1b20*/  FADD.FTZ R14, R14, R19 ;  /* 0x000000130e0e7221 */ /* 0x000fe40000010000 */
[----:B-1----:R-:W-:-:S02]  /*1b30*/  FADD.FTZ R33, R33, R20 ;  /* 0x0000001421217221 */ /* 0x002fc40000010000 */
[----:B------:R-:W-:Y:S02]  /*1b40*/  FADD.FTZ R20, R16, R21 ;  /* 0x0000001510147221 */ /* 0x000fe40000010000 */
[----:B------:R-:W1:Y:S01]  /*1b50*/  LDS.128 R16, [R48+0xce0] ;  /* 0x000ce00030107984 */ /* 0x000e620000000c00 */
[----:B------:R-:W-:Y:S02]  /*1b60*/  FADD.FTZ R21, R15, R22 ;  /* 0x000000160f157221 */ /* 0x000fe40000010000 */
[----:B--2---:R-:W-:Y:S02]  /*1b70*/  FADD.FTZ R15, R33, R24 ;  /* 0x00000018210f7221 */ /* 0x004fe40000010000 */
[----:B------:R-:W2:Y:S01]  /*1b80*/  LDS.128 R32, [R48+0xd40] ;  /* 0x000d400030207984 */ /* 0x000ea20000000c00 */
[----:B------:R-:W-:Y:S02]  /*1b90*/  FADD.FTZ R24, R20, R25 ;  /* 0x0000001914187221 */ /* 0x000fe40000010000 */
[----:B------:R-:W-:-:S02]  /*1ba0*/  FADD.FTZ R14, R14, R23 ;  /* 0x000000170e0e7221 */ /* 0x000fc40000010000 */
[----:B------:R-:W-:Y:S02]  /*1bb0*/  FADD.FTZ R25, R21, R26 ;  /* 0x0000001a15197221 */ /* 0x000fe40000010000 */
[----:B------:R-:W3:Y:S01]  /*1bc0*/  LDS.128 R20, [R48+0xda0] ;  /* 0x000da00030147984 */ /* 0x000ee20000000c00 */
        /* <DEDUP_REMOVED lines=8> */
[----:B------:R-:W0:Y:S01]  /*1c50*/  LDS.128 R24, [R48+0xe00] ;  /* 0x000e000030187984 */ /* 0x000e220000000c00 */
[----:B--2---:R-:W-:Y:S02]  /*1c60*/  FADD.FTZ R29, R29, R32 ;  /* 0x000000201d1d7221 */ /* 0x004fe40000010000 */
[----:B------:R-:W-:Y:S02]  /*1c70*/  FADD.FTZ R14, R14, R19 ;  /* 0x000000130e0e7221 */ /* 0x000fe40000010000 */
[----:B------:R-:W-:-:S02]  /*1c80*/  FADD.FTZ R32, R16, R33 ;  /* 0x0000002110207221 */ /* 0x000fc40000010000 */
[----:B------:R-:W1:Y:S01]  /*1c90*/  LDS.128 R16, [R48+0xe60] ;  /* 0x000e600030107984 */ /* 0x000e620000000c00 */
[----:B------:R-:W-:Y:S02]  /*1ca0*/  FADD.FTZ R33, R15, R34 ;  /* 0x000000220f217221 */ /* 0x000fe40000010000 */
[----:B---3--:R-:W-:Y:S02]  /*1cb0*/  FADD.FTZ R15, R29, R20 ;  /* 0x000000141d0f7221 */ /* 0x008fe40000010000 */
[----:B------:R-:W2:Y:S01]  /*1cc0*/  LDS.128 R28, [R48+0xec0] ;  /* 0x000ec000301c7984 */ /* 0x000ea20000000c00 */
[----:B------:R-:W-:Y:S02]  /*1cd0*/  FADD.FTZ R20, R32, R21 ;  /* 0x0000001520147221 */ /* 0x000fe40000010000 */
[----:B------:R-:W-:Y:S02]  /*1ce0*/  FADD.FTZ R14, R14, R35 ;  /* 0x000000230e0e7221 */ /* 0x000fe40000010000 */
[----:B------:R-:W-:-:S02]  /*1cf0*/  FADD.FTZ R21, R33, R22 ;  /* 0x0000001621157221 */ /* 0x000fc40000010000 */
[----:B------:R-:W3:Y:S01]  /*1d00*/  LDS.128 R32, [R48+0xf20] ;  /* 0x000f200030207984 */ /* 0x000ee20000000c00 */
        /* <DEDUP_REMOVED lines=8> */
[----:B------:R-:W0:Y:S01]  /*1d90*/  LDS.128 R20, [R48+0xf80] ;  /* 0x000f800030147984 */ /* 0x000e220000000c00 */
[----:B------:R-:W-:Y:S02]  /*1da0*/  FADD.FTZ R14, R14, R19 ;  /* 0x000000130e0e7221 */ /* 0x000fe40000010000 */
[----:B--2---:R-:W-:Y:S01]  /*1db0*/  FADD.FTZ R27, R25, R28 ;  /* 0x0000001c191b7221 */ /* 0x004fe20000010000 */
[----:B------:R-:W1:Y:S01]  /*1dc0*/  LDS.128 R16, [R48+0xfe0] ;  /* 0x000fe00030107984 */ /* 0x000e620000000c00 */
        /* <DEDUP_REMOVED lines=9> */
[----:B0-----:R-:W-:Y:S02]  /*1e60*/  FADD.FTZ R15, R15, R20 ;  /* 0x000000140f0f7221 */ /* 0x001fe40000010000 */
[----:B------:R-:W-:Y:S02]  /*1e70*/  FADD.FTZ R32, R32, R21 ;  /* 0x0000001520207221 */ /* 0x000fe40000010000 */
[----:B------:R-:W-:Y:S02]  /*1e80*/  FADD.FTZ R33, R33, R22 ;  /* 0x0000001621217221 */ /* 0x000fe40000010000 */
[----:B-1----:R-:W-:Y:S02]  /*1e90*/  FADD.FTZ R35, R15, R16 ;  /* 0x000000100f237221 */ /* 0x002fe40000010000 */
[----:B------:R-:W-:Y:S02]  /*1ea0*/  FADD.FTZ R14, R14, R23 ;  /* 0x000000170e0e7221 */ /* 0x000fe40000010000 */
[----:B------:R-:W0:Y:S01]  /*1eb0*/  LDS.128 R20, [R48+0x1100] ;  /* 0x0011000030147984 */ /* 0x000e220000000c00 */
[----:B------:R-:W-:-:S02]  /*1ec0*/  FADD.FTZ R32, R32, R17 ;  /* 0x0000001120207221 */ /* 0x000fc40000010000 */
[----:B------:R-:W-:Y:S02]  /*1ed0*/  FADD.FTZ R15, R33, R18 ;  /* 0x00000012210f7221 */ /* 0x000fe40000010000 */
[----:B--2---:R-:W-:Y:S02]  /*1ee0*/  FADD.FTZ R35, R35, R28 ;  /* 0x0000001c23237221 */ /* 0x004fe40000010000 */
[----:B------:R-:W-:Y:S02]  /*1ef0*/  FADD.FTZ R14, R14, R19 ;  /* 0x000000130e0e7221 */ /* 0x000fe40000010000 */
[----:B------:R-:W1:Y:S01]  /*1f00*/  LDS.128 R16, [R48+0x1160] ;  /* 0x0011600030107984 */ /* 0x000e620000000c00 */
[----:B------:R-:W-:Y:S02]  /*1f10*/  FADD.FTZ R28, R32, R29 ;  /* 0x0000001d201c7221 */ /* 0x000fe40000010000 */
[----:B------:R-:W-:Y:S02]  /*1f20*/  FADD.FTZ R29, R15, R30 ;  /* 0x0000001e0f1d7221 */ /* 0x000fe40000010000 */
[----:B---3--:R-:W-:-:S02]  /*1f30*/  FADD.FTZ R15, R35, R24 ;  /* 0x00000018230f7221 */ /* 0x008fc40000010000 */
[----:B------:R-:W2:Y:S01]  /*1f40*/  LDS.128 R32, [R48+0x11c0] ;  /* 0x0011c00030207984 */ /* 0x000ea20000000c00 */
[----:B------:R-:W-:Y:S02]  /*1f50*/  FADD.FTZ R24, R28, R25 ;  /* 0x000000191c187221 */ /* 0x000fe40000010000 */
[----:B------:R-:W-:Y:S02]  /*1f60*/  FADD.FTZ R14, R14, R31 ;  /* 0x0000001f0e0e7221 */ /* 0x000fe40000010000 */
[----:B------:R-:W-:Y:S02]  /*1f70*/  FADD.FTZ R25, R29, R26 ;  /* 0x0000001a1d197221 */ /* 0x000fe40000010000 */
[----:B------:R-:W3:Y:S01]  /*1f80*/  LDS.128 R28, [R48+0x1220] ;  /* 0x00122000301c7984 */ /* 0x000ee20000000c00 */
        /* <DEDUP_REMOVED lines=10> */
[----:B--2---:R-:W-:Y:S01]  /*2030*/  FADD.FTZ R27, R27, R32 ;  /* 0x000000201b1b7221 */ /* 0x004fe20000010000 */
[----:B------:R-:W1:Y:S01]  /*2040*/  LDS.128 R16, [R48+0x12e0] ;  /* 0x0012e00030107984 */ /* 0x000e620000000c00 */
[----:B------:R-:W-:Y:S02]  /*2050*/  FADD.FTZ R32, R24, R33 ;  /* 0x0000002118207221 */ /* 0x000fe40000010000 */
[----:B------:R-:W-:Y:S02]  /*2060*/  FADD.FTZ R33, R15, R34 ;  /* 0x000000220f217221 */ /* 0x000fe40000010000 */
[----:B---3--:R-:W-:Y:S02]  /*2070*/  FADD.FTZ R15, R27, R28 ;  /* 0x0000001c1b0f7221 */ /* 0x008fe40000010000 */
[----:B------:R-:W2:Y:S01]  /*2080*/  LDS.128 R24, [R48+0x1340] ;  /* 0x0013400030187984 */ /* 0x000ea20000000c00 */
[----:B------:R-:W-:-:S02]  /*2090*/  FADD.FTZ R28, R32, R29 ;  /* 0x0000001d201c7221 */ /* 0x000fc40000010000 */
[----:B------:R-:W-:Y:S02]  /*20a0*/  FADD.FTZ R14, R14, R35 ;  /* 0x000000230e0e7221 */ /* 0x000fe40000010000 */
[----:B------:R-:W-:Y:S02]  /*20b0*/  FADD.FTZ R29, R33, R30 ;  /* 0x0000001e211d7221 */ /* 0x000fe40000010000 */
[----:B------:R-:W3:Y:S01]  /*20c0*/  LDS.128 R32, [R48+0x13a0] ;  /* 0x0013a00030207984 */ /* 0x000ee20000000c00 */
[----:B------:R-:W-:Y:S02]  /*20d0*/  FADD.FTZ R14, R14, R31 ;  /* 0x0000001f0e0e7221 */ /* 0x000fe40000010000 */
        /* <DEDUP_REMOVED lines=53> */
[----:B------:R-:W-:-:S02]  /*2430*/  FADD.FTZ R14, R14, R27 ;  /* 0x0000001b0e0e7221 */ /* 0x000fc40000010000 */
[----:B------:R-:W2:Y:S01]  /*2440*/  LDS.128 R24, [R48+0x17c0] ;  /* 0x0017c00030187984 */ /* 0x000ea20000000c00 */
[----:B---3--:R-:W-:Y:S02]  /*2450*/  FADD.FTZ R49, R49, R32 ;  /* 0x0000002031317221 */ /* 0x008fe40000010000 */
[----:B------:R-:W-:Y:S02]  /*2460*/  FADD.FTZ R32, R28, R33 ;  /* 0x000000211c207221 */ /* 0x000fe40000010000 */
[----:B------:R-:W3:Y:S01]  /*2470*/  LDS.128 R28, [R48+0x1820] ;  /* 0x00182000301c7984 */ /* 0x000ee20000000c00 */
[----:B------:R-:W-:Y:S02]  /*2480*/  FADD.FTZ R15, R15, R34 ;  /* 0x000000220f0f7221 */ /* 0x000fe40000010000 */
[----:B------:R-:W-:Y:S02]  /*2490*/  FADD.FTZ R14, R14, R35 ;  /* 0x000000230e0e7221 */ /* 0x000fe40000010000 */
[----:B0-----:R-:W-:-:S02]  /*24a0*/  FADD.FTZ R49, R20, R49 ;  /* 0x0000003114317221 */ /* 0x001fc40000010000 */
[----:B------:R-:W-:Y:S02]  /*24b0*/  FADD.FTZ R32, R21, R32 ;  /* 0x0000002015207221 */ /* 0x000fe40000010000 */
[----:B------:R-:W-:Y:S02]  /*24c0*/  FADD.FTZ R15, R22, R15 ;  /* 0x0000000f160f7221 */ /* 0x000fe40000010000 */
[----:B------:R-:W-:Y:S02]  /*24d0*/  FADD.FTZ R14, R23, R14 ;  /* 0x0000000e170e7221 */ /* 0x000fe40000010000 */
[----:B-1----:R-:W-:Y:S02]  /*24e0*/  FADD.FTZ R49, R49, R16 ;  /* 0x0000001031317221 */ /* 0x002fe40000010000 */
[----:B------:R-:W-:Y:S02]  /*24f0*/  FADD.FTZ R32, R32, R17 ;  /* 0x0000001120207221 */ /* 0x000fe40000010000 */
[----:B------:R-:W-:-:S02]  /*2500*/  FADD.FTZ R15, R15, R18 ;  /* 0x000000120f0f7221 */ /* 0x000fc40000010000 */
[----:B------:R-:W-:Y:S02]  /*2510*/  FADD.FTZ R14, R14, R19 ;  /* 0x000000130e0e7221 */ /* 0x000fe40000010000 */
        /* <DEDUP_REMOVED lines=8> */
.L_x_1023:
[----:B------:R-:W-:Y:S05]  /*25a0*/  BSYNC B0 ;  /* 0x0000000000007941 */ /* 0x000fea0003800000 */
.L_x_1022:
        /* <DEDUP_REMOVED lines=11> */
[-C--:B------:R-:W-:Y:S02]  /*2660*/  LEA R20, P4, R21, R14.reuse, 0x2 ;  /* 0x0000000e15147211 */ /* 0x080fe400078810ff */
[----:B------:R-:W-:Y:S02]  /*2670*/  LEA R22, P5, R27, R14, 0x2 ;  /* 0x0000000e1b167211 */ /* 0x000fe400078a10ff */
[----:B------:R-:W-:Y:S02]  /*2680*/  IADD3.X R25, R15, UR9, RZ, P0, !PT ;  /* 0x000000090f197c10 */ /* 0x000fe400087fe4ff */
[----:B------:R-:W-:-:S02]  /*2690*/  LEA.HI.X R21, R21, R15, R23, 0x2, P4 ;  /* 0x0000000f15157211 */ /* 0x000fc400020f1417 */
[----:B------:R-:W-:Y:S01]  /*26a0*/  IADD3.X R23, R15, UR8, RZ, P5, !PT ;  /* 0x000000080f177c10 */ /* 0x000fe2000affe4ff */
[----:B------:R1:W-:Y:S04]  /*26b0*/  RED.E.ADD.F32.FTZ.RN.STRONG.GPU [R24.64], R17 ;  /* 0x000000111800798e */ /* 0x0003e8000c10e78e */
[----:B------:R1:W-:Y:S04]  /*26c0*/  RED.E.ADD.F32.FTZ.RN.STRONG.GPU [R20.64], R18 ;  /* 0x000000121400798e */ /* 0x0003e8000c10e78e */
[----:B------:R1:W-:Y:S02]  /*26d0*/  RED.E.ADD.F32.FTZ.RN.STRONG.GPU [R22.64], R19 ;  /* 0x000000131600798e */ /* 0x0003e4000c10e78e */
.L_x_1025:
[----:B------:R-:W-:Y:S05]  /*26e0*/  BSYNC B0 ;  /* 0x0000000000007941 */ /* 0x000fea0003800000 */
.L_x_1024:
[----:B------:R-:W-:-:S06]  /*26f0*/  UISETP.GE.U32.AND UP0, UPT, UR5, 0x2, UPT ;  /* 0x000000020500788c */ /* 0x000fcc000bf06070 */
[----:B------:R-:W-:-:S13]  /*2700*/  PLOP3.LUT P0, PT, PT, PT, UP0, 0x80, 0x0 ;  /* 0x000000000000781c */ /* 0x000fda0003f0f008 */
        /* <DEDUP_REMOVED lines=28> */
.L_x_1028:
[----:B------:R-:W2:Y:S01]  /*28d0*/  LDG.E.STRONG.GPU R14, [R16.64] ;  /* 0x0000000e100e7981 */ /* 0x000ea2000c1ef900 */
[----:B------:R-:W-:Y:S01]  /*28e0*/  YIELD ;  /* 0x0000000000007946 */ /* 0x000fe20003800000 */
[----:B--2---:R-:W-:Y:S01]  /*28f0*/  ISETP.NE.AND P0, PT, R14, R21, PT ;  /* 0x000000150e00720c */ /* 0x004fe20003f05270 */
[----:B------:R-:W-:-:S12]  /*2900*/  CCTL.IVALL ;  /* 0x00000000ff00798f */ /* 0x000fd80002000000 */
[----:B------:R-:W-:Y:S05]  /*2910*/  @P0 BRA `(.L_x_1028) ;  /* 0xffffffb000000947 */ /* 0x000fea000383ffff */
.L_x_1027:
        /* <DEDUP_REMOVED lines=20> */
.L_x_1032:
        /* <DEDUP_REMOVED lines=116> */
.L_x_1031:
        /* <DEDUP_REMOVED lines=62> */
.L_x_1033:
[----:B------:R-:W-:-:S13]  /*3580*/  ISETP.NE.OR P0, PT, RZ, UR4, P0 ;  /* 0x00000004ff007c0c */ /* 0x000fda0008705670 */
[----:B------:R-:W-:Y:S05]  /*3590*/  @!P0 BRA `(.L_x_1029) ;  /* 0x000001f000008947 */ /* 0x000fea0003800000 */
.L_x_1030:
        /* <DEDUP_REMOVED lines=31> */
.L_x_1029:
        /* <DEDUP_REMOVED lines=12> */
.L_x_1035:
[----:B------:R-:W-:Y:S05]  /*3850*/  BSYNC B0 ;  /* 0x0000000000007941 */ /* 0x000fea0003800000 */
.L_x_1034:
        /* <DEDUP_REMOVED lines=16> */
.L_x_1026:
[----:B------:R-:W-:Y:S04]  /*3960*/  @!P3 STS.64 [0x78], R12 ;  /* 0x0000780cff00b388 */ /* 0x000fe80000000a00 */
[----:B------:R-:W-:Y:S01]  /*3970*/  BAR.SYNC.DEFER_BLOCKING 0x0 ;  /* 0x0000000000007b1d */ /* 0x000fe20000010000 */
[----:B------:R-:W-:-:S04]  /*3980*/  ISETP.GE.U32.AND P0, PT, R44, c[0x0][0x1e0], PT ;  /* 0x000078002c007a0c */ /* 0x000fc80003f06070 */
[----:B------:R-:W-:-:S04]  /*3990*/  ISETP.GE.AND.EX P0, PT, R39, c[0x0][0x1e4], PT, P0 ;  /* 0x0000790027007a0c */ /* 0x000fc80003f06300 */
[----:B------:R-:W-:Y:S01]  /*39a0*/  ISETP.GT.U32.OR P0, PT, R46, 0x17f, P0 ;  /* 0x0000017f2e00780c */ /* 0x000fe20000704470 */
[----:B01----:R-:W0:Y:S02]  /*39b0*/  LDS.64 R16, [0x78] ;  /* 0x00007800ff107984 */ /* 0x003e240000000a00 */
[----:B0-----:R-:W-:Y:S02]  /*39c0*/  FMUL.FTZ R15, R16, c[0x0][0x20c] ;  /* 0x00008300100f7a20 */ /* 0x001fe40000410000 */
[----:B------:R-:W-:Y:S01]  /*39d0*/  FMUL.FTZ R14, R17, c[0x0][0x20c] ;  /* 0x00008300110e7a20 */ /* 0x000fe20000410000 */
        /* <DEDUP_REMOVED lines=19> */
.L_x_1036:
[----:B------:R-:W-:Y:S01]  /*3b10*/  BSSY B0, `(.L_x_1037) ;  /* 0x0000011000007945 */ /* 0x000fe20003800000 */
[----:B------:R-:W-:Y:S05]  /*3b20*/  @!P1 BRA `(.L_x_1038) ;  /* 0x000000f000009947 */ /* 0x000fea0003800000 */
[----:B------:R-:W-:Y:S01]  /*3b30*/  MOV R12, R50 ;  /* 0x00000032000c7202 */ /* 0x000fe20000000f00 */
[----:B------:R-:W-:Y:S01]  /*3b40*/  IMAD R16, R40, c[0x0][0x1d8], RZ ;  /* 0x0000760028107a24 */ /* 0x000fe200078e02ff */
[----:B------:R-:W-:Y:S01]  /*3b50*/  MOV R13, R53 ;  /* 0x00000035000d7202 */ /* 0x000fe20000000f00 */
[----:B------:R-:W-:Y:S02]  /*3b60*/  FFMA.FTZ R3, R3, R15, R14 ;  /* 0x0000000f03037223 */ /* 0x000fe4000001000e */
[C---:B------:R-:W-:Y:S02]  /*3b70*/  IMAD R17, R45.reuse, c[0x0][0x1dc], R16 ;  /* 0x000077002d117a24 */ /* 0x040fe400078e0210 */
[----:B------:R-:W-:-:S04]  /*3b80*/  IMAD.WIDE.U32 R12, R45, c[0x0][0x1d8], R12 ;  /* 0x000076002d0c7a25 */ /* 0x000fc800078e000c */
[----:B------:R-:W-:Y:S01]  /*3b90*/  FFMA.FTZ R36, R36, R15, R14 ;  /* 0x0000000f24247223 */ /* 0x000fe2000001000e */
[----:B------:R-:W-:Y:S01]  /*3ba0*/  IADD3 R13, R13, R17, RZ ;  /* 0x000000110d0d7210 */ /* 0x000fe20007ffe0ff */
[----:B------:R-:W-:Y:S01]  /*3bb0*/  FFMA.FTZ R3, R8, R4, -R3 ;  /* 0x0000000408037223 */ /* 0x000fe20000010803 */
[C---:B------:R-:W-:Y:S01]  /*3bc0*/  LEA R4, P3, R12.reuse, c[0x0][0x160], 0x2 ;  /* 0x000058000c047a11 */ /* 0x040fe200078610ff */
[----:B------:R-:W-:Y:S02]  /*3bd0*/  FFMA.FTZ R17, R9, R5, -R36 ;  /* 0x0000000509117223 */ /* 0x000fe40000010824 */
[----:B------:R-:W-:Y:S01]  /*3be0*/  FMUL.FTZ R16, R3, UR12 ;  /* 0x0000000c03107c20 */ /* 0x000fe20008410000 */
[----:B------:R-:W-:Y:S01]  /*3bf0*/  LEA.HI.X R5, R12, c[0x0][0x164], R13, 0x2, P3 ;  /* 0x000059000c057a11 */ /* 0x000fe200018f140d */
[----:B------:R-:W-:-:S05]  /*3c00*/  FMUL.FTZ R17, R17, UR12 ;  /* 0x0000000c11117c20 */ /* 0x000fca0008410000 */
[----:B------:R0:W-:Y:S03]  /*3c10*/  STG.E.64 [R4.64], R16 ;  /* 0x0000001004007986 */ /* 0x0001e6000c101b0e */
.L_x_1038:
[----:B------:R-:W-:Y:S05]  /*3c20*/  BSYNC B0 ;  /* 0x0000000000007941 */ /* 0x000fea0003800000 */
.L_x_1037:
[----:B------:R-:W-:Y:S05]  /*3c30*/  @!P2 BRA `(.L_x_1039) ;  /* 0x000001200000a947 */ /* 0x000fea0003800000 */
[----:B------:R-:W-:Y:S02]  /*3c40*/  FFMA.FTZ R10, R0, R8, R10 ;  /* 0x00000008000a7223 */ /* 0x000fe4000001000a */
[----:B------:R-:W-:Y:S02]  /*3c50*/  FFMA.FTZ R11, R2, R9, R11 ;  /* 0x00000009020b7223 */ /* 0x000fe4000001000b */
[----:B------:R-:W-:Y:S02]  /*3c60*/  FMUL.FTZ R3, R10, -1.4426950216293334961 ;  /* 0xbfb8aa3b0a037820 */ /* 0x000fe40000410000 */
[----:B------:R-:W-:-:S04]  /*3c70*/  FMUL.FTZ R12, R11, -1.4426950216293334961 ;  /* 0xbfb8aa3b0b0c7820 */ /* 0x000fc80000410000 */
[----:B------:R-:W1:Y:S08]  /*3c80*/  MUFU.EX2 R3, R3 ;  /* 0x0000000300037308 */ /* 0x000e700000000800 */
[----:B------:R-:W2:Y:S01]  /*3c90*/  MUFU.EX2 R12, R12 ;  /* 0x0000000c000c7308 */ /* 0x000ea20000000800 */
[----:B01----:R-:W-:-:S07]  /*3ca0*/  FADD.FTZ R4, R3, 1 ;  /* 0x3f80000003047421 */ /* 0x003fce0000010000 */
[----:B------:R-:W0:Y:S01]  /*3cb0*/  MUFU.RCP R5, R4 ;  /* 0x0000000400057308 */ /* 0x000e220000001000 */
[----:B--2---:R-:W-:-:S07]  /*3cc0*/  FADD.FTZ R13, R12, 1 ;  /* 0x3f8000000c0d7421 */ /* 0x004fce0000010000 */
        /* <DEDUP_REMOVED lines=9> */
.L_x_1039:
[----:B------:R-:W-:Y:S01]  /*3d60*/  BSSY B0, `(.L_x_1040) ;  /* 0x0000010000007945 */ /* 0x000fe20003800000 */
[----:B------:R-:W-:Y:S05]  /*3d70*/  @P0 BRA `(.L_x_1041) ;  /* 0x000000e000000947 */ /* 0x000fea0003800000 */
[----:B------:R-:W-:Y:S01]  /*3d80*/  MOV R51, R53 ;  /* 0x0000003500337202 */ /* 0x000fe20000000f00 */
[----:B------:R-:W-:Y:S02]  /*3d90*/  IMAD R39, R39, c[0x0][0x1d8], RZ ;  /* 0x0000760027277a24 */ /* 0x000fe400078e02ff */
[----:B------:R-:W-:Y:S02]  /*3da0*/  FFMA.FTZ R3, R0, R15, R14 ;  /* 0x0000000f00037223 */ /* 0x000fe4000001000e */
[----:B------:R-:W-:-:S04]  /*3db0*/  IMAD.WIDE.U32 R50, R44, c[0x0][0x1d8], R50 ;  /* 0x000076002c327a25 */ /* 0x000fc800078e0032 */
[----:B------:R-:W-:Y:S02]  /*3dc0*/  IMAD R39, R44, c[0x0][0x1dc], R39 ;  /* 0x000077002c277a24 */ /* 0x000fe400078e0227 */
[----:B------:R-:W-:Y:S01]  /*3dd0*/  FFMA.FTZ R14, R2, R15, R14 ;  /* 0x0000000f020e7223 */ /* 0x000fe2000001000e */
[----:B------:R-:W-:Y:S01]  /*3de0*/  LEA R2, P0, R50, c[0x0][0x160], 0x2 ;  /* 0x0000580032027a11 */ /* 0x000fe200078010ff */
[----:B------:R-:W-:Y:S01]  /*3df0*/  FFMA.FTZ R3, R8, R6, -R3 ;  /* 0x0000000608037223 */ /* 0x000fe20000010803 */
[----:B------:R-:W-:Y:S01]  /*3e00*/  IADD3 R39, R51, R39, RZ ;  /* 0x0000002733277210 */ /* 0x000fe20007ffe0ff */
[----:B------:R-:W-:Y:S02]  /*3e10*/  FFMA.FTZ R14, R9, R7, -R14 ;  /* 0x00000007090e7223 */ /* 0x000fe4000001080e */
[----:B0-----:R-:W-:Y:S01]  /*3e20*/  FMUL.FTZ R4, R3, UR12 ;  /* 0x0000000c03047c20 */ /* 0x001fe20008410000 */
[----:B------:R-:W-:Y:S01]  /*3e30*/  LEA.HI.X R3, R50, c[0x0][0x164], R39, 0x2, P0 ;  /* 0x0000590032037a11 */ /* 0x000fe200000f1427 */
[----:B------:R-:W-:-:S05]  /*3e40*/  FMUL.FTZ R5, R14, UR12 ;  /* 0x0000000c0e057c20 */ /* 0x000fca0008410000 */
[----:B------:R0:W-:Y:S02]  /*3e50*/  STG.E.64 [R2.64], R4 ;  /* 0x0000000402007986 */ /* 0x0001e4000c101b0e */
.L_x_1041:
[----:B------:R-:W-:Y:S05]  /*3e60*/  BSYNC B0 ;  /* 0x0000000000007941 */ /* 0x000fea0003800000 */
.L_x_1040:
[----:B------:R-:W-:Y:S01]  /*3e70*/  ULDC UR4, c[0x0][0x10] ;  /* 0x0000040000047ab9 */ /* 0x000fe20000000800 */
[----:B------:R-:W-:Y:S01]  /*3e80*/  IADD3 R43, R43, 0x1, RZ ;  /* 0x000000012b2b7810 */ /* 0x000fe20007ffe0ff */
[----:B------:R-:W-:-:S04]  /*3e90*/  UIADD3 UR7, UR7, UR4, URZ ;  /* 0x0000000407077290 */ /* 0x000fc8000fffe03f */
[----:B------:R-:W-:-:S06]  /*3ea0*/  UISETP.GE.AND UP0, UPT, UR7, UR6, UPT ;  /* 0x000000060700728c */ /* 0x000fcc000bf06270 */
[----:B------:R-:W-:-:S13]  /*3eb0*/  PLOP3.LUT P0, PT, PT, PT, UP0, 0x80, 0x0 ;  /* 0x000000000000781c */ /* 0x000fda0003f0f008 */
[----:B------:R-:W-:Y:S01]  /*3ec0*/  @P0 CALL.REL.NOINC `(.L_x_1015) ;  /* 0x0000001000000944 */ /* 0x000fe20003c00000 */
[----:B------:R-:W-:Y:S05]  /*3ed0*/  BRA `(.L_x_1042) ;  /* 0xffffc3c000007947 */ /* 0x000fea000383ffff */
.L_x_1015:
        /* <DEDUP_REMOVED lines=18> */
.L_x_1044:
[----:B------:R-:W-:Y:S05]  /*4000*/  BSYNC B0 ;  /* 0x0000000000007941 */ /* 0x000fea0003800000 */
.L_x_1043:
        /* <DEDUP_REMOVED lines=11> */
.L_x_1046:
[----:B------:R-:W2:Y:S01]  /*40c0*/  LDG.E.STRONG.GPU R5, [R2.64] ;  /* 0x0000000e02057981 */ /* 0x000ea2000c1ef900 */
[----:B------:R-:W-:Y:S01]  /*40d0*/  YIELD ;  /* 0x0000000000007946 */ /* 0x000fe20003800000 */
[----:B--2---:R-:W-:Y:S01]  /*40e0*/  ISETP.NE.AND P0, PT, R5, R0, PT ;  /* 0x000000000500720c */ /* 0x004fe20003f05270 */
[----:B------:R-:W-:-:S12]  /*40f0*/  CCTL.IVALL ;  /* 0x00000000ff00798f */ /* 0x000fd80002000000 */
[----:B------:R-:W-:Y:S05]  /*4100*/  @P0 BRA `(.L_x_1046) ;  /* 0xffffffb000000947 */ /* 0x000fea000383ffff */
.L_x_1045:
        /* <DEDUP_REMOVED lines=25> */
.L_x_1047:
        /* <DEDUP_REMOVED lines=23> */
.L_x_1048:
        /* <DEDUP_REMOVED lines=15> */
.L_x_2340:


//--------------------- .text._Z35group_norm_nhwc_bwd_one_pass_kernelI11Fp32IOFp32WLi256ELi12ELi384EEv26Group_norm_nhwc_bwd_params --------------------------
	.section	.text._Z35group_norm_nhwc_bwd_one_pass_kernelI11Fp32IOFp32WLi256ELi12ELi384EEv26Group_norm_nhwc_bwd_params,"ax",@progbits
	.sectioninfo	@"SHI_REGISTERS=78"
	.align	128
        .global         _Z35group_norm_nhwc_bwd_one_pass_kernelI11Fp32IOFp32WLi256ELi12ELi384EEv26Group_norm_nhwc_bwd_params
        .type           _Z35group_norm_nhwc_bwd_one_pass_kernelI11Fp32IOFp32WLi256ELi12ELi384EEv26Group_norm_nhwc_bwd_params,@function
        .size           _Z35group_norm_nhwc_bwd_one_pass_kernelI11Fp32IOFp32WLi256ELi12ELi384EEv26Group_norm_nhwc_bwd_params,(.L_x_2341 - _Z35group_norm_nhwc_bwd_one_pass_kernelI11Fp32IOFp32WLi256ELi12ELi384EEv26Group_norm_nhwc_bwd_params)
        .other          _Z35group_norm_nhwc_bwd_one_pass_kernelI11Fp32IOFp32WLi256ELi12ELi384EEv26Group_norm_nhwc_bwd_params,@"STO_CUDA_ENTRY STV_DEFAULT"
_Z35group_norm_nhwc_bwd_one_pass_kernelI11Fp32IOFp32WLi256ELi12ELi384EEv26Group_norm_nhwc_bwd_params:
.text._Z35group_norm_nhwc_bwd_one_pass_kernelI11Fp32IOFp32WLi256ELi12ELi384EEv26Group_norm_nhwc_bwd_params:
        /* <DEDUP_REMOVED lines=40> */
[----:B------:R-:W-:-:S02]  /*0280*/  ISETP.GE.AND.EX P1, PT, R57, c[0x0][0x1e4], PT, P1 ;  /* 0x0000790039007a0c */ /* 0x000fc40003f26310 */
[C---:B------:R-:W-:Y:S02]  /*0290*/  IADD3 R62, R64.reuse, 0x80, RZ ;  /* 0x00000080403e7810 */ /* 0x040fe40007ffe0ff */
[----:B------:R-:W-:Y:S02]  /*02a0*/  ISETP.LT.U32.AND P1, PT, R65, 0x180, !P1 ;  /* 0x000001804100780c */ /* 0x000fe40004f21070 */
[----:B-1----:R-:W-:Y:S02]  /*02b0*/  IADD3 R61, R64, 0xc0, RZ ;  /* 0x000000c0403d7810 */ /* 0x002fe40007ffe0ff */
.L_x_1084:
[----:B------:R-:W-:Y:S01]  /*02c0*/  IABS R5, c[0x0][0x1f0] ;  /* 0x00007c0000057a13 */ /* 0x000fe20000000000 */
[----:B------:R-:W-:Y:S01]  /*02d0*/  ULDC UR4, c[0x0][0x1f0] ;  /* 0x00007c0000047ab9 */ /* 0x000fe20000000800 */
[----:B------:R-:W-:Y:S01]  /*02e0*/  ISETP.LE.AND P3, PT, RZ, UR7, PT ;  /* 0x00000007ff007c0c */ /* 0x000fe2000bf63270 */
[----:B------:R-:W-:Y:S01]  /*02f0*/  ULOP3.LUT UR4, UR7, UR4, URZ, 0x3c, !UPT ;  /* 0x0000000407047292 */ /* 0x000fe2000f8e3c3f */
[----:B0-----:R-:W0:Y:S01]  /*0300*/  I2F.RP R0, R5 ;  /* 0x0000000500007306 */ /* 0x001e220000209400 */
[----:B------:R-:W-:Y:S01]  /*0310*/  UMOV UR12, 0x8 ;  /* 0x00000008000c7882 */ /* 0x000fe20000000000 */
[----:B------:R-:W-:-:S02]  /*0320*/  SHF.R.S32.HI R55, RZ, 0x1f, R62 ;  /* 0x0000001fff377819 */ /* 0x000fc4000001143e */
[----:B------:R-:W-:Y:S02]  /*0330*/  SHF.R.S32.HI R56, RZ, 0x1f, R63 ;  /* 0x0000001fff387819 */ /* 0x000fe4000001143f */
[----:B------:R-:W-:Y:S01]  /*0340*/  ISETP.LE.AND P4, PT, RZ, UR4, PT ;  /* 0x00000004ff007c0c */ /* 0x000fe2000bf83270 */
[----:B------:R-:W-:Y:S01]  /*0350*/  ULDC.64 UR4, c[0x0][0x198] ;  /* 0x0000660000047ab9 */ /* 0x000fe20000000a00 */
[----:B------:R-:W-:Y:S01]  /*0360*/  SHF.R.S32.HI R54, RZ, 0x1f, R61 ;  /* 0x0000001fff367819 */ /* 0x000fe2000001143d */
[----:B------:R-:W-:Y:S01]  /*0370*/  UIMAD.WIDE UR4, UR7, UR12, UR4 ;  /* 0x0000000c070472a5 */ /* 0x000fe2000f8e0204 */
        /* <DEDUP_REMOVED lines=10> */
[----:B------:R-:W-:Y:S01]  /*0420*/  IMAD R0, R5, R0, R4 ;  /* 0x0000000005007224 */ /* 0x000fe200078e0204 */
[----:B------:R-:W-:-:S04]  /*0430*/  MOV R4, UR4 ;  /* 0x0000000400047c02 */ /* 0x000fc80008000f00 */
[----:B------:R-:W-:-:S13]  /*0440*/  ISETP.GT.U32.AND P2, PT, R5, R0, PT ;  /* 0x000000000500720c */ /* 0x000fda0003f44070 */
[-C--:B------:R-:W-:Y:S02]  /*0450*/  @!P2 IADD3 R0, R0, -R5.reuse, RZ ;  /* 0x800000050000a210 */ /* 0x080fe40007ffe0ff */
[----:B------:R-:W-:Y:S02]  /*0460*/  @!P2 IADD3 R3, R3, 0x1, RZ ;  /* 0x000000010303a810 */ /* 0x000fe40007ffe0ff */
[CC--:B------:R-:W-:Y:S02]  /*0470*/  ISETP.GE.U32.AND P0, PT, R0.reuse, R5.reuse, PT ;  /* 0x000000050000720c */ /* 0x0c0fe40003f06070 */
[----:B------:R-:W-:Y:S02]  /*0480*/  ISETP.GT.U32.AND P2, PT, R5, R0, PT ;  /* 0x000000000500720c */ /* 0x000fe40003f44070 */
[----:B------:R-:W-:-:S04]  /*0490*/  IADD3 R5, R0, -R5, RZ ;  /* 0x8000000500057210 */ /* 0x000fc80007ffe0ff */
[----:B------:R-:W-:Y:S02]  /*04a0*/  SEL R0, R5, R0, !P2 ;  /* 0x0000000005007207 */ /* 0x000fe40005000000 */
[----:B------:R-:W-:Y:S02]  /*04b0*/  MOV R5, UR5 ;  /* 0x0000000500057c02 */ /* 0x000fe40008000f00 */
[----:B------:R-:W-:Y:S02]  /*04c0*/  @!P3 IADD3 R0, -R0, RZ, RZ ;  /* 0x000000ff0000b210 */ /* 0x000fe40007ffe1ff */
[----:B------:R-:W-:Y:S02]  /*04d0*/  @P0 IADD3 R3, R3, 0x1, RZ ;  /* 0x0000000103030810 */ /* 0x000fe40007ffe0ff */
[----:B------:R-:W2:Y:S01]  /*04e0*/  LDG.E.64 R4, [R4.64] ;  /* 0x0000000e04047981 */ /* 0x000ea2000c1e1b00 */
[----:B------:R-:W-:Y:S02]  /*04f0*/  ISETP.NE.AND P0, PT, RZ, c[0x0][0x1f0], PT ;  /* 0x00007c00ff007a0c */ /* 0x000fe40003f05270 */
[----:B------:R-:W-:-:S02]  /*0500*/  MOV R2, R3 ;  /* 0x0000000300027202 */ /* 0x000fc40000000f00 */
[----:B------:R-:W-:Y:S02]  /*0510*/  LOP3.LUT R3, RZ, c[0x0][0x1f0], RZ, 0x33, !PT ;  /* 0x00007c00ff037a12 */ /* 0x000fe400078e33ff */
[----:B------:R-:W-:Y:S02]  /*0520*/  @!P4 IADD3 R2, -R2, RZ, RZ ;  /* 0x000000ff0202c210 */ /* 0x000fe40007ffe1ff */
[C---:B------:R-:W-:Y:S02]  /*0530*/  SEL R52, R3.reuse, R0, !P0 ;  /* 0x0000000003347207 */ /* 0x040fe40004000000 */
[----:B------:R-:W-:Y:S02]  /*0540*/  SEL R3, R3, R2, !P0 ;  /* 0x0000000203037207 */ /* 0x000fe40004000000 */
[----:B------:R-:W-:Y:S01]  /*0550*/  ISETP.GE.U32.AND P2, PT, R62, c[0x0][0x1e0], PT ;  /* 0x000078003e007a0c */ /* 0x000fe20003f46070 */
[----:B------:R-:W-:Y:S01]  /*0560*/  IMAD R23, R52, 0xc, RZ ;  /* 0x0000000c34177824 */ /* 0x000fe200078e02ff */
[----:B------:R-:W-:-:S02]  /*0570*/  SHF.R.S32.HI R2, RZ, 0x1f, R66 ;  /* 0x0000001fff027819 */ /* 0x000fc40000011442 */
[----:B------:R-:W-:Y:S02]  /*0580*/  SHF.R.S32.HI R0, RZ, 0x1f, R3 ;  /* 0x0000001fff007819 */ /* 0x000fe40000011403 */
[----:B------:R-:W-:Y:S02]  /*0590*/  IADD3 R68, P3, R66, R23, RZ ;  /* 0x0000001742447210 */ /* 0x000fe40007f7e0ff */
[----:B------:R-:W-:Y:S01]  /*05a0*/  ISETP.GE.U32.AND P0, PT, R63, c[0x0][0x1e0], PT ;  /* 0x000078003f007a0c */ /* 0x000fe20003f06070 */
[----:B------:R-:W-:Y:S01]  /*05b0*/  IMAD R0, R0, c[0x0][0x1e8], RZ ;  /* 0x00007a0000007a24 */ /* 0x000fe200078e02ff */
[----:B------:R-:W-:Y:S02]  /*05c0*/  ISETP.GE.AND.EX P2, PT, R55, c[0x0][0x1e4], PT, P2 ;  /* 0x0000790037007a0c */ /* 0x000fe40003f46320 */
[----:B------:R-:W-:Y:S02]  /*05d0*/  LEA.HI.X.SX32 R69, R23, R2, 0x1, P3 ;  /* 0x0000000217457211 */ /* 0x000fe400018f0eff */
[----:B------:R-:W-:-:S02]  /*05e0*/  ISETP.GE.AND.EX P0, PT, R56, c[0x0][0x1e4], PT, P0 ;  /* 0x0000790038007a0c */ /* 0x000fc40003f06300 */
[----:B------:R-:W-:Y:S01]  /*05f0*/  ISETP.GT.U32.OR P2, PT, R65, 0x17f, P2 ;  /* 0x0000017f4100780c */ /* 0x000fe20001744470 */
[----:B------:R-:W-:Y:S01]  /*0600*/  IMAD R71, R3, c[0x0][0x1ec], R0 ;  /* 0x00007b0003477a24 */ /* 0x000fe200078e0200 */
[----:B------:R-:W-:Y:S01]  /*0610*/  ISETP.GT.U32.OR P0, PT, R65, 0x17f, P0 ;  /* 0x0000017f4100780c */ /* 0x000fe20000704470 */
[----:B------:R-:W-:Y:S01]  /*0620*/  IMAD.WIDE.U32 R68, R3, c[0x0][0x1e8], R68 ;  /* 0x00007a0003447a25 */ /* 0x000fe200078e0044 */
[----:B------:R-:W-:-:S03]  /*0630*/  ISETP.GE.U32.AND P3, PT, R61, c[0x0][0x1e0], PT ;  /* 0x000078003d007a0c */ /* 0x000fc60003f66070 */
[----:B------:R-:W-:Y:S01]  /*0640*/  @P1 IMAD R3, R57, c[0x0][0x1d8], RZ ;  /* 0x0000760039031a24 */ /* 0x000fe200078e02ff */
[----:B------:R-:W-:Y:S02]  /*0650*/  IADD3 R71, R69, R71, RZ ;  /* 0x0000004745477210 */ /* 0x000fe40007ffe0ff */
[-C--:B------:R-:W-:Y:S01]  /*0660*/  @P1 MOV R70, R68.reuse ;  /* 0x0000004400461202 */ /* 0x080fe20000000f00 */
[----:B------:R-:W-:Y:S01]  /*0670*/  @P1 IMAD R11, R64, c[0x0][0x1dc], R3 ;  /* 0x00007700400b1a24 */ /* 0x000fe200078e0203 */
[----:B------:R-:W-:Y:S01]  /*0680*/  ISETP.GE.AND.EX P3, PT, R54, c[0x0][0x1e4], PT, P3 ;  /* 0x0000790036007a0c */ /* 0x000fe20003f66330 */
[----:B------:R-:W-:Y:S01]  /*0690*/  @!P2 IMAD R7, R55, c[0x0][0x1d8], RZ ;  /* 0x000076003707aa24 */ /* 0x000fe200078e02ff */
[----:B------:R-:W-:Y:S01]  /*06a0*/  @!P2 MOV R8, R68 ;  /* 0x000000440008a202 */ /* 0x000fe20000000f00 */
[----:B------:R-:W-:Y:S01]  /*06b0*/  @P1 IMAD.WIDE.U32 R2, R64, c[0x0][0x1d8], R70 ;  /* 0x0000760040021a25 */ /* 0x000fe200078e0046 */
[----:B------:R-:W-:Y:S02]  /*06c0*/  @!P2 MOV R9, R71 ;  /* 0x000000470009a202 */ /* 0x000fe40000000f00 */
[----:B------:R-:W-:Y:S01]  /*06d0*/  ISETP.GT.U32.OR P3, PT, R65, 0x17f, P3 ;  /* 0x0000017f4100780c */ /* 0x000fe20001f64470 */
[----:B------:R-:W-:Y:S01]  /*06e0*/  @!P0 IMAD R0, R56, c[0x0][0x1d8], RZ ;  /* 0x0000760038008a24 */ /* 0x000fe200078e02ff */
[----:B------:R-:W-:Y:S01]  /*06f0*/  @P1 IADD3 R3, R3, R11, RZ ;  /* 0x0000000b03031210 */ /* 0x000fe20007ffe0ff */
[----:B------:R-:W-:-:S02]  /*0700*/  @!P2 IMAD R13, R62, c[0x0][0x1dc], R7 ;  /* 0x000077003e0daa24 */ /* 0x000fc400078e0207 */
[----:B------:R-:W-:-:S04]  /*0710*/  @!P2 IMAD.WIDE.U32 R8, R62, c[0x0][0x1d8], R8 ;  /* 0x000076003e08aa25 */ /* 0x000fc800078e0008 */
[----:B------:R-:W-:Y:S01]  /*0720*/  @!P0 IMAD R15, R63, c[0x0][0x1dc], R0 ;  /* 0x000077003f0f8a24 */ /* 0x000fe200078e0200 */
[----:B------:R-:W-:Y:S02]  /*0730*/  @P1 SHF.L.U64.HI R0, R2, 0x2, R3 ;  /* 0x0000000202001819 */ /* 0x000fe40000010203 */
[----:B------:R-:W-:Y:S02]  /*0740*/  @!P2 IADD3 R3, R9, R13, RZ ;  /* 0x0000000d0903a210 */ /* 0x000fe40007ffe0ff */
[----:B------:R-:W-:Y:S02]  /*0750*/  @!P0 MOV R6, R68 ;  /* 0x0000004400068202 */ /* 0x000fe40000000f00 */
[----:B------:R-:W-:Y:S02]  /*0760*/  @!P0 MOV R7, R71 ;  /* 0x0000004700078202 */ /* 0x000fe40000000f00 */
[C---:B------:R-:W-:Y:S02]  /*0770*/  @!P2 SHF.L.U32 R26, R8.reuse, 0x2, RZ ;  /* 0x00000002081aa819 */ /* 0x040fe400000006ff */
[----:B------:R-:W-:-:S02]  /*0780*/  @!P2 SHF.L.U64.HI R22, R8, 0x2, R3 ;  /* 0x000000020816a819 */ /* 0x000fc40000010203 */
[----:B------:R-:W-:Y:S01]  /*0790*/  @P1 SHF.L.U32 R10, R2, 0x2, RZ ;  /* 0x00000002020a1819 */ /* 0x000fe200000006ff */
[----:B------:R-:W-:Y:S01]  /*07a0*/  @!P3 IMAD R2, R54, c[0x0][0x1d8], RZ ;  /* 0x000076003602ba24 */ /* 0x000fe200078e02ff */
[----:B------:R-:W-:Y:S02]  /*07b0*/  @!P3 MOV R8, R68 ;  /* 0x000000440008b202 */ /* 0x000fe40000000f00 */
[----:B------:R-:W-:Y:S01]  /*07c0*/  @!P3 MOV R9, R71 ;  /* 0x000000470009b202 */ /* 0x000fe20000000f00 */
[----:B------:R-:W-:-:S04]  /*07d0*/  @!P0 IMAD.WIDE.U32 R6, R63, c[0x0][0x1d8], R6 ;  /* 0x000076003f068a25 */ /* 0x000fc800078e0006 */
[C---:B------:R-:W-:Y:S02]  /*07e0*/  @!P3 IMAD R3, R61.reuse, c[0x0][0x1dc], R2 ;  /* 0x000077003d03ba24 */ /* 0x040fe400078e0202 */
[----:B------:R-:W-:Y:S01]  /*07f0*/  @!P3 IMAD.WIDE.U32 R8, R61, c[0x0][0x1d8], R8 ;  /* 0x000076003d08ba25 */ /* 0x000fe200078e0008 */
[----:B------:R-:W-:Y:S02]  /*0800*/  @P1 IADD3 R2, P4, R10, c[0x0][0x180], RZ ;  /* 0x000060000a021a10 */ /* 0x000fe40007f9e0ff */
[----:B------:R-:W-:Y:S02]  /*0810*/  @!P0 IADD3 R15, R7, R15, RZ ;  /* 0x0000000f070f8210 */ /* 0x000fe40007ffe0ff */
[----:B------:R-:W-:Y:S02]  /*0820*/  @!P0 SHF.L.U32 R14, R6, 0x2, RZ ;  /* 0x00000002060e8819 */ /* 0x000fe400000006ff */
[----:B------:R-:W-:Y:S02]  /*0830*/  @P1 IADD3 R10, P5, R10, c[0x0][0x178], RZ ;  /* 0x00005e000a0a1a10 */ /* 0x000fe40007fbe0ff */
[----:B------:R-:W-:-:S02]  /*0840*/  @!P3 IADD3 R9, R9, R3, RZ ;  /* 0x000000030909b210 */ /* 0x000fc40007ffe0ff */
[----:B------:R-:W-:Y:S02]  /*0850*/  @P1 IADD3.X R3, R0, c[0x0][0x184], RZ, P4, !PT ;  /* 0x0000610000031a10 */ /* 0x000fe400027fe4ff */
[----:B------:R-:W-:Y:S02]  /*0860*/  @!P0 SHF.L.U64.HI R15, R6, 0x2, R15 ;  /* 0x00000002060f8819 */ /* 0x000fe4000001020f */
[----:B------:R-:W-:Y:S02]  /*0870*/  @P1 IADD3.X R11, R0, c[0x0][0x17c], RZ, P5, !PT ;  /* 0x00005f00000b1a10 */ /* 0x000fe40002ffe4ff */
[C---:B------:R-:W-:Y:S02]  /*0880*/  @!P0 IADD3 R12, P4, R14.reuse, c[0x0][0x180], RZ ;  /* 0x000060000e0c8a10 */ /* 0x040fe40007f9e0ff */
[----:B------:R-:W-:Y:S01]  /*0890*/  @!P0 IADD3 R14, P5, R14, c[0x0][0x178], RZ ;  /* 0x00005e000e0e8a10 */ /* 0x000fe20007fbe0ff */
[----:B------:R-:W-:Y:S01]  /*08a0*/  CS2R R24, SRZ ;  /* 0x0000000000187805 */ /* 0x000fe2000001ff00 */
[----:B------:R-:W-:-:S02]  /*08b0*/  @!P3 SHF.L.U32 R30, R8, 0x2, RZ ;  /* 0x00000002081eb819 */ /* 0x000fc400000006ff */
[----:B------:R-:W-:Y:S02]  /*08c0*/  @!P3 SHF.L.U64.HI R0, R8, 0x2, R9 ;  /* 0x000000020800b819 */ /* 0x000fe40000010209 */
[----:B------:R-:W-:Y:S01]  /*08d0*/  CS2R R8, SRZ ;  /* 0x0000000000087805 */ /* 0x000fe2000001ff00 */
[C---:B------:R-:W-:Y:S02]  /*08e0*/  @!P0 IADD3.X R13, R15.reuse, c[0x0][0x184], RZ, P4, !PT ;  /* 0x000061000f0d8a10 */ /* 0x040fe400027fe4ff */
[----:B------:R-:W-:Y:S01]  /*08f0*/  @!P0 IADD3.X R15, R15, c[0x0][0x17c], RZ, P5, !PT ;  /* 0x00005f000f0f8a10 */ /* 0x000fe20002ffe4ff */
[----:B------:R-:W-:Y:S01]  /*0900*/  CS2R R20, SRZ ;  /* 0x0000000000147805 */ /* 0x000fe2000001ff00 */
[----:B------:R-:W-:Y:S01]  /*0910*/  CS2R R6, SRZ ;  /* 0x0000000000067805 */ /* 0x000fe2000001ff00 */
[----:B------:R-:W-:Y:S01]  /*0920*/  @!P2 IADD3 R16, P6, R26, c[0x0][0x180], RZ ;  /* 0x000060001a10aa10 */ /* 0x000fe20007fde0ff */
[----:B------:R0:W5:Y:S01]  /*0930*/  @!P0 LDG.E.64 R24, [R12.64] ;  /* 0x0000000e0c188981 */ /* 0x000162000c1e1b00 */
[----:B------:R-:W-:-:S02]  /*0940*/  @!P3 IADD3 R28, P4, R30, c[0x0][0x180], RZ ;  /* 0x000060001e1cba10 */ /* 0x000fc40007f9e0ff */
[----:B------:R-:W-:Y:S01]  /*0950*/  @!P3 IADD3 R30, P5, R30, c[0x0][0x178], RZ ;  /* 0x00005e001e1eba10 */ /* 0x000fe20007fbe0ff */
[----:B------:R1:W5:Y:S01]  /*0960*/  @!P0 LDG.E.64 R8, [R14.64] ;  /* 0x0000000e0e088981 */ /* 0x000362000c1e1b00 */
[----:B------:R-:W-:-:S03]  /*0970*/  @!P2 IADD3 R26, P0, R26, c[0x0][0x178], RZ ;  /* 0x00005e001a1aaa10 */ /* 0x000fc60007f1e0ff */
[----:B------:R3:W5:Y:S01]  /*0980*/  @P1 LDG.E.64 R20, [R2.64] ;  /* 0x0000000e02141981 */ /* 0x000762000c1e1b00 */
[----:B------:R-:W-:Y:S01]  /*0990*/  @!P2 IADD3.X R27, R22, c[0x0][0x17c], RZ, P0, !PT ;  /* 0x00005f00161baa10 */ /* 0x000fe200007fe4ff */
[----:B0-----:R-:W-:Y:S02]  /*09a0*/  CS2R R12, SRZ ;  /* 0x00000000000c7805 */ /* 0x001fe4000001ff00 */
[----:B------:R0:W5:Y:S01]  /*09b0*/  @P1 LDG.E.64 R6, [R10.64] ;  /* 0x0000000e0a061981 */ /* 0x000162000c1e1b00 */
[C---:B------:R-:W-:Y:S02]  /*09c0*/  @!P3 IADD3.X R29, R0.reuse, c[0x0][0x184], RZ, P4, !PT ;  /* 0x00006100001dba10 */ /* 0x040fe400027fe4ff */
[----:B------:R-:W-:Y:S02]  /*09d0*/  @!P3 IADD3.X R31, R0, c[0x0][0x17c], RZ, P5, !PT ;  /* 0x00005f00001fba10 */ /* 0x000fe40002ffe4ff */
[----:B---3--:R-:W-:Y:S02]  /*09e0*/  MOV R3, RZ ;  /* 0x000000ff00037202 */ /* 0x008fe40000000f00 */
[----:B------:R-:W-:Y:S01]  /*09f0*/  MOV R2, RZ ;  /* 0x000000ff00027202 */ /* 0x000fe20000000f00 */
[----:B------:R3:W5:Y:S01]  /*0a00*/  @!P3 LDG.E.64 R12, [R30.64] ;  /* 0x0000000e1e0cb981 */ /* 0x000762000c1e1b00 */
[----:B0-----:R-:W-:-:S04]  /*0a10*/  CS2R R10, SRZ ;  /* 0x00000000000a7805 */ /* 0x001fc8000001ff00 */
[----:B------:R3:W5:Y:S04]  /*0a20*/  @!P3 LDG.E.64 R2, [R28.64] ;  /* 0x0000000e1c02b981 */ /* 0x000768000c1e1b00 */
[----:B------:R3:W5:Y:S01]  /*0a30*/  @!P2 LDG.E.64 R10, [R26.64] ;  /* 0x0000000e1a0aa981 */ /* 0x000762000c1e1b00 */
[----:B------:R-:W-:Y:S01]  /*0a40*/  CS2R R18, SRZ ;  /* 0x0000000000127805 */ /* 0x000fe2000001ff00 */
[----:B------:R-:W-:Y:S01]  /*0a50*/  @!P2 IADD3.X R17, R22, c[0x0][0x184], RZ, P6, !PT ;  /* 0x000061001611aa10 */ /* 0x000fe200037fe4ff */
[----:B------:R-:W-:Y:S01]  /*0a60*/  UMOV UR12, 0x3f800000 ;  /* 0x3f800000000c7882 */ /* 0x000fe20000000000 */
[----:B------:R-:W-:Y:S01]  /*0a70*/  BSSY B0, `(.L_x_1050) ;  /* 0x0000017000007945 */ /* 0x000fe20003800000 */
[----:B-1----:R-:W-:Y:S02]  /*0a80*/  CS2R R14, SRZ ;  /* 0x00000000000e7805 */ /* 0x002fe4000001ff00 */
[----:B------:R0:W5:Y:S02]  /*0a90*/  @!P2 LDG.E.64 R18, [R16.64] ;  /* 0x0000000e1012a981 */ /* 0x000164000c1e1b00 */
[----:B0-----:R-:W-:Y:S01]  /*0aa0*/  CS2R R16, SRZ ;  /* 0x0000000000107805 */ /* 0x001fe2000001ff00 */
        /* <DEDUP_REMOVED lines=19> */
.L_x_1051:
[----:B---3--:R-:W-:Y:S05]  /*0be0*/  BSYNC B0 ;  /* 0x0000000000007941 */ /* 0x008fea0003800000 */
.L_x_1050:
[----:B------:R-:W-:Y:S01]  /*0bf0*/  ISETP.NE.AND P4, PT, RZ, UR16, PT ;  /* 0x00000010ff007c0c */ /* 0x000fe2000bf85270 */
[C---:B-----5:R-:W-:Y:S01]  /*0c00*/  FADD.FTZ R51, -R4.reuse, R20 ;  /* 0x0000001404337221 */ /* 0x060fe20000010100 */
[----:B0-----:R-:W-:Y:S01]  /*0c10*/  MOV R22, R7 ;  /* 0x0000000700167202 */ /* 0x001fe20000000f00 */
        /* <DEDUP_REMOVED lines=25> */
[----:B------:R-:W-:-:S04]  /*0db0*/  FMUL.FTZ R21, R25, R0 ;  /* 0x0000000019157220 */ /* 0x000fc80000410000 */
.L_x_1052:
[----:B------:R-:W-:Y:S01]  /*0dc0*/  FMUL.FTZ R0, R21, R14 ;  /* 0x0000000e15007220 */ /* 0x000fe20000410000 */
[----:B------:R-:W-:Y:S01]  /*0dd0*/  MOV R23, R9 ;  /* 0x0000000900177202 */ /* 0x000fe20000000f00 */
[----:B------:R-:W-:Y:S02]  /*0de0*/  FMUL.FTZ R49, R49, UR12 ;  /* 0x0000000c31317c20 */ /* 0x000fe40008410000 */
[----:B------:R-:W-:Y:S02]  /*0df0*/  FMUL.FTZ R24, R22, R15 ;  /* 0x0000000f16187220 */ /* 0x000fe40000410000 */
[----:B------:R-:W-:Y:S02]  /*0e00*/  FFMA.FTZ R5, R51, R0, RZ ;  /* 0x0000000033057223 */ /* 0x000fe400000100ff */
[----:B------:R-:W-:Y:S02]  /*0e10*/  FADD.FTZ R25, RZ, R0 ;  /* 0x00000000ff197221 */ /* 0x000fe40000010000 */
        /* <DEDUP_REMOVED lines=20> */
.L_x_1053:
[----:B------:R-:W-:Y:S02]  /*0f60*/  FFMA.FTZ R5, R50, R24, R5 ;  /* 0x0000001832057223 */ /* 0x000fe40000010005 */
[----:B------:R-:W-:Y:S02]  /*0f70*/  FMUL.FTZ R0, R20, R14 ;  /* 0x0000000e14007220 */ /* 0x000fe40000410000 */
[----:B------:R-:W-:Y:S02]  /*0f80*/  FADD.FTZ R27, R24, R25 ;  /* 0x00000019181b7221 */ /* 0x000fe40000010000 */
[----:B------:R-:W-:Y:S02]  /*0f90*/  FFMA.FTZ R25, R49, R0, R5 ;  /* 0x0000000031197223 */ /* 0x000fe40000010005 */
[----:B------:R-:W-:-:S02]  /*0fa0*/  FADD.FTZ R27, R27, R0 ;  /* 0x000000001b1b7221 */ /* 0x000fc40000010000 */
[C---:B------:R-:W-:Y:S01]  /*0fb0*/  FADD.FTZ R5, -R4.reuse, R18 ;  /* 0x0000001204057221 */ /* 0x040fe20000010100 */
[----:B------:R-:W-:Y:S01]  /*0fc0*/  MOV R18, R10 ;  /* 0x0000000a00127202 */ /* 0x000fe20000000f00 */
[----:B------:R-:W-:Y:S01]  /*0fd0*/  FADD.FTZ R0, -R4, R19 ;  /* 0x0000001304007221 */ /* 0x000fe20000010100 */
[----:B------:R-:W-:Y:S01]  /*0fe0*/  MOV R19, R11 ;  /* 0x0000000b00137202 */ /* 0x000fe20000000f00 */
        /* <DEDUP_REMOVED lines=22> */
.L_x_1054:
[----:B------:R-:W-:Y:S02]  /*1150*/  FFMA.FTZ R25, R48, R24, R25 ;  /* 0x0000001830197223 */ /* 0x000fe40000010019 */
[----:B------:R-:W-:Y:S02]  /*1160*/  FMUL.FTZ R26, R18, R14 ;  /* 0x0000000e121a7220 */ /* 0x000fe40000410000 */
[----:B------:R-:W-:Y:S02]  /*1170*/  FADD.FTZ R29, R24, R27 ;  /* 0x0000001b181d7221 */ /* 0x000fe40000010000 */
[C---:B------:R-:W-:Y:S02]  /*1180*/  FADD.FTZ R2, -R4.reuse, R2 ;  /* 0x0000000204027221 */ /* 0x040fe40000010100 */
[----:B------:R-:W-:Y:S01]  /*1190*/  FADD.FTZ R3, -R4, R3 ;  /* 0x0000000304037221 */ /* 0x000fe20000010100 */
[----:B------:R-:W-:Y:S01]  /*11a0*/  MOV R4, R13 ;  /* 0x0000000d00047202 */ /* 0x000fe20000000f00 */
[----:B------:R-:W-:Y:S01]  /*11b0*/  FFMA.FTZ R27, R5, R26, R25 ;  /* 0x0000001a051b7223 */ /* 0x000fe20000010019 */
[----:B------:R-:W-:Y:S01]  /*11c0*/  MOV R25, R12 ;  /* 0x0000000c00197202 */ /* 0x000fe20000000f00 */
[----:B------:R-:W-:-:S02]  /*11d0*/  FADD.FTZ R29, R29, R26 ;  /* 0x0000001a1d1d7221 */ /* 0x000fc40000010000 */
[----:B------:R-:W-:Y:S02]  /*11e0*/  FMUL.FTZ R2, R2, UR12 ;  /* 0x0000000c02027c20 */ /* 0x000fe40008410000 */
        /* <DEDUP_REMOVED lines=15> */
[----:B-1----:R-:W-:Y:S02]  /*12e0*/  FADD.FTZ R33, -R31, 1 ;  /* 0x3f8000001f217421 */ /* 0x002fe40000010100 */
[----:B------:R-:W-:Y:S02]  /*12f0*/  FMUL.FTZ R31, R12, R31 ;  /* 0x0000001f0c1f7220 */ /* 0x000fe40000410000 */
[----:B------:R-:W-:Y:S02]  /*1300*/  FFMA.FTZ R4, R4, R33, 1 ;  /* 0x3f80000004047423 */ /* 0x000fe40000010021 */
[----:B------:R-:W-:-:S02]  /*1310*/  FFMA.FTZ R33, R25, R34, 1 ;  /* 0x3f80000019217423 */ /* 0x000fc40000010022 */
[----:B------:R-:W-:Y:S02]  /*1320*/  FMUL.FTZ R25, R31, R4 ;  /* 0x000000041f197220 */ /* 0x000fe40000410000 */
[----:B------:R-:W-:Y:S02]  /*1330*/  FMUL.FTZ R4, R26, R33 ;  /* 0x000000211a047220 */ /* 0x000fe40000410000 */
.L_x_1055:
[----:B------:R-:W-:Y:S01]  /*1340*/  FFMA.FTZ R28, R0, R24, R27 ;  /* 0x00000018001c7223 */ /* 0x000fe2000001001b */
[----:B------:R-:W-:Y:S01]  /*1350*/  ISETP.GT.AND P0, PT, R58, 0x1e, PT ;  /* 0x0000001e3a00780c */ /* 0x000fe20003f04270 */
[----:B------:R-:W-:Y:S01]  /*1360*/  FMUL.FTZ R27, R25, R14 ;  /* 0x0000000e191b7220 */ /* 0x000fe20000410000 */
[C---:B------:R-:W-:Y:S01]  /*1370*/  ISETP.NE.AND P2, PT, R65.reuse, RZ, PT ;  /* 0x000000ff4100720c */ /* 0x040fe20003f45270 */
[----:B------:R-:W-:Y:S01]  /*1380*/  FADD.FTZ R30, R24, R29 ;  /* 0x0000001d181e7221 */ /* 0x000fe20000010000 */
[----:B------:R-:W-:Y:S01]  /*1390*/  ULDC UR5, c[0x0][0xc] ;  /* 0x0000030000057ab9 */ /* 0x000fe20000000800 */
[----:B------:R-:W-:Y:S01]  /*13a0*/  FMUL.FTZ R26, R4, R15 ;  /* 0x0000000f041a7220 */ /* 0x000fe20000410000 */
[----:B------:R-:W-:Y:S01]  /*13b0*/  BSSY B0, `(.L_x_1056) ;  /* 0x0000053000007945 */ /* 0x000fe20003800000 */
[----:B------:R-:W-:Y:S01]  /*13c0*/  FFMA.FTZ R24, R2, R27, R28 ;  /* 0x0000001b02187223 */ /* 0x000fe2000001001c */
[C---:B------:R-:W-:Y:S01]  /*13d0*/  ISETP.GT.U32.AND P3, PT, R65.reuse, 0x5, PT ;  /* 0x000000054100780c */ /* 0x040fe20003f64070 */
[----:B------:R-:W-:Y:S01]  /*13e0*/  FADD.FTZ R27, R30, R27 ;  /* 0x0000001b1e1b7221 */ /* 0x000fe20000010000 */
[----:B------:R-:W-:Y:S01]  /*13f0*/  SHF.L.U32 R67, R65, 0x4, RZ ;  /* 0x0000000441437819 */ /* 0x000fe200000006ff */
[----:B------:R-:W-:-:S02]  /*1400*/  FFMA.FTZ R28, R3, R26, R24 ;  /* 0x0000001a031c7223 */ /* 0x000fc40000010018 */
[----:B------:R-:W-:Y:S02]  /*1410*/  FADD.FTZ R26, R26, R27 ;  /* 0x0000001b1a1a7221 */ /* 0x000fe40000010000 */
[----:B------:R-:W-:Y:S01]  /*1420*/  FADD.FTZ R24, RZ, R22 ;  /* 0x00000016ff187221 */ /* 0x000fe20000010000 */
[----:B------:R-:W0:Y:S01]  /*1430*/  SHFL.DOWN PT, R27, R28, 0x1, 0x1f ;  /* 0x08201f001c1b7f89 */ /* 0x000e2200000e0000 */
[----:B------:R-:W-:Y:S02]  /*1440*/  FFMA.FTZ R22, R50, R22, RZ ;  /* 0x0000001632167223 */ /* 0x000fe400000100ff */
[----:B------:R-:W-:Y:S01]  /*1450*/  FADD.FTZ R24, R24, R23 ;  /* 0x0000001718187221 */ /* 0x000fe20000010000 */
[----:B------:R-:W1:Y:S01]  /*1460*/  SHFL.DOWN PT, R29, R26, 0x1, 0x1f ;  /* 0x08201f001a1d7f89 */ /* 0x000e6200000e0000 */
[----:B------:R-:W-:Y:S02]  /*1470*/  FFMA.FTZ R22, R48, R23, R22 ;  /* 0x0000001730167223 */ /* 0x000fe40000010016 */
[----:B------:R-:W-:-:S02]  /*1480*/  FADD.FTZ R35, R24, R19 ;  /* 0x0000001318237221 */ /* 0x000fc40000010000 */
[----:B------:R-:W-:Y:S02]  /*1490*/  FFMA.FTZ R22, R0, R19, R22 ;  /* 0x0000001300167223 */ /* 0x000fe40000010016 */
[----:B------:R-:W-:Y:S02]  /*14a0*/  FADD.FTZ R35, R35, R4 ;  /* 0x0000000423237221 */ /* 0x000fe40000010000 */
[----:B------:R-:W-:Y:S01]  /*14b0*/  FFMA.FTZ R33, R3, R4, R22 ;  /* 0x0000000403217223 */ /* 0x000fe20000010016 */
[----:B------:R-:W-:Y:S01]  /*14c0*/  HFMA2.MMA R4, -RZ, RZ, 0, 2.384185791015625e-07 ;  /* 0x00000004ff047435 */ /* 0x000fe200000001ff */
        /* <DEDUP_REMOVED lines=18> */
[----:B------:R-:W-:Y:S01]  /*15f0*/  ISETP.GT.AND P0, PT, R58, 0xf, PT ;  /* 0x0000000f3a00780c */ /* 0x000fe20003f04270 */
        /* <DEDUP_REMOVED lines=8> */
[----:B------:R-:W-:-:S05]  /*1680*/  FFMA.FTZ R32, R2, R25, R21 ;  /* 0x0000001902207223 */ /* 0x000fca0000010015 */
[----:B------:R2:W-:Y:S01]  /*1690*/  STS.128 [R65.X16+0x80], R32 ;  /* 0x0000802041007388 */ /* 0x0005e2000000cc00 */
[----:B0-----:R-:W-:Y:S02]  /*16a0*/  @!P0 FADD.FTZ R28, R28, R29 ;  /* 0x0000001d1c1c8221 */ /* 0x001fe40000010000 */
[----:B-1----:R-:W-:Y:S01]  /*16b0*/  @!P0 FADD.FTZ R26, R26, R31 ;  /* 0x0000001f1a1a8221 */ /* 0x002fe20000010000 */
[----:B------:R-:W-:Y:S02]  /*16c0*/  ISETP.NE.AND P0, PT, R58, RZ, PT ;  /* 0x000000ff3a00720c */ /* 0x000fe40003f05270 */
[----:B------:R-:W-:Y:S02]  /*16d0*/  MOV R18, R28 ;  /* 0x0000001c00127202 */ /* 0x000fe40000000f00 */
[----:B------:R-:W-:-:S09]  /*16e0*/  MOV R19, R26 ;  /* 0x0000001a00137202 */ /* 0x000fd20000000f00 */
[----:B------:R2:W-:Y:S04]  /*16f0*/  @!P0 STS.64 [R53.X8+0x10], R18 ;  /* 0x0000101235008388 */ /* 0x0005e80000008a00 */
[----:B------:R-:W-:Y:S06]  /*1700*/  BAR.SYNC.DEFER_BLOCKING 0x0 ;  /* 0x0000000000007b1d */ /* 0x000fec0000010000 */
[----:B------:R-:W-:Y:S05]  /*1710*/  @P2 BRA `(.L_x_1057) ;  /* 0x000001c000002947 */ /* 0x000fea0003800000 */
[----:B------:R-:W0:Y:S04]  /*1720*/  LDS.64 R44, [0x18] ;  /* 0x00001800ff2c7984 */ /* 0x000e280000000a00 */
[----:B------:R-:W1:Y:S04]  /*1730*/  LDS.128 R20, [0x20] ;  /* 0x00002000ff147984 */ /* 0x000e680000000c00 */
[----:B------:R-:W3:Y:S04]  /*1740*/  LDS.128 R24, [0x30] ;  /* 0x00003000ff187984 */ /* 0x000ee80000000c00 */
[----:B------:R-:W4:Y:S04]  /*1750*/  LDS.128 R28, [0x40] ;  /* 0x00004000ff1c7984 */ /* 0x000f280000000c00 */
[----:B------:R-:W5:Y:S04]  /*1760*/  LDS.128 R36, [0x50] ;  /* 0x00005000ff247984 */ /* 0x000f680000000c00 */
[----:B------:R-:W2:Y:S01]  /*1770*/  LDS.128 R40, [0x60] ;  /* 0x00006000ff287984 */ /* 0x000ea20000000c00 */
[----:B0-----:R-:W-:-:S02]  /*1780*/  FADD.FTZ R47, R18, R44 ;  /* 0x0000002c122f7221 */ /* 0x001fc40000010000 */
[----:B--2---:R-:W-:Y:S02]  /*1790*/  FADD.FTZ R18, R19, R45 ;  /* 0x0000002d13127221 */ /* 0x004fe40000010000 */
[----:B-1----:R-:W-:Y:S02]  /*17a0*/  FADD.FTZ R47, R47, R20 ;  /* 0x000000142f2f7221 */ /* 0x002fe40000010000 */
        /* <DEDUP_REMOVED lines=15> */
[----:B------:R-:W-:-:S02]  /*18a0*/  FADD.FTZ R47, R47, R40 ;  /* 0x000000282f2f7221 */ /* 0x000fc40000010000 */
[----:B------:R-:W-:Y:S02]  /*18b0*/  FADD.FTZ R20, R18, R41 ;  /* 0x0000002912147221 */ /* 0x000fe40000010000 */
[----:B------:R-:W-:Y:S02]  /*18c0*/  FADD.FTZ R18, R47, R42 ;  /* 0x0000002a2f127221 */ /* 0x000fe40000010000 */
[----:B------:R-:W-:Y:S02]  /*18d0*/  FADD.FTZ R19, R20, R43 ;  /* 0x0000002b14137221 */ /* 0x000fe40000010000 */
.L_x_1057:
[----:B------:R-:W-:Y:S05]  /*18e0*/  BSYNC B0 ;  /* 0x0000000000007941 */ /* 0x000fea0003800000 */
.L_x_1056:
[----:B------:R-:W-:Y:S06]  /*18f0*/  BAR.SYNC.DEFER_BLOCKING 0x0 ;  /* 0x0000000000007b1d */ /* 0x000fec0000010000 */
[----:B------:R-:W-:Y:S01]  /*1900*/  BSSY B0, `(.L_x_1058) ;  /* 0x000013d000007945 */ /* 0x000fe20003800000 */
[----:B------:R-:W-:Y:S05]  /*1910*/  @P3 BRA `(.L_x_1059) ;  /* 0x000013b000003947 */ /* 0x000fea0003800000 */
[----:B------:R-:W0:Y:S04]  /*1920*/  LDS.128 R44, [R67+0xe0] ;  /* 0x0000e000432c7984 */ /* 0x000e280000000c00 */
[----:B------:R-:W1:Y:S04]  /*1930*/  LDS.128 R28, [R67+0x140] ;  /* 0x00014000431c7984 */ /* 0x000e680000000c00 */
[----:B------:R-:W3:Y:S04]  /*1940*/  LDS.128 R24, [R67+0x1a0] ;  /* 0x0001a00043187984 */ /* 0x000ee80000000c00 */
[----:B------:R-:W4:Y:S04]  /*1950*/  LDS.128 R20, [R67+0x200] ;  /* 0x0002000043147984 */ /* 0x000f280000000c00 */
[----:B------:R-:W5:Y:S04]  /*1960*/  LDS.128 R40, [R67+0x260] ;  /* 0x0002600043287984 */ /* 0x000f680000000c00 */
[----:B------:R-:W2:Y:S01]  /*1970*/  LDS.128 R36, [R67+0x2c0] ;  /* 0x0002c00043247984 */ /* 0x000ea20000000c00 */
[----:B0-----:R-:W-:-:S02]  /*1980*/  FADD.FTZ R73, R32, R44 ;  /* 0x0000002c20497221 */ /* 0x001fc40000010000 */
[----:B------:R-:W-:Y:S02]  /*1990*/  FADD.FTZ R44, R33, R45 ;  /* 0x0000002d212c7221 */ /* 0x000fe40000010000 */
[----:B------:R-:W-:Y:S02]  /*19a0*/  FADD.FTZ R45, R34, R46 ;  /* 0x0000002e222d7221 */ /* 0x000fe40000010000 */
[----:B------:R-:W-:Y:S02]  /*19b0*/  FADD.FTZ R46, R35, R47 ;  /* 0x0000002f232e7221 */ /* 0x000fe40000010000 */
[----:B--2---:R-:W0:Y:S01]  /*19c0*/  LDS.128 R32, [R67+0x320] ;  /* 0x0003200043207984 */ /* 0x004e220000000c00 */
[----:B-1----:R-:W-:Y:S02]  /*19d0*/  FADD.FTZ R73, R73, R28 ;  /* 0x0000001c49497221 */ /* 0x002fe40000010000 */
[----:B------:R-:W-:Y:S02]  /*19e0*/  FADD.FTZ R44, R44, R29 ;  /* 0x0000001d2c2c7221 */ /* 0x000fe40000010000 */
[----:B------:R-:W-:-:S02]  /*19f0*/  FADD.FTZ R45, R45, R30 ;  /* 0x0000001e2d2d7221 */ /* 0x000fc40000010000 */
[----:B------:R-:W-:Y:S02]  /*1a00*/  FADD.FTZ R46, R46, R31 ;  /* 0x0000001f2e2e7221 */ /* 0x000fe40000010000 */
[----:B------:R-:W1:Y:S01]  /*1a10*/  LDS.128 R28, [R67+0x380] ;  /* 0x00038000431c7984 */ /* 0x000e620000000c00 */
[----:B---3--:R-:W-:Y:S02]  /*1a20*/  FADD.FTZ R73, R73, R24 ;  /* 0x0000001849497221 */ /* 0x008fe40000010000 */
[----:B------:R-:W-:Y:S02]  /*1a30*/  FADD.FTZ R44, R44, R25 ;  /* 0x000000192c2c7221 */ /* 0x000fe40000010000 */
[----:B------:R-:W-:Y:S02]  /*1a40*/  FADD.FTZ R45, R45, R26 ;  /* 0x0000001a2d2d7221 */ /* 0x000fe40000010000 */
[----:B------:R-:W-:Y:S02]  /*1a50*/  FADD.FTZ R46, R46, R27 ;  /* 0x0000001b2e2e7221 */ /* 0x000fe40000010000 */
[----:B------:R-:W2:Y:S01]  /*1a60*/  LDS.128 R24, [R67+0x3e0] ;  /* 0x0003e00043187984 */ /* 0x000ea20000000c00 */
[----:B----4-:R-:W-:-:S02]  /*1a70*/  FADD.FTZ R73, R73, R20 ;  /* 0x0000001449497221 */ /* 0x010fc40000010000 */
[----:B------:R-:W-:Y:S02]  /*1a80*/  FADD.FTZ R44, R44, R21 ;  /* 0x000000152c2c7221 */ /* 0x000fe40000010000 */
[----:B------:R-:W-:Y:S02]  /*1a90*/  FADD.FTZ R45, R45, R22 ;  /* 0x000000162d2d7221 */ /* 0x000fe40000010000 */
[----:B------:R-:W-:Y:S02]  /*1aa0*/  FADD.FTZ R46, R46, R23 ;  /* 0x000000172e2e7221 */ /* 0x000fe40000010000 */
[----:B------:R-:W3:Y:S01]  /*1ab0*/  LDS.128 R20, [R67+0x440] ;  /* 0x0004400043147984 */ /* 0x000ee20000000c00 */
[----:B-----5:R-:W-:Y:S02]  /*1ac0*/  FADD.FTZ R73, R73, R40 ;  /* 0x0000002849497221 */ /* 0x020fe40000010000 */
[----:B------:R-:W-:Y:S02]  /*1ad0*/  FADD.FTZ R40, R44, R41 ;  /* 0x000000292c287221 */ /* 0x000fe40000010000 */
[----:B------:R-:W-:-:S02]  /*1ae0*/  FADD.FTZ R41, R45, R42 ;  /* 0x0000002a2d297221 */ /* 0x000fc40000010000 */
[----:B------:R-:W-:Y:S02]  /*1af0*/  FADD.FTZ R42, R46, R43 ;  /* 0x0000002b2e2a7221 */ /* 0x000fe40000010000 */
[----:B------:R-:W4:Y:S01]  /*1b00*/  LDS.128 R44, [R67+0x4a0] ;  /* 0x0004a000432c7984 */ /* 0x000f220000000c00 */
[----:B------:R-:W-:Y:S02]  /*1b10*/  FADD.FTZ R73, R73, R36 ;  /* 0x0000002449497221 */ /* 0x000fe40000010000 */
[----:B------:R-:W-:Y:S02]  /*1b20*/  FADD.FTZ R36, R40, R37 ;  /* 0x0000002528247221 */ /* 0x000fe40000010000 */
[----:B------:R-:W-:Y:S02]  /*1b30*/  FADD.FTZ R37, R41, R38 ;  /* 0x0000002629257221 */ /* 0x000fe40000010000 */
[----:B------:R-:W-:Y:S02]  /*1b40*/  FADD.FTZ R38, R42, R39 ;  /* 0x000000272a267221 */ /* 0x000fe40000010000 */
[----:B------:R-:W5:Y:S01]  /*1b50*/  LDS.128 R40, [R67+0x500] ;  /* 0x0005000043287984 */ /* 0x000f620000000c00 */
[----:B0-----:R-:W-:-:S02]  /*1b60*/  FADD.FTZ R36, R36, R33 ;  /* 0x0000002124247221 */ /* 0x001fc40000010000 */
[----:B------:R-:W-:Y:S02]  /*1b70*/  FADD.FTZ R73, R73, R32 ;  /* 0x0000002049497221 */ /* 0x000fe40000010000 */
[----:B------:R-:W-:Y:S02]  /*1b80*/  FADD.FTZ R33, R37, R34 ;  /* 0x0000002225217221 */ /* 0x000fe40000010000 */
[----:B------:R-:W-:Y:S02]  /*1b90*/  FADD.FTZ R32, R38, R35 ;  /* 0x0000002326207221 */ /* 0x000fe40000010000 */
[----:B-1----:R-:W-:Y:S02]  /*1ba0*/  FADD.FTZ R34, R36, R29 ;  /* 0x0000001d24227221 */ /* 0x002fe40000010000 */
[----:B------:R-:W0:Y:S01]  /*1bb0*/  LDS.128 R36, [R67+0x560] ;  /* 0x0005600043247984 */ /* 0x000e220000000c00 */
        /* <DEDUP_REMOVED lines=12> */
[----:B------:R-:W3:Y:S01]  /*1c80*/  LDS.128 R24, [R67+0x680] ;  /* 0x0006800043187984 */ /* 0x000ee20000000c00 */
[----:B------:R-:W-:Y:S02]  /*1c90*/  FADD.FTZ R72, R72, R23 ;  /* 0x0000001748487221 */ /* 0x000fe40000010000 */
[----:B----4-:R-:W-:Y:S02]  /*1ca0*/  FADD.FTZ R73, R73, R44 ;  /* 0x0000002c49497221 */ /* 0x010fe40000010000 */
[----:B------:R-:W-:Y:S02]  /*1cb0*/  FADD.FTZ R44, R20, R45 ;  /* 0x0000002d142c7221 */ /* 0x000fe40000010000 */
[----:B------:R-:W-:-:S02]  /*1cc0*/  FADD.FTZ R45, R21, R46 ;  /* 0x0000002e152d7221 */ /* 0x000fc40000010000 */
[----:B------:R-:W-:Y:S01]  /*1cd0*/  FADD.FTZ R72, R72, R47 ;  /* 0x0000002f48487221 */ /* 0x000fe20000010000 */
[----:B------:R-:W4:Y:S01]  /*1ce0*/  LDS.128 R20, [R67+0x6e0] ;  /* 0x0006e00043147984 */ /* 0x000f220000000c00 */
[----:B-----5:R-:W-:Y:S02]  /*1cf0*/  FADD.FTZ R73, R73, R40 ;  /* 0x0000002849497221 */ /* 0x020fe40000010000 */
        /* <DEDUP_REMOVED lines=27> */
[----:B------:R-:W-:Y:S02]  /*1eb0*/  FADD.FTZ R72, R72, R23 ;  /* 0x0000001748487221 */ /* 0x000fe40000010000 */
        /* <DEDUP_REMOVED lines=20> */
[----:B---3--:R-:W-:Y:S01]  /*2000*/  FADD.FTZ R73, R73, R24 ;  /* 0x0000001849497221 */ /* 0x008fe20000010000 */
[----:B------:R-:W2:Y:S01]  /*2010*/  LDS.128 R32, [R67+0xaa0] ;  /* 0x000aa00043207984 */ /* 0x000ea20000000c00 */
[----:B------:R-:W-:-:S02]  /*2020*/  FADD.FTZ R24, R36, R25 ;  /* 0x0000001924187221 */ /* 0x000fc40000010000 */
[----:B------:R-:W-:Y:S02]  /*2030*/  FADD.FTZ R25, R37, R26 ;  /* 0x0000001a25197221 */ /* 0x000fe40000010000 */
[----:B------:R-:W-:Y:S01]  /*2040*/  FADD.FTZ R72, R72, R27 ;  /* 0x0000001b48487221 */ /* 0x000fe20000010000 */
[----:B------:R-:W3:Y:S01]  /*2050*/  LDS.128 R36, [R67+0xb00] ;  /* 0x000b000043247984 */ /* 0x000ee20000000c00 */
[----:B----4-:R-:W-:Y:S02]  /*2060*/  FADD.FTZ R73, R73, R20 ;  /* 0x0000001449497221 */ /* 0x010fe40000010000 */
[----:B------:R-:W-:Y:S02]  /*2070*/  FADD.FTZ R24, R24, R21 ;  /* 0x0000001518187221 */ /* 0x000fe40000010000 */
[----:B------:R-:W-:Y:S02]  /*2080*/  FADD.FTZ R25, R25, R22 ;  /* 0x0000001619197221 */ /* 0x000fe40000010000 */
[----:B------:R-:W-:-:S02]  /*2090*/  FADD.FTZ R72, R72, R23 ;  /* 0x0000001748487221 */ /* 0x000fc40000010000 */
[----:B------:R-:W4:Y:S01]  /*20a0*/  LDS.128 R20, [R67+0xb60] ;  /* 0x000b600043147984 */ /* 0x000f220000000c00 */
[----:B-----5:R-:W-:Y:S02]  /*20b0*/  FADD.FTZ R73, R73, R40 ;  /* 0x0000002849497221 */ /* 0x020fe40000010000 */
[----:B------:R-:W-:Y:S02]  /*20c0*/  FADD.FTZ R40, R24, R41 ;  /* 0x0000002918287221 */ /* 0x000fe40000010000 */
[----:B------:R-:W-:Y:S02]  /*20d0*/  FADD.FTZ R41, R25, R42 ;  /* 0x0000002a19297221 */ /* 0x000fe40000010000 */
[----:B------:R-:W5:Y:S01]  /*20e0*/  LDS.128 R24, [R67+0xbc0] ;  /* 0x000bc00043187984 */ /* 0x000f620000000c00 */
        /* <DEDUP_REMOVED lines=29> */
[----:B------:R-:W5:Y:S01]  /*22c0*/  LDS.128 R40, [R67+0xe00] ;  /* 0x000e000043287984 */ /* 0x000f620000000c00 */
[----:B------:R-:W-:-:S02]  /*22d0*/  FADD.FTZ R72, R72, R27 ;  /* 0x0000001b48487221 */ /* 0x000fc40000010000 */
[----:B0-----:R-:W-:Y:S02]  /*22e0*/  FADD.FTZ R73, R73, R44 ;  /* 0x0000002c49497221 */ /* 0x001fe40000010000 */
[----:B------:R-:W-:Y:S02]  /*22f0*/  FADD.FTZ R44, R24, R45 ;  /* 0x0000002d182c7221 */ /* 0x000fe40000010000 */
[----:B------:R-:W-:Y:S02]  /*2300*/  FADD.FTZ R45, R25, R46 ;  /* 0x0000002e192d7221 */ /* 0x000fe40000010000 */
[----:B------:R-:W-:Y:S01]  /*2310*/  FADD.FTZ R72, R72, R47 ;  /* 0x0000002f48487221 */ /* 0x000fe20000010000 */
        /* <DEDUP_REMOVED lines=21> */
[----:B-----5:R-:W-:Y:S02]  /*2470*/  FADD.FTZ R73, R73, R40 ;  /* 0x0000002849497221 */ /* 0x020fe40000010000 */
[----:B------:R-:W-:Y:S02]  /*2480*/  FADD.FTZ R40, R44, R41 ;  /* 0x000000292c287221 */ /* 0x000fe40000010000 */
[----:B------:R-:W-:-:S02]  /*2490*/  FADD.FTZ R41, R45, R42 ;  /* 0x0000002a2d297221 */ /* 0x000fc40000010000 */
[----:B------:R-:W5:Y:S01]  /*24a0*/  LDS.128 R44, [R67+0x1040] ;  /* 0x00104000432c7984 */ /* 0x000f620000000c00 */
        /* <DEDUP_REMOVED lines=14> */
[----:B---3--:R-:W-:Y:S02]  /*2590*/  FADD.FTZ R32, R28, R37 ;  /* 0x000000251c207221 */ /* 0x008fe40000010000 */
[----:B------:R-:W-:Y:S02]  /*25a0*/  FADD.FTZ R72, R72, R35 ;  /* 0x0000002348487221 */ /* 0x000fe40000010000 */
[----:B------:R-:W-:Y:S02]  /*25b0*/  FADD.FTZ R37, R29, R38 ;  /* 0x000000261d257221 */ /* 0x000fe40000010000 */
[----:B------:R-:W2:Y:S01]  /*25c0*/  LDS.128 R28, [R67+0x1160] ;  /* 0x00116000431c7984 */ /* 0x000ea20000000c00 */
[----:B------:R-:W-:Y:S02]  /*25d0*/  FADD.FTZ R73, R73, R36 ;  /* 0x0000002449497221 */ /* 0x000fe40000010000 */
[----:B------:R-:W-:-:S02]  /*25e0*/  FADD.FTZ R72, R72, R39 ;  /* 0x0000002748487221 */ /* 0x000fc40000010000 */
[----:B----4-:R-:W-:Y:S02]  /*25f0*/  FADD.FTZ R36, R32, R21 ;  /* 0x0000001520247221 */ /* 0x010fe40000010000 */
[----:B------:R-:W3:Y:S01]  /*2600*/  LDS.128 R32, [R67+0x11c0] ;  /* 0x0011c00043207984 */ /* 0x000ee20000000c00 */
[----:B------:R-:W-:Y:S02]  /*2610*/  FADD.FTZ R73, R73, R20 ;  /* 0x0000001449497221 */ /* 0x000fe40000010000 */
[----:B------:R-:W-:Y:S02]  /*2620*/  FADD.FTZ R37, R37, R22 ;  /* 0x0000001625257221 */ /* 0x000fe40000010000 */
[----:B------:R-:W-:Y:S02]  /*2630*/  FADD.FTZ R72, R72, R23 ;  /* 0x0000001748487221 */ /* 0x000fe40000010000 */
[----:B------:R-:W4:Y:S01]  /*2640*/  LDS.128 R20, [R67+0x1220] ;  /* 0x0012200043147984 */ /* 0x000f220000000c00 */
[----:B-----5:R-:W-:-:S02]  /*2650*/  FADD.FTZ R73, R73, R44 ;  /* 0x0000002c49497221 */ /* 0x020fc40000010000 */
[----:B------:R-:W-:Y:S02]  /*2660*/  FADD.FTZ R44, R36, R45 ;  /* 0x0000002d242c7221 */ /* 0x000fe40000010000 */
[----:B------:R-:W-:Y:S02]  /*2670*/  FADD.FTZ R45, R37, R46 ;  /* 0x0000002e252d7221 */ /* 0x000fe40000010000 */
[----:B------:R-:W5:Y:S01]  /*2680*/  LDS.128 R36, [R67+0x1280] ;  /* 0x0012800043247984 */ /* 0x000f620000000c00 */
        /* <DEDUP_REMOVED lines=14> */
[----:B---3--:R-:W-:Y:S02]  /*2770*/  FADD.FTZ R73, R73, R32 ;  /* 0x0000002049497221 */ /* 0x008fe40000010000 */
[----:B------:R-:W-:Y:S02]  /*2780*/  FADD.FTZ R28, R24, R33 ;  /* 0x00000021181c7221 */ /* 0x000fe40000010000 */
[----:B------:R-:W-:-:S02]  /*2790*/  FADD.FTZ R29, R25, R34 ;  /* 0x00000022191d7221 */ /* 0x000fc40000010000 */
[----:B------:R-:W-:Y:S01]  /*27a0*/  FADD.FTZ R72, R72, R31 ;  /* 0x0000001f48487221 */ /* 0x000fe20000010000 */
[----:B------:R-:W2:Y:S01]  /*27b0*/  LDS.128 R24, [R67+0x13a0] ;  /* 0x0013a00043187984 */ /* 0x000ea20000000c00 */
[----:B----4-:R-:W-:Y:S02]  /*27c0*/  FADD.FTZ R73, R73, R20 ;  /* 0x0000001449497221 */ /* 0x010fe40000010000 */
[----:B------:R-:W-:Y:S02]  /*27d0*/  FADD.FTZ R20, R28, R21 ;  /* 0x000000151c147221 */ /* 0x000fe40000010000 */
[----:B------:R-:W-:Y:S02]  /*27e0*/  FADD.FTZ R72, R72, R35 ;  /* 0x0000002348487221 */ /* 0x000fe40000010000 */
[----:B------:R-:W-:Y:S02]  /*27f0*/  FADD.FTZ R33, R29, R22 ;  /* 0x000000161d217221 */ /* 0x000fe40000010000 */
[----:B------:R-:W3:Y:S01]  /*2800*/  LDS.128 R28, [R67+0x1400] ;  /* 0x00140000431c7984 */ /* 0x000ee20000000c00 */
[----:B-----5:R-:W-:-:S02]  /*2810*/  FADD.FTZ R73, R73, R36 ;  /* 0x0000002449497221 */ /* 0x020fc40000010000 */
[----:B------:R-:W-:Y:S02]  /*2820*/  FADD.FTZ R72, R72, R23 ;  /* 0x0000001748487221 */ /* 0x000fe40000010000 */
[----:B------:R-:W-:Y:S02]  /*2830*/  FADD.FTZ R36, R20, R37 ;  /* 0x0000002514247221 */ /* 0x000fe40000010000 */
[----:B------:R-:W4:Y:S01]  /*2840*/  LDS.128 R20, [R67+0x1460] ;  /* 0x0014600043147984 */ /* 0x000f220000000c00 */
[----:B------:R-:W-:Y:S02]  /*2850*/  FADD.FTZ R37, R33, R38 ;  /* 0x0000002621257221 */ /* 0x000fe40000010000 */
[----:B------:R-:W-:Y:S01]  /*2860*/  FADD.FTZ R74, R72, R39 ;  /* 0x00000027484a7221 */ /* 0x000fe20000010000 */
[----:B------:R-:W5:Y:S01]  /*2870*/  LDS.128 R32, [R67+0x14c0] ;  /* 0x0014c00043207984 */ /* 0x000f620000000c00 */
[----:B0-----:R-:W-:Y:S02]  /*2880*/  FADD.FTZ R39, R73, R44 ;  /* 0x0000002c49277221 */ /* 0x001fe40000010000 */
[----:B------:R-:W-:-:S02]  /*2890*/  FADD.FTZ R72, R36, R45 ;  /* 0x0000002d24487221 */ /* 0x000fc40000010000 */
[----:B------:R-:W-:Y:S02]  /*28a0*/  FADD.FTZ R73, R37, R46 ;  /* 0x0000002e25497221 */ /* 0x000fe40000010000 */
[----:B------:R-:W-:Y:S02]  /*28b0*/  FADD.FTZ R74, R74, R47 ;  /* 0x0000002f4a4a7221 */ /* 0x000fe40000010000 */
[----:B------:R-:W0:Y:S01]  /*28c0*/  LDS.128 R44, [R67+0x1520] ;  /* 0x00152000432c7984 */ /* 0x000e220000000c00 */
[----:B-1----:R-:W-:Y:S02]  /*28d0*/  FADD.FTZ R75, R39, R40 ;  /* 0x00000028274b7221 */ /* 0x002fe40000010000 */
[----:B------:R-:W-:Y:S01]  /*28e0*/  FADD.FTZ R72, R72, R41 ;  /* 0x0000002948487221 */ /* 0x000fe20000010000 */
[----:B------:R-:W1:Y:S01]  /*28f0*/  LDS.128 R36, [R67+0x1580] ;  /* 0x0015800043247984 */ /* 0x000e620000000c00 */
[----:B------:R-:W-:Y:S02]  /*2900*/  FADD.FTZ R73, R73, R42 ;  /* 0x0000002a49497221 */ /* 0x000fe40000010000 */
[----:B------:R-:W-:-:S02]  /*2910*/  FADD.FTZ R74, R74, R43 ;  /* 0x0000002b4a4a7221 */ /* 0x000fc40000010000 */
[----:B------:R-:W-:Y:S01]  /*2920*/  LDS.128 R40, [R67+0x1760] ;  /* 0x0017600043287984 */ /* 0x000fe20000000c00 */
        /* <DEDUP_REMOVED lines=9> */
[----:B----4-:R-:W-:Y:S01]  /*29c0*/  FADD.FTZ R75, R75, R20 ;  /* 0x000000144b4b7221 */ /* 0x010fe20000010000 */
[----:B------:R-:W-:Y:S01]  /*29d0*/  LDS.128 R28, [R67+0x1700] ;  /* 0x00170000431c7984 */ /* 0x000fe20000000c00 */
[----:B------:R-:W-:Y:S02]  /*29e0*/  FADD.FTZ R72, R72, R21 ;  /* 0x0000001548487221 */ /* 0x000fe40000010000 */
[----:B------:R-:W-:-:S02]  /*29f0*/  FADD.FTZ R73, R73, R22 ;  /* 0x0000001649497221 */ /* 0x000fc40000010000 */
[----:B------:R-:W-:Y:S02]  /*2a00*/  FADD.FTZ R74, R74, R23 ;  /* 0x000000174a4a7221 */ /* 0x000fe40000010000 */
[----:B------:R-:W3:Y:S01]  /*2a10*/  LDS.128 R20, [R67+0x1640] ;  /* 0x0016400043147984 */ /* 0x000ee20000000c00 */
[----:B-----5:R-:W-:Y:S02]  /*2a20*/  FADD.FTZ R75, R75, R32 ;  /* 0x000000204b4b7221 */ /* 0x020fe40000010000 */
        /* <DEDUP_REMOVED lines=8> */
[----:B-1----:R-:W-:Y:S02]  /*2ab0*/  FADD.FTZ R73, R75, R36 ;  /* 0x000000244b497221 */ /* 0x002fe40000010000 */
[----:B------:R-:W-:Y:S02]  /*2ac0*/  FADD.FTZ R72, R72, R37 ;  /* 0x0000002548487221 */ /* 0x000fe40000010000 */
[----:B------:R-:W-:-:S02]  /*2ad0*/  FADD.FTZ R75, R45, R38 ;  /* 0x000000262d4b7221 */ /* 0x000fc40000010000 */
[----:B------:R-:W-:Y:S01]  /*2ae0*/  FADD.FTZ R74, R74, R39 ;  /* 0x000000274a4a7221 */ /* 0x000fe20000010000 */
[----:B------:R-:W-:Y:S01]  /*2af0*/  LDS.128 R44, [R67+0x1820] ;  /* 0x00182000432c7984 */ /* 0x000fe20000000c00 */
[----:B--2---:R-:W-:Y:S02]  /*2b00*/  FADD.FTZ R73, R73, R24 ;  /* 0x0000001849497221 */ /* 0x004fe40000010000 */
[----:B------:R-:W-:Y:S01]  /*2b10*/  FADD.FTZ R72, R72, R25 ;  /* 0x0000001948487221 */ /* 0x000fe20000010000 */
[----:B------:R-:W0:Y:S01]  /*2b20*/  LDS.128 R36, [R67+0x17c0] ;  /* 0x0017c00043247984 */ /* 0x000e220000000c00 */
        /* <DEDUP_REMOVED lines=10> */
[----:B------:R-:W-:Y:S02]  /*2bd0*/  FADD.FTZ R21, R28, R21 ;  /* 0x000000151c157221 */ /* 0x000fe40000010000 */
[----:B------:R-:W-:Y:S02]  /*2be0*/  FADD.FTZ R20, R29, R20 ;  /* 0x000000141d147221 */ /* 0x000fe40000010000 */
[----:B------:R-:W-:Y:S02]  /*2bf0*/  FADD.FTZ R23, R30, R23 ;  /* 0x000000171e177221 */ /* 0x000fe40000010000 */
[----:B------:R-:W-:Y:S02]  /*2c00*/  FADD.FTZ R22, R31, R22 ;  /* 0x000000161f167221 */ /* 0x000fe40000010000 */
[----:B------:R-:W-:-:S02]  /*2c10*/  FADD.FTZ R21, R21, R40 ;  /* 0x0000002815157221 */ /* 0x000fc40000010000 */
[----:B------:R-:W-:Y:S02]  /*2c20*/  FADD.FTZ R20, R20, R41 ;  /* 0x0000002914147221 */ /* 0x000fe40000010000 */
[----:B------:R-:W-:Y:S02]  /*2c30*/  FADD.FTZ R23, R23, R42 ;  /* 0x0000002a17177221 */ /* 0x000fe40000010000 */
[----:B------:R-:W-:Y:S02]  /*2c40*/  FADD.FTZ R22, R22, R43 ;  /* 0x0000002b16167221 */ /* 0x000fe40000010000 */
[----:B0-----:R-:W-:Y:S02]  /*2c50*/  FADD.FTZ R21, R21, R36 ;  /* 0x0000002415157221 */ /* 0x001fe40000010000 */
[----:B------:R-:W-:Y:S02]  /*2c60*/  FADD.FTZ R20, R20, R37 ;  /* 0x0000002514147221 */ /* 0x000fe40000010000 */
[----:B------:R-:W-:-:S02]  /*2c70*/  FADD.FTZ R23, R23, R38 ;  /* 0x0000002617177221 */ /* 0x000fc40000010000 */
[----:B------:R-:W-:Y:S02]  /*2c80*/  FADD.FTZ R22, R22, R39 ;  /* 0x0000002716167221 */ /* 0x000fe40000010000 */
[----:B------:R-:W-:Y:S02]  /*2c90*/  FADD.FTZ R32, R21, R44 ;  /* 0x0000002c15207221 */ /* 0x000fe40000010000 */
[----:B------:R-:W-:Y:S02]  /*2ca0*/  FADD.FTZ R33, R20, R45 ;  /* 0x0000002d14217221 */ /* 0x000fe40000010000 */
[----:B------:R-:W-:Y:S02]  /*2cb0*/  FADD.FTZ R34, R23, R46 ;  /* 0x0000002e17227221 */ /* 0x000fe40000010000 */
[----:B------:R-:W-:Y:S02]  /*2cc0*/  FADD.FTZ R35, R22, R47 ;  /* 0x0000002f16237221 */ /* 0x000fe40000010000 */
.L_x_1059:
[----:B------:R-:W-:Y:S05]  /*2cd0*/  BSYNC B0 ;  /* 0x0000000000007941 */ /* 0x000fea0003800000 */
.L_x_1058:
[----:B------:R-:W-:Y:S01]  /*2ce0*/  BSSY B0, `(.L_x_1060) ;  /* 0x0000012000007945 */ /* 0x000fe20003800000 */
        /* <DEDUP_REMOVED lines=17> */
.L_x_1061:
[----:B------:R-:W-:Y:S05]  /*2e00*/  BSYNC B0 ;  /* 0x0000000000007941 */ /* 0x000fea0003800000 */
.L_x_1060:
[----:B------:R-:W-:-:S06]  /*2e10*/  UISETP.GE.U32.AND UP0, UPT, UR5, 0x2, UPT ;  /* 0x000000020500788c */ /* 0x000fcc000bf06070 */
[----:B------:R-:W-:-:S13]  /*2e20*/  PLOP3.LUT P0, PT, PT, PT, UP0, 0x80, 0x0 ;  /* 0x000000000000781c */ /* 0x000fda0003f0f008 */
[----:B------:R-:W-:Y:S05]  /*2e30*/  @!P0 BRA `(.L_x_1062) ;  /* 0x0000124000008947 */ /* 0x000fea0003800000 */
[----:B------:R-:W1:Y:S01]  /*2e40*/  S2R R30, SR_CTAID.Y ;  /* 0x00000000001e7919 */ /* 0x000e620000002600 */
[----:B0-----:R-:W-:-:S05]  /*2e50*/  LOP3.LUT R20, R60, 0x1, RZ, 0xc0, !PT ;  /* 0x000000013c147812 */ /* 0x001fca00078ec0ff */
[----:B------:R-:W-:-:S04]  /*2e60*/  IMAD R21, R20, c[0x0][0x10], RZ ;  /* 0x0000040014157a24 */ /* 0x000fc800078e02ff */
[C---:B------:R-:W-:Y:S01]  /*2e70*/  IMAD R20, R21.reuse, c[0x0][0xc], RZ ;  /* 0x0000030015147a24 */ /* 0x040fe200078e02ff */
[----:B-1----:R-:W-:-:S04]  /*2e80*/  IADD3 R23, R21, R30, RZ ;  /* 0x0000001e15177210 */ /* 0x002fc80007ffe0ff */
[----:B------:R-:W-:Y:S01]  /*2e90*/  SHF.L.U32 R21, R20, 0x1, RZ ;  /* 0x0000000114157819 */ /* 0x000fe200000006ff */
        /* <DEDUP_REMOVED lines=8> */
[----:B------:R-:W-:Y:S01]  /*2f20*/  HFMA2.MMA R4, -RZ, RZ, 0, 5.9604644775390625e-08 ;  /* 0x00000001ff047435 */ /* 0x000fe200000001ff */
[----:B------:R-:W-:Y:S01]  /*2f30*/  VOTEU.ANY UR4, UPT, PT ;  /* 0x0000000000047886 */ /* 0x000fe200038e0100 */
[----:B------:R-:W-:Y:S01]  /*2f40*/  LOP3.LUT P0, RZ, R60, 0x2, RZ, 0xc0, !PT ;  /* 0x000000023cff7812 */ /* 0x000fe2000780c0ff */
[----:B------:R-:W-:Y:S01]  /*2f50*/  UFLO.U32 UR13, UR4 ;  /* 0x00000004000d72bd */ /* 0x000fe200080e0000 */
[----:B------:R-:W-:-:S00]  /*2f60*/  ERRBAR ;  /* 0x00000000000079ab */ /* 0x000fc00000000000 */
[----:B------:R-:W-:Y:S01]  /*2f70*/  UPOPC UR4, UR4 ;  /* 0x00000004000472bf */ /* 0x000fe20008000000 */
[----:B------:R-:W-:-:S03]  /*2f80*/  SEL R27, RZ, c[0x0][0xc], P0 ;  /* 0x00000300ff1b7a07 */ /* 0x000fc60000000000 */
[----:B0-----:R-:W-:Y:S02]  /*2f90*/  ISETP.EQ.U32.AND P3, PT, R58, UR13, PT ;  /* 0x0000000d3a007c0c */ /* 0x001fe4000bf62070 */
[----:B------:R-:W-:Y:S02]  /*2fa0*/  SEL R4, R4, 0xffffffff, !P0 ;  /* 0xffffffff04047807 */ /* 0x000fe40004000000 */
[----:B------:R-:W-:-:S03]  /*2fb0*/  ISETP.NE.AND P0, PT, R27, -0x1, PT ;  /* 0xffffffff1b00780c */ /* 0x000fc60003f05270 */
[----:B-1----:R-:W-:-:S06]  /*2fc0*/  IMAD R25, R4, UR4, RZ ;  /* 0x0000000404197c24 */ /* 0x002fcc000f8e02ff */
[----:B------:R0:W-:Y:S04]  /*2fd0*/  @P3 RED.E.ADD.S32.STRONG.GPU [R22.64], R25 ;  /* 0x000000191600398e */ /* 0x0001e8000c10e38e */
[----:B------:R-:W-:Y:S05]  /*2fe0*/  @!P0 BRA `(.L_x_1063) ;  /* 0x0000005000008947 */ /* 0x000fea0003800000 */
.L_x_1064:
[----:B------:R-:W3:Y:S01]  /*2ff0*/  LDG.E.STRONG.GPU R4, [R22.64] ;  /* 0x0000000e16047981 */ /* 0x000ee2000c1ef900 */
[----:B------:R-:W-:Y:S01]  /*3000*/  YIELD ;  /* 0x0000000000007946 */ /* 0x000fe20003800000 */
[----:B---3--:R-:W-:Y:S01]  /*3010*/  ISETP.NE.AND P0, PT, R4, R27, PT ;  /* 0x0000001b0400720c */ /* 0x008fe20003f05270 */
[----:B------:R-:W-:-:S12]  /*3020*/  CCTL.IVALL ;  /* 0x00000000ff00798f */ /* 0x000fd80002000000 */
[----:B------:R-:W-:Y:S05]  /*3030*/  @P0 BRA `(.L_x_1064) ;  /* 0xffffffb000000947 */ /* 0x000fea000383ffff */
.L_x_1063:
[----:B------:R-:W-:Y:S01]  /*3040*/  ISETP.NE.AND P0, PT, RZ, c[0x0][0xc], PT ;  /* 0x00000300ff007a0c */ /* 0x000fe20003f05270 */
[----:B------:R-:W-:Y:S01]  /*3050*/  WARPSYNC 0xffffffff ;  /* 0xffffffff00007948 */ /* 0x000fe20003800000 */
[----:B------:R-:W-:Y:S11]  /*3060*/  BAR.SYNC.DEFER_BLOCKING 0x0 ;  /* 0x0000000000007b1d */ /* 0x000ff60000010000 */
[----:B------:R-:W-:Y:S05]  /*3070*/  @!P0 BRA `(.L_x_1062) ;  /* 0x0000100000008947 */ /* 0x000fea0003800000 */
[----:B------:R-:W-:Y:S01]  /*3080*/  UIADD3 UR4, UR5, -0x1, URZ ;  /* 0xffffffff05047890 */ /* 0x000fe2000fffe03f */
[----:B------:R-:W-:-:S03]  /*3090*/  MOV R4, RZ ;  /* 0x000000ff00047202 */ /* 0x000fc60000000f00 */
[----:B------:R-:W-:-:S06]  /*30a0*/  UISETP.GE.U32.AND UP0, UPT, UR4, 0x3, UPT ;  /* 0x000000030400788c */ /* 0x000fcc000bf06070 */
[----:B------:R-:W-:-:S13]  /*30b0*/  PLOP3.LUT P0, PT, PT, PT, UP0, 0x80, 0x0 ;  /* 0x000000000000781c */ /* 0x000fda0003f0f008 */
[----:B------:R-:W-:Y:S05]  /*30c0*/  @!P0 BRA `(.L_x_1065) ;  /* 0x00000de000008947 */ /* 0x000fea0003800000 */
[----:B------:R-:W-:Y:S01]  /*30d0*/  ULOP3.LUT UR4, UR5, 0x3, URZ, 0xc0, !UPT ;  /* 0x0000000305047892 */ /* 0x000fe2000f8ec03f */
[----:B------:R-:W-:Y:S02]  /*30e0*/  HFMA2.MMA R4, -RZ, RZ, 0, 0 ;  /* 0x00000000ff047435 */ /* 0x000fe400000001ff */
        /* <DEDUP_REMOVED lines=9> */
.L_x_1068:
[----:B------:R-:W-:-:S13]  /*3180*/  ISETP.EQ.OR P6, PT, R4, R59, P2 ;  /* 0x0000003b0400720c */ /* 0x000fda00017c2670 */
[----:B0-----:R-:W-:-:S04]  /*3190*/  @!P6 IMAD R23, R4, c[0x0][0x10], R30 ;  /* 0x000004000417ea24 */ /* 0x001fc800078e021e */
[----:B------:R-:W-:-:S06]  /*31a0*/  @!P6 IMAD.WIDE.U32 R22, R23, 0x8, R20 ;  /* 0x000000081716e825 */ /* 0x000fcc00078e0014 */
[----:B------:R-:W3:Y:S01]  /*31b0*/  @!P6 LDG.E.64 R22, [R22.64] ;  /* 0x0000000e1616e981 */ /* 0x000ee2000c1e1b00 */
[C---:B------:R-:W-:Y:S02]  /*31c0*/  IADD3 R25, R4.reuse, 0x1, RZ ;  /* 0x0000000104197810 */ /* 0x040fe40007ffe0ff */
[C---:B------:R-:W-:Y:S02]  /*31d0*/  IADD3 R27, R4.reuse, 0x2, RZ ;  /* 0x00000002041b7810 */ /* 0x040fe40007ffe0ff */
[-C--:B------:R-:W-:Y:S02]  /*31e0*/  ISETP.EQ.OR P3, PT, R25, R59.reuse, P2 ;  /* 0x0000003b1900720c */ /* 0x080fe40001762670 */
[----:B------:R-:W-:Y:S02]  /*31f0*/  ISETP.EQ.OR P5, PT, R27, R59, P2 ;  /* 0x0000003b1b00720c */ /* 0x000fe400017a2670 */
[----:B------:R-:W-:-:S09]  /*3200*/  IADD3 R26, R4, 0x3, RZ ;  /* 0x00000003041a7810 */ /* 0x000fd20007ffe0ff */
[--C-:B------:R-:W-:Y:S02]  /*3210*/  @!P3 IMAD R25, R25, c[0x0][0x10], R30.reuse ;  /* 0x000004001919ba24 */ /* 0x100fe400078e021e */
[----:B------:R-:W-:Y:S02]  /*3220*/  @!P5 IMAD R27, R27, c[0x0][0x10], R30 ;  /* 0x000004001b1bda24 */ /* 0x000fe400078e021e */
[----:B--23--:R-:W-:Y:S02]  /*3230*/  @!P6 FADD.FTZ R18, R18, R22 ;  /* 0x000000161212e221 */ /* 0x00cfe40000010000 */
        /* <DEDUP_REMOVED lines=104> */
.L_x_1067:
        /* <DEDUP_REMOVED lines=14> */
[----:B------:R-:W3:Y:S02]  /*39a0*/  @!P0 LDG.E.64 R22, [R22.64] ;  /* 0x0000000e16168981 */ /* 0x000ee4000c1e1b00 */
[--C-:B------:R-:W-:Y:S02]  /*39b0*/  @!P6 IMAD R27, R27, c[0x0][0x10], R30.reuse ;  /* 0x000004001b1bea24 */ /* 0x100fe400078e021e */
[----:B------:R-:W-:Y:S01]  /*39c0*/  @!P3 IMAD R29, R29, c[0x0][0x10], R30 ;  /* 0x000004001d1dba24 */ /* 0x000fe200078e021e */
[----:B------:R-:W4:Y:S01]  /*39d0*/  @!P5 LDG.E.64 R24, [R24.64] ;  /* 0x0000000e1818d981 */ /* 0x000f22000c1e1b00 */
[----:B------:R-:W-:-:S04]  /*39e0*/  @!P6 IMAD.WIDE.U32 R26, R27, 0x8, R20 ;  /* 0x000000081b1ae825 */ /* 0x000fc800078e0014 */
[----:B------:R-:W-:Y:S02]  /*39f0*/  @!P3 IMAD.WIDE.U32 R28, R29, 0x8, R20 ;  /* 0x000000081d1cb825 */ /* 0x000fe400078e0014 */
[----:B------:R-:W5:Y:S04]  /*3a00*/  @!P6 LDG.E.64 R26, [R26.64] ;  /* 0x0000000e1a1ae981 */ /* 0x000f68000c1e1b00 */
[----:B--2---:R-:W2:Y:S01]  /*3a10*/  @!P3 LDG.E.64 R28, [R28.64] ;  /* 0x0000000e1c1cb981 */ /* 0x004ea2000c1e1b00 */
[----:B------:R-:W-:-:S04]  /*3a20*/  IADD3 R4, R4, 0x4, RZ ;  /* 0x0000000404047810 */ /* 0x000fc80007ffe0ff */
[----:B------:R-:W-:Y:S01]  /*3a30*/  IADD3 R31, R4, 0x3, RZ ;  /* 0x00000003041f7810 */ /* 0x000fe20007ffe0ff */
[----:B---3--:R-:W-:Y:S01]  /*3a40*/  @!P0 FADD.FTZ R18, R18, R22 ;  /* 0x0000001612128221 */ /* 0x008fe20000010000 */
[C---:B------:R-:W-:Y:S01]  /*3a50*/  IADD3 R22, R4.reuse, 0x1, RZ ;  /* 0x0000000104167810 */ /* 0x040fe20007ffe0ff */
[----:B------:R-:W-:Y:S01]  /*3a60*/  @!P0 FADD.FTZ R19, R19, R23 ;  /* 0x0000001713138221 */ /* 0x000fe20000010000 */
[-C--:B------:R-:W-:Y:S01]  /*3a70*/  ISETP.EQ.OR P0, PT, R4, R59.reuse, P2 ;  /* 0x0000003b0400720c */ /* 0x080fe20001702670 */
[----:B----4-:R-:W-:Y:S01]  /*3a80*/  @!P5 FADD.FTZ R18, R18, R24 ;  /* 0x000000181212d221 */ /* 0x010fe20000010000 */
[----:B------:R-:W-:Y:S01]  /*3a90*/  IADD3 R24, R4, 0x2, RZ ;  /* 0x0000000204187810 */ /* 0x000fe20007ffe0ff */
[----:B------:R-:W-:Y:S01]  /*3aa0*/  @!P5 FADD.FTZ R19, R19, R25 ;  /* 0x000000191313d221 */ /* 0x000fe20000010000 */
[-C--:B------:R-:W-:Y:S01]  /*3ab0*/  ISETP.EQ.OR P5, PT, R22, R59.reuse, P2 ;  /* 0x0000003b1600720c */ /* 0x080fe200017a2670 */
[----:B-----5:R-:W-:Y:S02]  /*3ac0*/  @!P6 FADD.FTZ R18, R18, R26 ;  /* 0x0000001a1212e221 */ /* 0x020fe40000010000 */
[----:B------:R-:W-:Y:S01]  /*3ad0*/  @!P6 FADD.FTZ R19, R19, R27 ;  /* 0x0000001b1313e221 */ /* 0x000fe20000010000 */
[----:B------:R-:W-:Y:S01]  /*3ae0*/  ISETP.EQ.OR P6, PT, R24, R59, P2 ;  /* 0x0000003b1800720c */ /* 0x000fe200017c2670 */
[----:B--2---:R-:W-:-:S02]  /*3af0*/  @!P3 FADD.FTZ R18, R18, R28 ;  /* 0x0000001c1212b221 */ /* 0x004fc40000010000 */
        /* <DEDUP_REMOVED lines=26> */
.L_x_1069:
[----:B------:R-:W-:-:S13]  /*3ca0*/  ISETP.NE.OR P0, PT, RZ, UR4, P0 ;  /* 0x00000004ff007c0c */ /* 0x000fda0008705670 */
[----:B------:R-:W-:Y:S05]  /*3cb0*/  @!P0 BRA `(.L_x_1065) ;  /* 0x000001f000008947 */ /* 0x000fea0003800000 */
.L_x_1066:
        /* <DEDUP_REMOVED lines=10> */
[----:B------:R-:W3:Y:S01]  /*3d60*/  @!P5 LDG.E.64 R22, [R22.64] ;  /* 0x0000000e1616d981 */ /* 0x000ee2000c1e1b00 */
[----:B------:R-:W-:Y:S02]  /*3d70*/  @!P3 IMAD R25, R25, c[0x0][0x10], R30 ;  /* 0x000004001919ba24 */ /* 0x000fe400078e021e */
[----:B------:R-:W-:-:S04]  /*3d80*/  @!P6 IMAD.WIDE.U32 R26, R27, 0x8, R20 ;  /* 0x000000081b1ae825 */ /* 0x000fc800078e0014 */
[----:B------:R-:W-:Y:S02]  /*3d90*/  @!P0 IMAD R29, R29, c[0x0][0x10], R30 ;  /* 0x000004001d1d8a24 */ /* 0x000fe400078e021e */
[--C-:B------:R-:W-:Y:S01]  /*3da0*/  @!P3 IMAD.WIDE.U32 R24, R25, 0x8, R20.reuse ;  /* 0x000000081918b825 */ /* 0x100fe200078e0014 */
[----:B------:R-:W4:Y:S03]  /*3db0*/  @!P6 LDG.E.64 R26, [R26.64] ;  /* 0x0000000e1a1ae981 */ /* 0x000f26000c1e1b00 */
[----:B------:R-:W-:Y:S02]  /*3dc0*/  @!P0 IMAD.WIDE.U32 R28, R29, 0x8, R20 ;  /* 0x000000081d1c8825 */ /* 0x000fe400078e0014 */
[----:B------:R-:W5:Y:S04]  /*3dd0*/  @!P3 LDG.E.64 R24, [R24.64] ;  /* 0x0000000e1818b981 */ /* 0x000f68000c1e1b00 */
[----:B--2---:R-:W2:Y:S01]  /*3de0*/  @!P0 LDG.E.64 R28, [R28.64] ;  /* 0x0000000e1c1c8981 */ /* 0x004ea2000c1e1b00 */
[----:B------:R-:W-:Y:S01]  /*3df0*/  UIADD3 UR4, UR4, -0x4, URZ ;  /* 0xfffffffc04047890 */ /* 0x000fe2000fffe03f */
[----:B------:R-:W-:Y:S01]  /*3e00*/  IADD3 R4, R4, 0x4, RZ ;  /* 0x0000000404047810 */ /* 0x000fe20007ffe0ff */
[----:B---3--:R-:W-:-:S02]  /*3e10*/  @!P5 FADD.FTZ R18, R18, R22 ;  /* 0x000000161212d221 */ /* 0x008fc40000010000 */
[----:B------:R-:W-:Y:S02]  /*3e20*/  @!P5 FADD.FTZ R19, R19, R23 ;  /* 0x000000171313d221 */ /* 0x000fe40000010000 */
[----:B------:R-:W-:Y:S01]  /*3e30*/  ISETP.NE.AND P5, PT, RZ, UR4, PT ;  /* 0x00000004ff007c0c */ /* 0x000fe2000bfa5270 */
[----:B----4-:R-:W-:Y:S02]  /*3e40*/  @!P6 FADD.FTZ R18, R18, R26 ;  /* 0x0000001a1212e221 */ /* 0x010fe40000010000 */
[----:B------:R-:W-:Y:S02]  /*3e50*/  @!P6 FADD.FTZ R19, R19, R27 ;  /* 0x0000001b1313e221 */ /* 0x000fe40000010000 */
[----:B-----5:R-:W-:Y:S02]  /*3e60*/  @!P3 FADD.FTZ R18, R18, R24 ;  /* 0x000000181212b221 */ /* 0x020fe40000010000 */
[----:B------:R-:W-:Y:S02]  /*3e70*/  @!P3 FADD.FTZ R19, R19, R25 ;  /* 0x000000191313b221 */ /* 0x000fe40000010000 */
[----:B--2---:R-:W-:-:S02]  /*3e80*/  @!P0 FADD.FTZ R18, R18, R28 ;  /* 0x0000001c12128221 */ /* 0x004fc40000010000 */
[----:B------:R-:W-:Y:S02]  /*3e90*/  @!P0 FADD.FTZ R19, R19, R29 ;  /* 0x0000001d13138221 */ /* 0x000fe40000010000 */
[----:B------:R-:W-:Y:S05]  /*3ea0*/  @P5 BRA `(.L_x_1066) ;  /* 0xfffffe1000005947 */ /* 0x000fea000383ffff */
.L_x_1065:
        /* <DEDUP_REMOVED lines=9> */
[----:B------:R-:W3:Y:S02]  /*3f40*/  LDG.E.64 R22, [R22.64] ;  /* 0x0000000e16167981 */ /* 0x000ee4000c1e1b00 */
[----:B--23--:R-:W-:Y:S02]  /*3f50*/  FADD.FTZ R18, R18, R22 ;  /* 0x0000001612127221 */ /* 0x00cfe40000010000 */
[----:B------:R-:W-:Y:S02]  /*3f60*/  FADD.FTZ R19, R19, R23 ;  /* 0x0000001713137221 */ /* 0x000fe40000010000 */
.L_x_1071:
[----:B------:R-:W-:Y:S05]  /*3f70*/  BSYNC B0 ;  /* 0x0000000000007941 */ /* 0x000fea0003800000 */
.L_x_1070:
        /* <DEDUP_REMOVED lines=10> */
[----:B------:R-:W3:Y:S04]  /*4020*/  @!P3 LDG.E.64 R22, [R22.64] ;  /* 0x0000000e1616b981 */ /* 0x000ee8000c1e1b00 */
[----:B------:R-:W4:Y:S01]  /*4030*/  @!P0 LDG.E.64 R20, [R20.64] ;  /* 0x0000000e14148981 */ /* 0x000f22000c1e1b00 */
[----:B--23--:R-:W-:Y:S02]  /*4040*/  @!P3 FADD.FTZ R18, R18, R22 ;  /* 0x000000161212b221 */ /* 0x00cfe40000010000 */
[----:B------:R-:W-:Y:S02]  /*4050*/  @!P3 FADD.FTZ R19, R19, R23 ;  /* 0x000000171313b221 */ /* 0x000fe40000010000 */
[----:B----4-:R-:W-:-:S02]  /*4060*/  @!P0 FADD.FTZ R18, R18, R20 ;  /* 0x0000001412128221 */ /* 0x010fc40000010000 */
[----:B------:R-:W-:-:S05]  /*4070*/  @!P0 FADD.FTZ R19, R19, R21 ;  /* 0x0000001513138221 */ /* 0x000fca0000010000 */
.L_x_1062:
[----:B------:R-:W-:Y:S04]  /*4080*/  @!P2 STS.64 [0x78], R18 ;  /* 0x00007812ff00a388 */ /* 0x000fe80000000a00 */
[----:B------:R-:W-:Y:S01]  /*4090*/  BAR.SYNC.DEFER_BLOCKING 0x0 ;  /* 0x0000000000007b1d */ /* 0x000fe20000010000 */
[----:B------:R-:W-:Y:S02]  /*40a0*/  ISETP.GE.U32.AND P0, PT, R63, c[0x0][0x1e0], PT ;  /* 0x000078003f007a0c */ /* 0x000fe40003f06070 */
[----:B------:R-:W-:Y:S02]  /*40b0*/  ISETP.GE.U32.AND P2, PT, R62, c[0x0][0x1e0], PT ;  /* 0x000078003e007a0c */ /* 0x000fe40003f46070 */
[----:B------:R-:W-:Y:S02]  /*40c0*/  ISETP.GE.U32.AND P3, PT, R61, c[0x0][0x1e0], PT ;  /* 0x000078003d007a0c */ /* 0x000fe40003f66070 */
[----:B------:R-:W-:-:S02]  /*40d0*/  ISETP.GE.AND.EX P0, PT, R56, c[0x0][0x1e4], PT, P0 ;  /* 0x0000790038007a0c */ /* 0x000fc40003f06300 */
[----:B------:R-:W-:Y:S02]  /*40e0*/  ISETP.GE.AND.EX P2, PT, R55, c[0x0][0x1e4], PT, P2 ;  /* 0x0000790037007a0c */ /* 0x000fe40003f46320 */
[----:B------:R-:W-:Y:S02]  /*40f0*/  ISETP.GE.AND.EX P3, PT, R54, c[0x0][0x1e4], PT, P3 ;  /* 0x0000790036007a0c */ /* 0x000fe40003f66330 */
[C---:B------:R-:W-:Y:S02]  /*4100*/  ISETP.GT.U32.OR P0, PT, R65.reuse, 0x17f, P0 ;  /* 0x0000017f4100780c */ /* 0x040fe40000704470 */
[C---:B------:R-:W-:Y:S02]  /*4110*/  ISETP.GT.U32.OR P2, PT, R65.reuse, 0x17f, P2 ;  /* 0x0000017f4100780c */ /* 0x040fe40001744470 */
[----:B------:R-:W-:Y:S01]  /*4120*/  ISETP.GT.U32.OR P3, PT, R65, 0x17f, P3 ;  /* 0x0000017f4100780c */ /* 0x000fe20001f64470 */
[----:B0-----:R-:W0:Y:S02]  /*4130*/  LDS.64 R20, [0x78] ;  /* 0x00007800ff147984 */ /* 0x001e240000000a00 */
[----:B0-----:R-:W-:-:S02]  /*4140*/  FMUL.FTZ R4, R20, c[0x0][0x20c] ;  /* 0x0000830014047a20 */ /* 0x001fc40000410000 */
[----:B--2---:R-:W-:Y:S01]  /*4150*/  FMUL.FTZ R19, R21, c[0x0][0x20c] ;  /* 0x0000830015137a20 */ /* 0x004fe20000410000 */
        /* <DEDUP_REMOVED lines=19> */
.L_x_1072:
        /* <DEDUP_REMOVED lines=17> */
.L_x_1074:
[----:B------:R-:W-:Y:S05]  /*43a0*/  BSYNC B0 ;  /* 0x0000000000007941 */ /* 0x000fea0003800000 */
.L_x_1073:
[----:B------:R-:W-:Y:S05]  /*43b0*/  @!P4 BRA `(.L_x_1075) ;  /* 0x000001200000c947 */ /* 0x000fea0003800000 */
[----:B0-----:R-:W-:Y:S02]  /*43c0*/  FFMA.FTZ R6, R49, R14, R16 ;  /* 0x0000000e31067223 */ /* 0x001fe40000010010 */
        /* <DEDUP_REMOVED lines=17> */
.L_x_1075:
[----:B------:R-:W-:Y:S01]  /*44e0*/  BSSY B0, `(.L_x_1076) ;  /* 0x0000011000007945 */ /* 0x000fe20003800000 */
[----:B------:R-:W-:Y:S05]  /*44f0*/  @P0 BRA `(.L_x_1077) ;  /* 0x000000f000000947 */ /* 0x000fea0003800000 */
[----:B0-----:R-:W-:Y:S01]  /*4500*/  MOV R6, R68 ;  /* 0x0000004400067202 */ /* 0x001fe20000000f00 */
        /* <DEDUP_REMOVED lines=14> */
.L_x_1077:
[----:B------:R-:W-:Y:S05]  /*45f0*/  BSYNC B0 ;  /* 0x0000000000007941 */ /* 0x000fea0003800000 */
.L_x_1076:
        /* <DEDUP_REMOVED lines=19> */
.L_x_1078:
        /* <DEDUP_REMOVED lines=17> */
.L_x_1080:
[----:B------:R-:W-:Y:S05]  /*4840*/  BSYNC B0 ;  /* 0x0000000000007941 */ /* 0x000fea0003800000 */
.L_x_1079:
[----:B------:R-:W-:Y:S05]  /*4850*/  @!P4 BRA `(.L_x_1081) ;  /* 0x000001200000c947 */ /* 0x000fea0003800000 */
[----:B------:R-:W-:Y:S02]  /*4860*/  FFMA.FTZ R16, R2, R14, R16 ;  /* 0x0000000e02107223 */ /* 0x000fe40000010010 */
[----:B------:R-:W-:Y:S02]  /*4870*/  FFMA.FTZ R17, R3, R15, R17 ;  /* 0x0000000f03117223 */ /* 0x000fe40000010011 */
        /* <DEDUP_REMOVED lines=16> */
.L_x_1081:
[----:B------:R-:W-:Y:S01]  /*4980*/  BSSY B0, `(.L_x_1082) ;  /* 0x0000010000007945 */ /* 0x000fe20003800000 */
[----:B------:R-:W-:Y:S05]  /*4990*/  @P3 BRA `(.L_x_1083) ;  /* 0x000000e000003947 */ /* 0x000fea0003800000 */
[----:B------:R-:W-:Y:S01]  /*49a0*/  MOV R69, R71 ;  /* 0x0000004700457202 */ /* 0x000fe20000000f00 */
[----:B------:R-:W-:Y:S02]  /*49b0*/  IMAD R54, R54, c[0x0][0x1d8], RZ ;  /* 0x0000760036367a24 */ /* 0x000fe400078e02ff */
[----:B------:R-:W-:Y:S02]  /*49c0*/  FFMA.FTZ R5, R2, R4, R19 ;  /* 0x0000000402057223 */ /* 0x000fe40000010013 */
[----:B------:R-:W-:-:S04]  /*49d0*/  IMAD.WIDE.U32 R68, R61, c[0x0][0x1d8], R68 ;  /* 0x000076003d447a25 */ /* 0x000fc800078e0044 */
[----:B0-----:R-:W-:Y:S01]  /*49e0*/  IMAD R7, R61, c[0x0][0x1dc], R54 ;  /* 0x000077003d077a24 */ /* 0x001fe200078e0236 */
[----:B------:R-:W-:Y:S01]  /*49f0*/  LEA R2, P0, R68, c[0x0][0x160], 0x2 ;  /* 0x0000580044027a11 */ /* 0x000fe200078010ff */
[----:B------:R-:W-:Y:S02]  /*4a00*/  FFMA.FTZ R4, R3, R4, R19 ;  /* 0x0000000403047223 */ /* 0x000fe40000010013 */
[----:B------:R-:W-:Y:S01]  /*4a10*/  FFMA.FTZ R5, R14, R12, -R5 ;  /* 0x0000000c0e057223 */ /* 0x000fe20000010805 */
[----:B------:R-:W-:Y:S01]  /*4a20*/  IADD3 R7, R69, R7, RZ ;  /* 0x0000000745077210 */ /* 0x000fe20007ffe0ff */
[----:B------:R-:W-:Y:S02]  /*4a30*/  FFMA.FTZ R4, R15, R13, -R4 ;  /* 0x0000000d0f047223 */ /* 0x000fe40000010804 */
[----:B------:R-:W-:Y:S01]  /*4a40*/  FMUL.FTZ R6, R5, UR12 ;  /* 0x0000000c05067c20 */ /* 0x000fe20008410000 */
[----:B------:R-:W-:Y:S01]  /*4a50*/  LEA.HI.X R3, R68, c[0x0][0x164], R7, 0x2, P0 ;  /* 0x0000590044037a11 */ /* 0x000fe200000f1407 */
[----:B------:R-:W-:-:S05]  /*4a60*/  FMUL.FTZ R7, R4, UR12 ;  /* 0x0000000c04077c20 */ /* 0x000fca0008410000 */
[----:B------:R0:W-:Y:S02]  /*4a70*/  STG.E.64 [R2.64], R6 ;  /* 0x0000000602007986 */ /* 0x0001e4000c101b0e */
.L_x_1083:
[----:B------:R-:W-:Y:S05]  /*4a80*/  BSYNC B0 ;  /* 0x0000000000007941 */ /* 0x000fea0003800000 */
.L_x_1082:
[----:B------:R-:W-:Y:S01]  /*4a90*/  ULDC UR4, c[0x0][0x10] ;  /* 0x0000040000047ab9 */ /* 0x000fe20000000800 */
[----:B------:R-:W-:Y:S01]  /*4aa0*/  IADD3 R60, R60, 0x1, RZ ;  /* 0x000000013c3c7810 */ /* 0x000fe20007ffe0ff */
[----:B------:R-:W-:-:S04]  /*4ab0*/  UIADD3 UR7, UR7, UR4, URZ ;  /* 0x0000000407077290 */ /* 0x000fc8000fffe03f */
[----:B------:R-:W-:-:S06]  /*4ac0*/  UISETP.GE.AND UP0, UPT, UR7, UR6, UPT ;  /* 0x000000060700728c */ /* 0x000fcc000bf06270 */
[----:B------:R-:W-:-:S13]  /*4ad0*/  PLOP3.LUT P0, PT, PT, PT, UP0, 0x80, 0x0 ;  /* 0x000000000000781c */ /* 0x000fda0003f0f008 */
[----:B------:R-:W-:Y:S01]  /*4ae0*/  @P0 CALL.REL.NOINC `(.L_x_1049) ;  /* 0x0000001000000944 */ /* 0x000fe20003c00000 */
[----:B------:R-:W-:Y:S05]  /*4af0*/  BRA `(.L_x_1084) ;  /* 0xffffb7c000007947 */ /* 0x000fea000383ffff */
.L_x_1049:
        /* <DEDUP_REMOVED lines=18> */
.L_x_1086:
[----:B------:R-:W-:Y:S05]  /*4c20*/  BSYNC B0 ;  /* 0x0000000000007941 */ /* 0x000fea0003800000 */
.L_x_1085:
        /* <DEDUP_REMOVED lines=11> */
.L_x_1088:
[----:B------:R-:W2:Y:S01]  /*4ce0*/  LDG.E.STRONG.GPU R5, [R2.64] ;  /* 0x0000000e02057981 */ /* 0x000ea2000c1ef900 */
[----:B------:R-:W-:Y:S01]  /*4cf0*/  YIELD ;  /* 0x0000000000007946 */ /* 0x000fe20003800000 */
[----:B--2---:R-:W-:Y:S01]  /*4d00*/  ISETP.NE.AND P0, PT, R5, R0, PT ;  /* 0x000000000500720c */ /* 0x004fe20003f05270 */
[----:B------:R-:W-:-:S12]  /*4d10*/  CCTL.IVALL ;  /* 0x00000000ff00798f */ /* 0x000fd80002000000 */
[----:B------:R-:W-:Y:S05]  /*4d20*/  @P0 BRA `(.L_x_1088) ;  /* 0xffffffb000000947 */ /* 0x000fea000383ffff */
.L_x_1087:
        /* <DEDUP_REMOVED lines=25> */
.L_x_1089:
        /* <DEDUP_REMOVED lines=23> */
.L_x_1090:
        /* <DEDUP_REMOVED lines=13> */
.L_x_2341:


//--------------------- .text._Z35group_norm_nhwc_bwd_one_pass_kernelI11Fp32IOFp32WLi512ELi12ELi384EEv26Group_norm_nhwc_bwd_params --------------------------
	.section	.text._Z35group_norm_nhwc_bwd_one_pass_kernelI11Fp32IOFp32WLi512ELi12ELi384EEv26Group_norm_nhwc_bwd_params,"ax",@progbits
	.sectioninfo	@"SHI_REGISTERS=80"
	.align	128
        .global         _Z35group_norm_nhwc_bwd_one_pass_kernelI11Fp32IOFp32WLi512ELi12ELi384EEv26Group_norm_nhwc_bwd_params
        .type           _Z35group_norm_nhwc_bwd_one_pass_kernelI11Fp32IOFp32WLi512ELi12ELi384EEv26Group_norm_nhwc_bwd_params,@function
        .size           _Z35group_norm_nhwc_bwd_one_pass_kernelI11Fp32IOFp32WLi512ELi12ELi384EEv26Group_norm_nhwc_bwd_params,(.L_x_2342 - _Z35group_norm_nhwc_bwd_one_pass_kernelI11Fp32IOFp32WLi512ELi12ELi384EEv26Group_norm_nhwc_bwd_params)
        .other          _Z35group_norm_nhwc_bwd_one_pass_kernelI11Fp32IOFp32WLi512ELi12ELi384EEv26Group_norm_nhwc_bwd_params,@"STO_CUDA_ENTRY STV_DEFAULT"
_Z35group_norm_nhwc_bwd_one_pass_kernelI11Fp32IOFp32WLi512ELi12ELi384EEv26Group_norm_nhwc_bwd_params:
.text._Z35group_norm_nhwc_bwd_one_pass_kernelI11Fp32IOFp32WLi512ELi12ELi384EEv26Group_norm_nhwc_bwd_params:
[----:B------:R-:W-:Y:S02]  /*0000*/  MOV R1, c[0x0][0x28] ;  /* 0x00000a0000017a02 */ /* 0x000fe40000000f00 */
[----:B------:R-:W0:Y:S01]  /*0010*/  S2UR UR5, SR_CTAID.Y ;  /* 0x00000000000579c3 */ /* 0x000e220000002600 */
[----:B------:R-:W-:Y:S01]  /*0020*/  ULDC UR6, c[0x0][0x1f0] ;  /* 0x00007c0000067ab9 */ /* 0x000fe20000000800 */
[----:B------:R-:W1:Y:S01]  /*0030*/  S2R R60, SR_TID.X ;  /* 0x00000000003c7919 */ /* 0x000e620000002100 */
[----:B------:R-:W-:Y:S02]  /*0040*/  ULDC UR4, c[0x0][0x1c0] ;  /* 0x0000700000047ab9 */ /* 0x000fe40000000800 */
[----:B------:R-:W-:Y:S01]  /*0050*/  UIMAD UR6, UR6, UR4, URZ ;  /* 0x00000004060672a4 */ /* 0x000fe2000f8e023f */
[----:B------:R-:W2:Y:S01]  /*0060*/  S2R R42, SR_CTAID.X ;  /* 0x00000000002a7919 */ /* 0x000ea20000002500 */
[----:B------:R-:W-:Y:S01]  /*0070*/  ULDC.64 UR12, c[0x0][0x118] ;  /* 0x00004600000c7ab9 */ /* 0x000fe20000000a00 */
[----:B0-----:R-:W-:-:S04]  /*0080*/  MOV R41, UR5 ;  /* 0x0000000500297c02 */ /* 0x001fc80008000f00 */
[----:B------:R-:W-:-:S13]  /*0090*/  ISETP.GE.AND P0, PT, R41, UR6, PT ;  /* 0x0000000629007c0c */ /* 0x000fda000bf06270 */
[----:B------:R-:W-:Y:S05]  /*00a0*/  @P0 BRA `(.L_x_1091) ;  /* 0x0000634000000947 */ /* 0x000fea0003800000 */
[C---:B-12---:R-:W-:Y:S01]  /*00b0*/  IMAD.WIDE.U32 R2, R60.reuse, -0x55555555, RZ ;  /* 0xaaaaaaab3c027825 */ /* 0x046fe200078e00ff */
[----:B------:R-:W-:Y:S01]  /*00c0*/  UMOV UR7, 0x3 ;  /* 0x0000000300077882 */ /* 0x000fe20000000000 */
[----:B------:R0:W1:Y:S01]  /*00d0*/  R2UR UR14, R41 ;  /* 0x00000000290e73c2 */ /* 0x00006200000e0000 */
[----:B------:R-:W-:Y:S01]  /*00e0*/  ULDC.64 UR10, c[0x0][0x1d8] ;  /* 0x00007600000a7ab9 */ /* 0x000fe20000000a00 */
[----:B------:R-:W2:Y:S01]  /*00f0*/  S2R R40, SR_LANEID ;  /* 0x0000000000287919 */ /* 0x000ea20000000000 */
[----:B------:R-:W-:Y:S01]  /*0100*/  SHF.R.U32.HI R59, RZ, 0x2, R3 ;  /* 0x00000002ff3b7819 */ /* 0x000fe20000011603 */
[----:B------:R-:W-:Y:S01]  /*0110*/  UIMAD.WIDE.U32 UR4, UR7, UR10, URZ ;  /* 0x0000000a070472a5 */ /* 0x000fe2000f8e003f */
[--C-:B------:R-:W-:Y:S01]  /*0120*/  SHF.R.S32.HI R3, RZ, 0x1f, R60.reuse ;  /* 0x0000001fff037819 */ /* 0x100fe2000001143c */
[----:B------:R-:W-:Y:S01]  /*0130*/  UIMAD UR7, UR7, UR11, URZ ;  /* 0x0000000b070772a4 */ /* 0x000fe2000f8e023f */
[----:B------:R-:W-:Y:S01]  /*0140*/  ISETP.GE.U32.AND P1, PT, R60, 0x180, PT ;  /* 0x000001803c00780c */ /* 0x000fe20003f26070 */
[----:B------:R-:W-:Y:S01]  /*0150*/  ULEA.HI UR10, UP0, UR11, UR10, URZ, 0x1 ;  /* 0x0000000a0b0a7291 */ /* 0x000fe2000f81083f */
[----:B------:R-:W-:Y:S01]  /*0160*/  IMAD R61, R59, -0x6, R60 ;  /* 0xfffffffa3b3d7824 */ /* 0x000fe200078e023c */
[----:B------:R-:W-:Y:S01]  /*0170*/  UIADD3 UR7, UR5, UR7, URZ ;  /* 0x0000000705077290 */ /* 0x000fe2000fffe03f */
[----:B------:R-:W-:Y:S01]  /*0180*/  IMAD R59, R42, c[0x0][0x1fc], R59 ;  /* 0x00007f002a3b7a24 */ /* 0x000fe200078e023b */
[----:B------:R-:W-:Y:S01]  /*0190*/  UIADD3.X UR8, URZ, UR11, URZ, UP0, !UPT ;  /* 0x0000000b3f087290 */ /* 0x000fe200087fe43f */
[----:B------:R-:W-:Y:S01]  /*01a0*/  LEA.HI R0, R3, R60, RZ, 0x5 ;  /* 0x0000003c03007211 */ /* 0x000fe200078f28ff */
[----:B------:R-:W-:Y:S01]  /*01b0*/  ULEA.HI UR9, UP0, UR7, UR4, URZ, 0x1 ;  /* 0x0000000407097291 */ /* 0x000fe2000f81083f */
[----:B------:R-:W-:Y:S01]  /*01c0*/  HFMA2.MMA R43, -RZ, RZ, 0, 0 ;  /* 0x00000000ff2b7435 */ /* 0x000fe200000001ff */
[C---:B------:R-:W-:Y:S01]  /*01d0*/  IADD3 R58, R59.reuse, 0x40, RZ ;  /* 0x000000403b3a7810 */ /* 0x040fe20007ffe0ff */
[----:B------:R-:W-:Y:S01]  /*01e0*/  USHF.R.S64 UR10, UR10, 0x1, UR8 ;  /* 0x000000010a0a7899 */ /* 0x000fe20008001008 */
[C---:B------:R-:W-:Y:S01]  /*01f0*/  IADD3 R49, R59.reuse, 0x80, RZ ;  /* 0x000000803b317810 */ /* 0x040fe20007ffe0ff */
[----:B------:R-:W-:Y:S01]  /*0200*/  UIADD3.X UR7, URZ, UR7, URZ, UP0, !UPT ;  /* 0x000000073f077290 */ /* 0x000fe200087fe43f */
[C---:B------:R-:W-:Y:S01]  /*0210*/  IADD3 R48, R59.reuse, 0xc0, RZ ;  /* 0x000000c03b307810 */ /* 0x040fe20007ffe0ff */
[----:B------:R-:W-:Y:S01]  /*0220*/  USHF.R.S32.HI UR8, URZ, 0x1, UR8 ;  /* 0x000000013f087899 */ /* 0x000fe20008011408 */
[C---:B------:R-:W-:Y:S01]  /*0230*/  IADD3 R47, R59.reuse, 0x100, RZ ;  /* 0x000001003b2f7810 */ /* 0x040fe20007ffe0ff */
[----:B------:R-:W-:Y:S01]  /*0240*/  USHF.R.S64 UR9, UR9, 0x1, UR7 ;  /* 0x0000000109097899 */ /* 0x000fe20008001007 */
[----:B------:R-:W-:Y:S01]  /*0250*/  ISETP.LT.U32.AND P5, PT, R59, c[0x0][0x1e0], PT ;  /* 0x000078003b007a0c */ /* 0x000fe20003fa1070 */
[----:B------:R-:W-:Y:S01]  /*0260*/  USHF.R.S32.HI UR7, URZ, 0x1, UR7 ;  /* 0x000000013f077899 */ /* 0x000fe20008011407 */
[----:B------:R-:W-:Y:S01]  /*0270*/  SHF.R.S32.HI R39, RZ, 0x1f, R59 ;  /* 0x0000001fff277819 */ /* 0x000fe2000001143b */
[----:B------:R-:W-:Y:S01]  /*0280*/  USHF.L.U64.HI UR8, UR10, 0x2, UR8 ;  /* 0x000000020a087899 */ /* 0x000fe20008010208 */
[----:B------:R-:W-:Y:S01]  /*0290*/  ISETP.LT.U32.AND P4, PT, R58, c[0x0][0x1e0], PT ;  /* 0x000078003a007a0c */ /* 0x000fe20003f81070 */
[----:B------:R-:W-:Y:S01]  /*02a0*/  USHF.L.U64.HI UR7, UR9, 0x2, UR7 ;  /* 0x0000000209077899 */ /* 0x000fe20008010207 */
[----:B------:R-:W-:Y:S01]  /*02b0*/  ISETP.LT.U32.AND P3, PT, R49, c[0x0][0x1e0], PT ;  /* 0x0000780031007a0c */ /* 0x000fe20003f61070 */
[----:B------:R-:W-:Y:S01]  /*02c0*/  ULDC.U8 UR16, c[0x0][0x1f4] ;  /* 0x00007d0000107ab9 */ /* 0x000fe20000000000 */
[----:B------:R-:W-:-:S02]  /*02d0*/  ISETP.LT.U32.AND P2, PT, R48, c[0x0][0x1e0], PT ;  /* 0x0000780030007a0c */ /* 0x000fc40003f41070 */
[----:B------:R-:W-:Y:S02]  /*02e0*/  SHF.R.S32.HI R38, RZ, 0x1f, R58 ;  /* 0x0000001fff267819 */ /* 0x000fe4000001143a */
[----:B------:R-:W-:Y:S02]  /*02f0*/  SHF.R.S32.HI R7, RZ, 0x1f, R49 ;  /* 0x0000001fff077819 */ /* 0x000fe40000011431 */
[----:B------:R-:W-:Y:S02]  /*0300*/  SHF.R.S32.HI R2, RZ, 0x1f, R48 ;  /* 0x0000001fff027819 */ /* 0x000fe40000011430 */
[----:B------:R-:W-:Y:S02]  /*0310*/  IADD3 R46, R59, 0x140, RZ ;  /* 0x000001403b2e7810 */ /* 0x000fe40007ffe0ff */
[----:B------:R-:W-:Y:S02]  /*0320*/  ISETP.LT.U32.AND P0, PT, R47, c[0x0][0x1e0], PT ;  /* 0x000078002f007a0c */ /* 0x000fe40003f01070 */
[----:B------:R-:W-:-:S02]  /*0330*/  SHF.R.S32.HI R3, RZ, 0x1f, R47 ;  /* 0x0000001fff037819 */ /* 0x000fc4000001142f */
[----:B------:R-:W-:Y:S02]  /*0340*/  IADD3 R45, R59, 0x180, RZ ;  /* 0x000001803b2d7810 */ /* 0x000fe40007ffe0ff */
[----:B------:R-:W-:Y:S02]  /*0350*/  ISETP.LT.AND.EX P5, PT, R39, c[0x0][0x1e4], !P1, P5 ;  /* 0x0000790027007a0c */ /* 0x000fe40004fa1350 */
[----:B------:R-:W-:Y:S02]  /*0360*/  ISETP.LT.AND.EX P4, PT, R38, c[0x0][0x1e4], !P1, P4 ;  /* 0x0000790026007a0c */ /* 0x000fe40004f81340 */
[----:B------:R-:W-:Y:S02]  /*0370*/  ISETP.LT.AND.EX P3, PT, R7, c[0x0][0x1e4], !P1, P3 ;  /* 0x0000790007007a0c */ /* 0x000fe40004f61330 */
[----:B------:R-:W-:Y:S02]  /*0380*/  ISETP.LT.AND.EX P2, PT, R2, c[0x0][0x1e4], !P1, P2 ;  /* 0x0000790002007a0c */ /* 0x000fe40004f41320 */
[----:B------:R-:W-:-:S02]  /*0390*/  SHF.R.S32.HI R0, RZ, 0x5, R0 ;  /* 0x00000005ff007819 */ /* 0x000fc40000011400 */
[----:B------:R-:W-:Y:S02]  /*03a0*/  ISETP.LT.AND.EX P1, PT, R3, c[0x0][0x1e4], !P1, P0 ;  /* 0x0000790003007a0c */ /* 0x000fe40004f21300 */
[----:B------:R-:W-:Y:S02]  /*03b0*/  SHF.L.U32 R61, R61, 0x1, RZ ;  /* 0x000000013d3d7819 */ /* 0x000fe400000006ff */
[----:B------:R-:W-:Y:S02]  /*03c0*/  IADD3 R44, R59, 0x1c0, RZ ;  /* 0x000001c03b2c7810 */ /* 0x000fe40007ffe0ff */
[----:B------:R-:W-:Y:S02]  /*03d0*/  SHF.R.S32.HI R4, RZ, 0x1f, R46 ;  /* 0x0000001fff047819 */ /* 0x000fe4000001142e */
[----:B012---:R-:W-:Y:S02]  /*03e0*/  SHF.R.S32.HI R5, RZ, 0x1f, R45 ;  /* 0x0000001fff057819 */ /* 0x007fe4000001142d */
.L_x_1142:
[----:B0-----:R-:W-:Y:S01]  /*03f0*/  IABS R11, c[0x0][0x1f0] ;  /* 0x00007c00000b7a13 */ /* 0x001fe20000000000 */
[----:B------:R-:W-:Y:S01]  /*0400*/  ULDC UR4, c[0x0][0x1f0] ;  /* 0x00007c0000047ab9 */ /* 0x000fe20000000800 */
[----:B------:R-:W-:Y:S01]  /*0410*/  @P2 IMAD R19, R2, c[0x0][0x1d8], RZ ;  /* 0x0000760002132a24 */ /* 0x000fe200078e02ff */
[----:B------:R-:W-:Y:S01]  /*0420*/  ULOP3.LUT UR4, UR14, UR4, URZ, 0x3c, !UPT ;  /* 0x000000040e047292 */ /* 0x000fe2000f8e3c3f */
[----:B------:R-:W0:Y:S01]  /*0430*/  I2F.RP R6, R11 ;  /* 0x0000000b00067306 */ /* 0x000e220000209400 */
[----:B------:R-:W-:Y:S01]  /*0440*/  @P1 IMAD R18, R3, c[0x0][0x1d8], RZ ;  /* 0x0000760003121a24 */ /* 0x000fe200078e02ff */
[----:B------:R-:W-:Y:S01]  /*0450*/  CS2R R28, SRZ ;  /* 0x00000000001c7805 */ /* 0x000fe2000001ff00 */
[----:B------:R-:W-:-:S02]  /*0460*/  @P2 IMAD R19, R48, c[0x0][0x1dc], R19 ;  /* 0x0000770030132a24 */ /* 0x000fc400078e0213 */
[----:B------:R-:W-:-:S03]  /*0470*/  @P1 IMAD R21, R47, c[0x0][0x1dc], R18 ;  /* 0x000077002f151a24 */ /* 0x000fc600078e0212 */
        /* <DEDUP_REMOVED lines=8> */
[----:B------:R-:W-:-:S05]  /*0500*/  SHF.R.S32.HI R13, RZ, 0x1f, R61 ;  /* 0x0000001fff0d7819 */ /* 0x000fca000001143d */
[----:B------:R-:W-:-:S05]  /*0510*/  IMAD.HI.U32 R9, R9, R10, RZ ;  /* 0x0000000a09097227 */ /* 0x000fca00078e00ff */
[----:B------:R-:W-:-:S05]  /*0520*/  IADD3 R6, -R9, RZ, RZ ;  /* 0x000000ff09067210 */ /* 0x000fca0007ffe1ff */
[----:B------:R-:W-:Y:S02]  /*0530*/  IMAD R6, R11, R6, R10 ;  /* 0x000000060b067224 */ /* 0x000fe400078e020a */
[----:B------:R-:W-:-:S03]  /*0540*/  @P5 IMAD R10, R39, c[0x0][0x1d8], RZ ;  /* 0x00007600270a5a24 */ /* 0x000fc600078e02ff */
[----:B------:R-:W-:-:S13]  /*0550*/  ISETP.GT.U32.AND P0, PT, R11, R6, PT ;  /* 0x000000060b00720c */ /* 0x000fda0003f04070 */
[-C--:B------:R-:W-:Y:S02]  /*0560*/  @!P0 IADD3 R6, R6, -R11.reuse, RZ ;  /* 0x8000000b06068210 */ /* 0x080fe40007ffe0ff */
[----:B------:R-:W-:Y:S02]  /*0570*/  @!P0 IADD3 R9, R9, 0x1, RZ ;  /* 0x0000000109098810 */ /* 0x000fe40007ffe0ff */
[CC--:B------:R-:W-:Y:S02]  /*0580*/  ISETP.GE.U32.AND P6, PT, R6.reuse, R11.reuse, PT ;  /* 0x0000000b0600720c */ /* 0x0c0fe40003fc6070 */
[----:B------:R-:W-:Y:S02]  /*0590*/  ISETP.GT.U32.AND P0, PT, R11, R6, PT ;  /* 0x000000060b00720c */ /* 0x000fe40003f04070 */
[----:B------:R-:W-:-:S04]  /*05a0*/  IADD3 R11, R6, -R11, RZ ;  /* 0x8000000b060b7210 */ /* 0x000fc80007ffe0ff */
[----:B------:R-:W-:Y:S02]  /*05b0*/  SEL R6, R11, R6, !P0 ;  /* 0x000000060b067207 */ /* 0x000fe40004000000 */
[----:B------:R-:W-:Y:S02]  /*05c0*/  ISETP.LE.AND P0, PT, RZ, UR14, PT ;  /* 0x0000000eff007c0c */ /* 0x000fe4000bf03270 */
[----:B------:R-:W-:Y:S02]  /*05d0*/  LOP3.LUT R11, RZ, c[0x0][0x1f0], RZ, 0x33, !PT ;  /* 0x00007c00ff0b7a12 */ /* 0x000fe400078e33ff */
[----:B------:R-:W-:Y:S02]  /*05e0*/  @P6 IADD3 R9, R9, 0x1, RZ ;  /* 0x0000000109096810 */ /* 0x000fe40007ffe0ff */
[----:B------:R-:W-:-:S07]  /*05f0*/  ISETP.LE.AND P6, PT, RZ, UR4, PT ;  /* 0x00000004ff007c0c */ /* 0x000fce000bfc3270 */
[----:B------:R-:W-:Y:S02]  /*0600*/  @!P0 IADD3 R6, -R6, RZ, RZ ;  /* 0x000000ff06068210 */ /* 0x000fe40007ffe1ff */
[----:B------:R-:W-:-:S04]  /*0610*/  ISETP.NE.AND P0, PT, RZ, c[0x0][0x1f0], PT ;  /* 0x00007c00ff007a0c */ /* 0x000fc80003f05270 */
[----:B------:R-:W-:Y:S02]  /*0620*/  SEL R71, R11, R6, !P0 ;  /* 0x000000060b477207 */ /* 0x000fe40004000000 */
[----:B------:R-:W-:-:S03]  /*0630*/  @!P6 IADD3 R9, -R9, RZ, RZ ;  /* 0x000000ff0909e210 */ /* 0x000fc60007ffe1ff */
[----:B------:R-:W-:Y:S01]  /*0640*/  IMAD R68, R71, 0xc, RZ ;  /* 0x0000000c47447824 */ /* 0x000fe200078e02ff */
[----:B------:R-:W-:Y:S01]  /*0650*/  SEL R11, R11, R9, !P0 ;  /* 0x000000090b0b7207 */ /* 0x000fe20004000000 */
[----:B------:R-:W-:-:S03]  /*0660*/  IMAD.WIDE.U32 R8, R60, -0x55555555, RZ ;  /* 0xaaaaaaab3c087825 */ /* 0x000fc600078e00ff */
[----:B------:R-:W-:Y:S02]  /*0670*/  IADD3 R74, P0, R61, R68, RZ ;  /* 0x000000443d4a7210 */ /* 0x000fe40007f1e0ff */
[----:B------:R-:W-:Y:S02]  /*0680*/  SHF.R.S32.HI R6, RZ, 0x1f, R11 ;  /* 0x0000001fff067819 */ /* 0x000fe4000001140b */
[----:B------:R-:W-:Y:S02]  /*0690*/  SHF.R.U32.HI R9, RZ, 0x2, R9 ;  /* 0x00000002ff097819 */ /* 0x000fe40000011609 */
        /* <DEDUP_REMOVED lines=14> */
[----:B------:R-:W-:Y:S02]  /*0780*/  @P4 MOV R8, R74 ;  /* 0x0000004a00084202 */ /* 0x000fe40000000f00 */
[----:B------:R-:W-:Y:S01]  /*0790*/  @P4 MOV R9, R77 ;  /* 0x0000004d00094202 */ /* 0x000fe20000000f00 */
[----:B------:R-:W-:Y:S01]  /*07a0*/  @P5 IMAD.WIDE.U32 R10, R59, c[0x0][0x1d8], R76 ;  /* 0x000076003b0a5a25 */ /* 0x000fe200078e004c */
[----:B------:R-:W-:-:S03]  /*07b0*/  ISETP.GE.AND.EX P0, PT, R12, c[0x0][0x1e4], PT, P0 ;  /* 0x000079000c007a0c */ /* 0x000fc60003f06300 */
[----:B------:R-:W-:Y:S01]  /*07c0*/  @P4 IMAD.WIDE.U32 R8, R58, c[0x0][0x1d8], R8 ;  /* 0x000076003a084a25 */ /* 0x000fe200078e0008 */
[----:B------:R-:W-:Y:S02]  /*07d0*/  @P5 IADD3 R11, R11, R13, RZ ;  /* 0x0000000d0b0b5210 */ /* 0x000fe40007ffe0ff */
[C---:B------:R-:W-:Y:S01]  /*07e0*/  @P5 SHF.L.U32 R16, R10.reuse, 0x2, RZ ;  /* 0x000000020a105819 */ /* 0x040fe200000006ff */
[----:B------:R-:W-:Y:S01]  /*07f0*/  @P3 IMAD R12, R7, c[0x0][0x1d8], RZ ;  /* 0x00007600070c3a24 */ /* 0x000fe200078e02ff */
[----:B------:R-:W-:Y:S02]  /*0800*/  @P4 IADD3 R13, R9, R15, RZ ;  /* 0x0000000f090d4210 */ /* 0x000fe40007ffe0ff */
[----:B------:R-:W-:Y:S01]  /*0810*/  @P5 SHF.L.U64.HI R10, R10, 0x2, R11 ;  /* 0x000000020a0a5819 */ /* 0x000fe2000001020b */
        /* <DEDUP_REMOVED lines=8> */
[----:B------:R-:W-:Y:S01]  /*08a0*/  @P3 IMAD.WIDE.U32 R8, R49, c[0x0][0x1d8], R8 ;  /* 0x0000760031083a25 */ /* 0x000fe200078e0008 */
[----:B------:R-:W-:-:S02]  /*08b0*/  ISETP.LT.U32.AND P0, PT, R60, 0x180, !P0 ;  /* 0x000001803c00780c */ /* 0x000fc40004701070 */
[----:B------:R-:W-:Y:S02]  /*08c0*/  @P5 IADD3.X R17, R10, c[0x0][0x17c], RZ, P6, !PT ;  /* 0x00005f000a115a10 */ /* 0x000fe400037fe4ff */
[----:B------:R-:W-:Y:S02]  /*08d0*/  @P4 IADD3 R52, P6, R50, c[0x0][0x180], RZ ;  /* 0x0000600032344a10 */ /* 0x000fe40007fde0ff */
[----:B------:R-:W-:Y:S02]  /*08e0*/  @P3 IADD3 R9, R9, R11, RZ ;  /* 0x0000000b09093210 */ /* 0x000fe40007ffe0ff */
[----:B------:R-:W-:Y:S02]  /*08f0*/  @P2 MOV R10, R74 ;  /* 0x0000004a000a2202 */ /* 0x000fe40000000f00 */
[----:B------:R-:W-:Y:S02]  /*0900*/  @P2 MOV R11, R77 ;  /* 0x0000004d000b2202 */ /* 0x000fe40000000f00 */
[----:B------:R-:W-:-:S02]  /*0910*/  @P4 IADD3.X R53, R13, c[0x0][0x184], RZ, P6, !PT ;  /* 0x000061000d354a10 */ /* 0x000fc400037fe4ff */
[----:B------:R-:W-:Y:S01]  /*0920*/  @P4 IADD3 R50, P6, R50, c[0x0][0x178], RZ ;  /* 0x00005e0032324a10 */ /* 0x000fe20007fde0ff */
[----:B------:R-:W-:Y:S01]  /*0930*/  @P2 IMAD.WIDE.U32 R10, R48, c[0x0][0x1d8], R10 ;  /* 0x00007600300a2a25 */ /* 0x000fe200078e000a */
[----:B------:R-:W-:Y:S02]  /*0940*/  @P3 SHF.L.U32 R54, R8, 0x2, RZ ;  /* 0x0000000208363819 */ /* 0x000fe400000006ff */
[----:B------:R-:W-:Y:S01]  /*0950*/  @P4 IADD3.X R51, R13, c[0x0][0x17c], RZ, P6, !PT ;  /* 0x00005f000d334a10 */ /* 0x000fe200037fe4ff */
[----:B------:R-:W-:Y:S01]  /*0960*/  @P0 IMAD R13, R4, c[0x0][0x1d8], RZ ;  /* 0x00007600040d0a24 */ /* 0x000fe200078e02ff */
[----:B------:R-:W-:Y:S02]  /*0970*/  @P3 SHF.L.U64.HI R12, R8, 0x2, R9 ;  /* 0x00000002080c3819 */ /* 0x000fe40000010209 */
[----:B------:R-:W-:Y:S01]  /*0980*/  @P3 IADD3 R18, P6, R54, c[0x0][0x180], RZ ;  /* 0x0000600036123a10 */ /* 0x000fe20007fde0ff */
[----:B------:R-:W-:Y:S01]  /*0990*/  @P0 IMAD R13, R46, c[0x0][0x1dc], R13 ;  /* 0x000077002e0d0a24 */ /* 0x000fe200078e020d */
[----:B------:R-:W-:-:S02]  /*09a0*/  @P1 MOV R8, R74 ;  /* 0x0000004a00081202 */ /* 0x000fc40000000f00 */
[----:B------:R-:W-:Y:S02]  /*09b0*/  @P1 MOV R9, R77 ;  /* 0x0000004d00091202 */ /* 0x000fe40000000f00 */
[----:B------:R-:W-:Y:S02]  /*09c0*/  @P2 IADD3 R11, R11, R19, RZ ;  /* 0x000000130b0b2210 */ /* 0x000fe40007ffe0ff */
[----:B------:R-:W-:Y:S01]  /*09d0*/  @P3 IADD3.X R19, R12, c[0x0][0x184], RZ, P6, !PT ;  /* 0x000061000c133a10 */ /* 0x000fe200037fe4ff */
[----:B------:R-:W-:Y:S01]  /*09e0*/  @P1 IMAD.WIDE.U32 R8, R47, c[0x0][0x1d8], R8 ;  /* 0x000076002f081a25 */ /* 0x000fe200078e0008 */
[----:B------:R-:W-:Y:S02]  /*09f0*/  @P3 IADD3 R54, P6, R54, c[0x0][0x178], RZ ;  /* 0x00005e0036363a10 */ /* 0x000fe40007fde0ff */
[----:B------:R-:W-:Y:S02]  /*0a00*/  @P2 SHF.L.U32 R20, R10, 0x2, RZ ;  /* 0x000000020a142819 */ /* 0x000fe400000006ff */
[----:B------:R-:W-:-:S02]  /*0a10*/  @P3 IADD3.X R55, R12, c[0x0][0x17c], RZ, P6, !PT ;  /* 0x00005f000c373a10 */ /* 0x000fc400037fe4ff */
[----:B------:R-:W-:Y:S02]  /*0a20*/  @P2 SHF.L.U64.HI R11, R10, 0x2, R11 ;  /* 0x000000020a0b2819 */ /* 0x000fe4000001020b */
[----:B------:R-:W-:Y:S02]  /*0a30*/  @P2 IADD3 R26, P6, R20, c[0x0][0x180], RZ ;  /* 0x00006000141a2a10 */ /* 0x000fe40007fde0ff */
[----:B------:R-:W-:Y:S02]  /*0a40*/  @P1 IADD3 R9, R9, R21, RZ ;  /* 0x0000001509091210 */ /* 0x000fe40007ffe0ff */
[----:B------:R-:W-:Y:S02]  /*0a50*/  @P2 IADD3.X R27, R11, c[0x0][0x184], RZ, P6, !PT ;  /* 0x000061000b1b2a10 */ /* 0x000fe400037fe4ff */
[C---:B------:R-:W-:Y:S02]  /*0a60*/  @P1 SHF.L.U32 R64, R8.reuse, 0x2, RZ ;  /* 0x0000000208401819 */ /* 0x040fe400000006ff */
[----:B------:R-:W-:-:S02]  /*0a70*/  @P1 SHF.L.U64.HI R10, R8, 0x2, R9 ;  /* 0x00000002080a1819 */ /* 0x000fc40000010209 */
[----:B------:R-:W-:Y:S02]  /*0a80*/  @P2 IADD3 R20, P6, R20, c[0x0][0x178], RZ ;  /* 0x00005e0014142a10 */ /* 0x000fe40007fde0ff */
[----:B------:R-:W-:Y:S02]  /*0a90*/  @P0 MOV R8, R74 ;  /* 0x0000004a00080202 */ /* 0x000fe40000000f00 */
[----:B------:R-:W-:Y:S02]  /*0aa0*/  @P0 MOV R9, R77 ;  /* 0x0000004d00090202 */ /* 0x000fe40000000f00 */
[----:B------:R-:W-:Y:S02]  /*0ab0*/  @P2 IADD3.X R21, R11, c[0x0][0x17c], RZ, P6, !PT ;  /* 0x00005f000b152a10 */ /* 0x000fe400037fe4ff */
[----:B------:R-:W-:Y:S01]  /*0ac0*/  @P1 IADD3 R22, P6, R64, c[0x0][0x180], RZ ;  /* 0x0000600040161a10 */ /* 0x000fe20007fde0ff */
[----:B------:R-:W-:-:S03]  /*0ad0*/  @P0 IMAD.WIDE.U32 R8, R46, c[0x0][0x1d8], R8 ;  /* 0x000076002e080a25 */ /* 0x000fc600078e0008 */
[----:B------:R-:W-:Y:S02]  /*0ae0*/  @P1 IADD3.X R23, R10, c[0x0][0x184], RZ, P6, !PT ;  /* 0x000061000a171a10 */ /* 0x000fe400037fe4ff */
[----:B------:R-:W-:Y:S02]  /*0af0*/  @P1 IADD3 R64, P6, R64, c[0x0][0x178], RZ ;  /* 0x00005e0040401a10 */ /* 0x000fe40007fde0ff */
[----:B------:R-:W-:Y:S02]  /*0b00*/  @P0 IADD3 R9, R9, R13, RZ ;  /* 0x0000000d09090210 */ /* 0x000fe40007ffe0ff */
[----:B------:R-:W-:Y:S02]  /*0b10*/  @P0 SHF.L.U32 R12, R8, 0x2, RZ ;  /* 0x00000002080c0819 */ /* 0x000fe400000006ff */
[----:B------:R-:W-:Y:S02]  /*0b20*/  @P1 IADD3.X R65, R10, c[0x0][0x17c], RZ, P6, !PT ;  /* 0x00005f000a411a10 */ /* 0x000fe400037fe4ff */
[----:B------:R-:W-:-:S02]  /*0b30*/  @P0 SHF.L.U64.HI R8, R8, 0x2, R9 ;  /* 0x0000000208080819 */ /* 0x000fc40000010209 */
[----:B------:R-:W-:-:S04]  /*0b40*/  @P0 IADD3 R24, P6, R12, c[0x0][0x180], RZ ;  /* 0x000060000c180a10 */ /* 0x000fc80007fde0ff */
[----:B------:R-:W-:Y:S02]  /*0b50*/  @P0 IADD3.X R25, R8, c[0x0][0x184], RZ, P6, !PT ;  /* 0x0000610008190a10 */ /* 0x000fe400037fe4ff */
[----:B------:R-:W-:Y:S01]  /*0b60*/  @P0 IADD3 R12, P6, R12, c[0x0][0x178], RZ ;  /* 0x00005e000c0c0a10 */ /* 0x000fe20007fde0ff */
[----:B------:R-:W-:Y:S02]  /*0b70*/  UMOV UR11, 0x8 ;  /* 0x00000008000b7882 */ /* 0x000fe40000000000 */
[----:B------:R-:W-:Y:S01]  /*0b80*/  ULDC.64 UR4, c[0x0][0x198] ;  /* 0x0000660000047ab9 */ /* 0x000fe20000000a00 */
[----:B------:R-:W-:Y:S01]  /*0b90*/  @P0 IADD3.X R13, R8, c[0x0][0x17c], RZ, P6, !PT ;  /* 0x00005f00080d0a10 */ /* 0x000fe200037fe4ff */
[----:B------:R0:W5:Y:S01]  /*0ba0*/  @P0 LDG.E.64 R28, [R24.64] ;  /* 0x0000000c181c0981 */ /* 0x000162000c1e1b00 */
[----:B------:R-:W-:Y:S02]  /*0bb0*/  ISETP.GE.U32.AND P6, PT, R6, c[0x0][0x1e0], PT ;  /* 0x0000780006007a0c */ /* 0x000fe40003fc6070 */
[----:B------:R-:W-:Y:S01]  /*0bc0*/  SHF.R.S32.HI R6, RZ, 0x1f, R6 ;  /* 0x0000001fff067819 */ /* 0x000fe20000011406 */
[----:B------:R-:W-:Y:S01]  /*0bd0*/  UIMAD.WIDE UR4, UR14, UR11, UR4 ;  /* 0x0000000b0e0472a5 */ /* 0x000fe2000f8e0204 */
[----:B------:R-:W-:-:S02]  /*0be0*/  MOV R8, RZ ;  /* 0x000000ff00087202 */ /* 0x000fc40000000f00 */
[----:B------:R-:W-:-:S04]  /*0bf0*/  ISETP.GE.AND.EX P6, PT, R6, c[0x0][0x1e4], PT, P6 ;  /* 0x0000790006007a0c */ /* 0x000fc80003fc6360 */
[----:B------:R-:W-:Y:S02]  /*0c00*/  ISETP.LT.U32.AND P6, PT, R60, 0x180, !P6 ;  /* 0x000001803c00780c */ /* 0x000fe400077c1070 */
[----:B------:R-:W-:Y:S02]  /*0c10*/  MOV R56, UR4 ;  /* 0x0000000400387c02 */ /* 0x000fe40008000f00 */
[----:B------:R-:W-:-:S06]  /*0c20*/  MOV R57, UR5 ;  /* 0x0000000500397c02 */ /* 0x000fcc0008000f00 */
[----:B------:R-:W2:Y:S03]  /*0c30*/  LDG.E.64 R56, [R56.64] ;  /* 0x0000000c38387981 */ /* 0x000ea6000c1e1b00 */
[----:B------:R-:W-:Y:S01]  /*0c40*/  @P6 MOV R10, R74 ;  /* 0x0000004a000a6202 */ /* 0x000fe20000000f00 */
[----:B------:R-:W-:Y:S01]  /*0c50*/  @P6 IMAD R6, R5, c[0x0][0x1d8], RZ ;  /* 0x0000760005066a24 */ /* 0x000fe200078e02ff */
[----:B------:R-:W-:-:S03]  /*0c60*/  @P6 MOV R11, R77 ;  /* 0x0000004d000b6202 */ /* 0x000fc60000000f00 */
[C---:B------:R-:W-:Y:S02]  /*0c70*/  @P6 IMAD R9, R45.reuse, c[0x0][0x1dc], R6 ;  /* 0x000077002d096a24 */ /* 0x040fe400078e0206 */
[----:B------:R-:W-:-:S05]  /*0c80*/  @P6 IMAD.WIDE.U32 R10, R45, c[0x0][0x1d8], R10 ;  /* 0x000076002d0a6a25 */ /* 0x000fca00078e000a */
[----:B------:R-:W-:Y:S02]  /*0c90*/  @P6 IADD3 R11, R11, R9, RZ ;  /* 0x000000090b0b6210 */ /* 0x000fe40007ffe0ff */
[----:B------:R-:W-:Y:S02]  /*0ca0*/  MOV R9, RZ ;  /* 0x000000ff00097202 */ /* 0x000fe40000000f00 */
[C---:B------:R-:W-:Y:S02]  /*0cb0*/  @P6 SHF.L.U32 R66, R10.reuse, 0x2, RZ ;  /* 0x000000020a426819 */ /* 0x040fe400000006ff */
[----:B------:R-:W-:Y:S02]  /*0cc0*/  @P6 SHF.L.U64.HI R10, R10, 0x2, R11 ;  /* 0x000000020a0a6819 */ /* 0x000fe4000001020b */
[----:B------:R1:W5:Y:S01]  /*0cd0*/  @P0 LDG.E.64 R8, [R12.64] ;  /* 0x0000000c0c080981 */ /* 0x000362000c1e1b00 */
[----:B------:R-:W-:-:S04]  /*0ce0*/  @P6 IADD3 R72, P0, R66, c[0x0][0x180], RZ ;  /* 0x0000600042486a10 */ /* 0x000fc80007f1e0ff */
[----:B------:R-:W-:Y:S02]  /*0cf0*/  @P6 IADD3.X R73, R10, c[0x0][0x184], RZ, P0, !PT ;  /* 0x000061000a496a10 */ /* 0x000fe400007fe4ff */
[----:B------:R-:W-:Y:S02]  /*0d00*/  @P6 IADD3 R66, P0, R66, c[0x0][0x178], RZ ;  /* 0x00005e0042426a10 */ /* 0x000fe40007f1e0ff */
[----:B------:R-:W-:Y:S02]  /*0d10*/  SHF.R.S32.HI R6, RZ, 0x1f, R44 ;  /* 0x0000001fff067819 */ /* 0x000fe4000001142c */
[----:B------:R-:W-:Y:S02]  /*0d20*/  @P6 IADD3.X R67, R10, c[0x0][0x17c], RZ, P0, !PT ;  /* 0x00005f000a436a10 */ /* 0x000fe400007fe4ff */
[----:B------:R-:W-:-:S04]  /*0d30*/  ISETP.GE.U32.AND P0, PT, R44, c[0x0][0x1e0], PT ;  /* 0x000078002c007a0c */ /* 0x000fc80003f06070 */
[----:B------:R-:W-:-:S04]  /*0d40*/  ISETP.GE.AND.EX P0, PT, R6, c[0x0][0x1e4], PT, P0 ;  /* 0x0000790006007a0c */ /* 0x000fc80003f06300 */
[----:B------:R-:W-:-:S13]  /*0d50*/  ISETP.GT.U32.OR P0, PT, R60, 0x17f, P0 ;  /* 0x0000017f3c00780c */ /* 0x000fda0000704470 */
[----:B-1----:R-:W-:Y:S01]  /*0d60*/  @!P0 MOV R12, R74 ;  /* 0x0000004a000c8202 */ /* 0x002fe20000000f00 */
[----:B------:R-:W-:Y:S01]  /*0d70*/  @!P0 IMAD R11, R6, c[0x0][0x1d8], RZ ;  /* 0x00007600060b8a24 */ /* 0x000fe200078e02ff */
[----:B------:R-:W-:-:S03]  /*0d80*/  @!P0 MOV R13, R77 ;  /* 0x0000004d000d8202 */ /* 0x000fc60000000f00 */
[C---:B------:R-:W-:Y:S02]  /*0d90*/  @!P0 IMAD R11, R44.reuse, c[0x0][0x1dc], R11 ;  /* 0x000077002c0b8a24 */ /* 0x040fe400078e020b */
[----:B------:R-:W-:-:S05]  /*0da0*/  @!P0 IMAD.WIDE.U32 R12, R44, c[0x0][0x1d8], R12 ;  /* 0x000076002c0c8a25 */ /* 0x000fca00078e000c */
[----:B0-----:R-:W-:Y:S02]  /*0db0*/  @!P0 IADD3 R25, R13, R11, RZ ;  /* 0x0000000b0d198210 */ /* 0x001fe40007ffe0ff */
[----:B------:R-:W-:-:S06]  /*0dc0*/  CS2R R10, SRZ ;  /* 0x00000000000a7805 */ /* 0x000fcc000001ff00 */
[----:B------:R0:W5:Y:S02]  /*0dd0*/  @P5 LDG.E.64 R10, [R16.64] ;  /* 0x0000000c100a5981 */ /* 0x000164000c1e1b00 */
[----:B0-----:R-:W-:-:S06]  /*0de0*/  CS2R R16, SRZ ;  /* 0x0000000000107805 */ /* 0x001fcc000001ff00 */
[----:B------:R0:W5:Y:S02]  /*0df0*/  @P2 LDG.E.64 R16, [R20.64] ;  /* 0x0000000c14102981 */ /* 0x000164000c1e1b00 */
[----:B0-----:R-:W-:-:S06]  /*0e00*/  CS2R R20, SRZ ;  /* 0x0000000000147805 */ /* 0x001fcc000001ff00 */
[----:B------:R0:W5:Y:S01]  /*0e10*/  @P1 LDG.E.64 R20, [R64.64] ;  /* 0x0000000c40141981 */ /* 0x000162000c1e1b00 */
[----:B------:R-:W-:Y:S01]  /*0e20*/  CS2R R32, SRZ ;  /* 0x0000000000207805 */ /* 0x000fe2000001ff00 */
[----:B------:R-:W-:Y:S01]  /*0e30*/  CS2R R34, SRZ ;  /* 0x0000000000227805 */ /* 0x000fe2000001ff00 */
[C---:B------:R-:W-:Y:S01]  /*0e40*/  @!P0 SHF.L.U32 R24, R12.reuse, 0x2, RZ ;  /* 0x000000020c188819 */ /* 0x040fe200000006ff */
[----:B------:R-:W-:Y:S01]  /*0e50*/  CS2R R36, SRZ ;  /* 0x0000000000247805 */ /* 0x000fe2000001ff00 */
[----:B------:R-:W-:Y:S02]  /*0e60*/  @!P0 SHF.L.U64.HI R25, R12, 0x2, R25 ;  /* 0x000000020c198819 */ /* 0x000fe40000010219 */
[----:B------:R1:W5:Y:S01]  /*0e70*/  @P4 LDG.E.64 R32, [R52.64] ;  /* 0x0000000c34204981 */ /* 0x000362000c1e1b00 */
[----:B------:R-:W-:Y:S01]  /*0e80*/  CS2R R30, SRZ ;  /* 0x00000000001e7805 */ /* 0x000fe2000001ff00 */
[----:B------:R-:W-:Y:S02]  /*0e90*/  CS2R R12, SRZ ;  /* 0x00000000000c7805 */ /* 0x000fe4000001ff00 */
[----:B------:R3:W5:Y:S04]  /*0ea0*/  @P3 LDG.E.64 R34, [R18.64] ;  /* 0x0000000c12223981 */ /* 0x000768000c1e1b00 */
[----:B------:R4:W5:Y:S01]  /*0eb0*/  @P2 LDG.E.64 R36, [R26.64] ;  /* 0x0000000c1a242981 */ /* 0x000962000c1e1b00 */
[----:B-1----:R-:W-:-:S03]  /*0ec0*/  CS2R R52, SRZ ;  /* 0x0000000000347805 */ /* 0x002fc6000001ff00 */
[----:B------:R1:W5:Y:S01]  /*0ed0*/  @P5 LDG.E.64 R30, [R14.64] ;  /* 0x0000000c0e1e5981 */ /* 0x000362000c1e1b00 */
[----:B---3--:R-:W-:-:S03]  /*0ee0*/  CS2R R18, SRZ ;  /* 0x0000000000127805 */ /* 0x008fc6000001ff00 */
[----:B------:R0:W5:Y:S04]  /*0ef0*/  @P6 LDG.E.64 R52, [R72.64] ;  /* 0x0000000c48346981 */ /* 0x000168000c1e1b00 */
[----:B------:R0:W5:Y:S01]  /*0f00*/  @P6 LDG.E.64 R18, [R66.64] ;  /* 0x0000000c42126981 */ /* 0x000162000c1e1b00 */
[C---:B----4-:R-:W-:Y:S01]  /*0f10*/  @!P0 IADD3 R26, P6, R24.reuse, c[0x0][0x180], RZ ;  /* 0x00006000181a8a10 */ /* 0x050fe20007fde0ff */
[----:B-1----:R-:W-:Y:S02]  /*0f20*/  CS2R R14, SRZ ;  /* 0x00000000000e7805 */ /* 0x002fe4000001ff00 */
[----:B------:R1:W5:Y:S01]  /*0f30*/  @P4 LDG.E.64 R12, [R50.64] ;  /* 0x0000000c320c4981 */ /* 0x000362000c1e1b00 */
[----:B------:R-:W-:Y:S02]  /*0f40*/  @!P0 IADD3.X R27, R25, c[0x0][0x184], RZ, P6, !PT ;  /* 0x00006100191b8a10 */ /* 0x000fe400037fe4ff */
[----:B------:R-:W-:Y:S01]  /*0f50*/  @!P0 IADD3 R24, P6, R24, c[0x0][0x178], RZ ;  /* 0x00005e0018188a10 */ /* 0x000fe20007fde0ff */
[----:B------:R3:W5:Y:S01]  /*0f60*/  @P3 LDG.E.64 R14, [R54.64] ;  /* 0x0000000c360e3981 */ /* 0x000762000c1e1b00 */
[----:B-1----:R-:W-:-:S02]  /*0f70*/  CS2R R50, SRZ ;  /* 0x0000000000327805 */ /* 0x002fc4000001ff00 */
[----:B------:R-:W-:Y:S01]  /*0f80*/  @!P0 IADD3.X R25, R25, c[0x0][0x17c], RZ, P6, !PT ;  /* 0x00005f0019198a10 */ /* 0x000fe200037fe4ff */
[----:B---3--:R-:W-:-:S03]  /*0f90*/  CS2R R54, SRZ ;  /* 0x0000000000367805 */ /* 0x008fc6000001ff00 */
[----:B------:R1:W5:Y:S04]  /*0fa0*/  @P1 LDG.E.64 R50, [R22.64] ;  /* 0x0000000c16321981 */ /* 0x000368000c1e1b00 */
[----:B------:R3:W5:Y:S01]  /*0fb0*/  @!P0 LDG.E.64 R54, [R26.64] ;  /* 0x0000000c1a368981 */ /* 0x000762000c1e1b00 */
[----:B-1----:R-:W-:-:S06]  /*0fc0*/  CS2R R22, SRZ ;  /* 0x0000000000167805 */ /* 0x002fcc000001ff00 */
[----:B------:R1:W5:Y:S01]  /*0fd0*/  @!P0 LDG.E.64 R22, [R24.64] ;  /* 0x0000000c18168981 */ /* 0x000362000c1e1b00 */
[----:B------:R-:W-:Y:S01]  /*0fe0*/  UMOV UR11, 0x3f800000 ;  /* 0x3f800000000b7882 */ /* 0x000fe20000000000 */
[----:B------:R-:W-:Y:S01]  /*0ff0*/  BSSY B0, `(.L_x_1092) ;  /* 0x0000017000007945 */ /* 0x000fe20003800000 */
[----:B---3--:R-:W-:Y:S01]  /*1000*/  CS2R R26, SRZ ;  /* 0x00000000001a7805 */ /* 0x008fe2000001ff00 */
[----:B-1----:R-:W-:Y:S01]  /*1010*/  CS2R R24, SRZ ;  /* 0x0000000000187805 */ /* 0x002fe2000001ff00 */
[----:B--2---:R-:W-:-:S05]  /*1020*/  FFMA.FTZ R57, -R56, R56, R57 ;  /* 0x0000003838397223 */ /* 0x004fca0000010139 */
[----:B------:R-:W-:-:S13]  /*1030*/  FSETP.GTU.FTZ.AND P0, PT, R57, RZ, PT ;  /* 0x000000ff3900720b */ /* 0x000fda0003f1c000 */
[----:B------:R-:W-:Y:S01]  /*1040*/  VOTEU.ANY UP0, P0 ;  /* 0x00000000003f7886 */ /* 0x000fe20000000100 */
[----:B------:R-:W-:Y:S02]  /*1050*/  PLOP3.LUT P0, PT, PT, PT, UP0, 0x80, 0x0 ;  /* 0x000000000000781c */ /* 0x000fe40003f0f008 */
[----:B------:R-:W-:-:S11]  /*1060*/  PLOP3.LUT P6, PT, PT, PT, UP0, 0x80, 0x0 ;  /* 0x000000000000781c */ /* 0x000fd60003fcf008 */
[----:B------:R-:W-:Y:S01]  /*1070*/  @P0 FADD.FTZ R57, R57, c[0x0][0x1a0] ;  /* 0x0000680039390621 */ /* 0x000fe20000010000 */
[----:B------:R-:W-:-:S05]  /*1080*/  PLOP3.LUT P0, PT, PT, PT, UP0, 0x80, 0x0 ;  /* 0x000000000000781c */ /* 0x000fca0003f0f008 */
[----:B------:R-:W1:Y:S08]  /*1090*/  @P6 MUFU.RSQ R57, R57 ;  /* 0x0000003900396308 */ /* 0x000e700000001400 */
[----:B-1----:R0:W1:Y:S01]  /*10a0*/  @P0 R2UR UR11, R57 ;  /* 0x00000000390b03c2 */ /* 0x00206200000e0000 */
[----:B------:R-:W-:-:S13]  /*10b0*/  ISETP.GT.U32.AND P0, PT, R60, 0x17f, PT ;  /* 0x0000017f3c00780c */ /* 0x000fda0003f04070 */
        /* <DEDUP_REMOVED lines=10> */
.L_x_1093:
[----:B0-----:R-:W-:Y:S05]  /*1160*/  BSYNC B0 ;  /* 0x0000000000007941 */ /* 0x001fea0003800000 */
.L_x_1092:
[----:B------:R-:W-:Y:S01]  /*1170*/  ISETP.NE.AND P0, PT, RZ, UR16, PT ;  /* 0x00000010ff007c0c */ /* 0x000fe2000bf05270 */
[----:B-----5:R-:W-:Y:S01]  /*1180*/  FADD.FTZ R30, -R56, R30 ;  /* 0x0000001e381e7221 */ /* 0x020fe20000010100 */
[----:B------:R-:W-:Y:S01]  /*1190*/  LOP3.LUT R62, R62, 0xfffffffd, RZ, 0xc0, !PT ;  /* 0xfffffffd3e3e7812 */ /* 0x000fe200078ec0ff */
[C---:B------:R-:W-:Y:S01]  /*11a0*/  FADD.FTZ R31, -R56.reuse, R31 ;  /* 0x0000001f381f7221 */ /* 0x040fe20000010100 */
[----:B------:R-:W-:Y:S01]  /*11b0*/  MOV R63, R10 ;  /* 0x0000000a003f7202 */ /* 0x000fe20000000f00 */
[C---:B------:R-:W-:Y:S01]  /*11c0*/  FADD.FTZ R32, -R56.reuse, R32 ;  /* 0x0000002038207221 */ /* 0x040fe20000010100 */
[----:B------:R-:W-:Y:S01]  /*11d0*/  MOV R57, R11 ;  /* 0x0000000b00397202 */ /* 0x000fe20000000f00 */
[----:B------:R-:W-:-:S02]  /*11e0*/  FADD.FTZ R33, -R56, R33 ;  /* 0x0000002138217221 */ /* 0x000fc40000010100 */
[C---:B------:R-:W-:Y:S02]  /*11f0*/  FADD.FTZ R34, -R56.reuse, R34 ;  /* 0x0000002238227221 */ /* 0x040fe40000010100 */
[C---:B------:R-:W-:Y:S02]  /*1200*/  FADD.FTZ R35, -R56.reuse, R35 ;  /* 0x0000002338237221 */ /* 0x040fe40000010100 */
[----:B------:R-:W-:Y:S01]  /*1210*/  FADD.FTZ R36, -R56, R36 ;  /* 0x0000002438247221 */ /* 0x000fe20000010100 */
[----:B------:R-:W-:Y:S01]  /*1220*/  @P0 LOP3.LUT R62, R62, 0x2, RZ, 0xfc, !PT ;  /* 0x000000023e3e0812 */ /* 0x000fe200078efcff */
[C---:B------:R-:W-:Y:S02]  /*1230*/  FADD.FTZ R37, -R56.reuse, R37 ;  /* 0x0000002538257221 */ /* 0x040fe40000010100 */
[C---:B------:R-:W-:Y:S02]  /*1240*/  FADD.FTZ R50, -R56.reuse, R50 ;  /* 0x0000003238327221 */ /* 0x040fe40000010100 */
[----:B------:R-:W-:-:S02]  /*1250*/  FADD.FTZ R51, -R56, R51 ;  /* 0x0000003338337221 */ /* 0x000fc40000010100 */
[C---:B------:R-:W-:Y:S02]  /*1260*/  FADD.FTZ R28, -R56.reuse, R28 ;  /* 0x0000001c381c7221 */ /* 0x040fe40000010100 */
[----:B------:R-:W-:Y:S02]  /*1270*/  FADD.FTZ R29, -R56, R29 ;  /* 0x0000001d381d7221 */ /* 0x000fe40000010100 */
[----:B-1----:R-:W-:Y:S02]  /*1280*/  FMUL.FTZ R65, R30, UR11 ;  /* 0x0000000b1e417c20 */ /* 0x002fe40008410000 */
        /* <DEDUP_REMOVED lines=20> */
.L_x_1094:
[----:B------:R-:W-:Y:S02]  /*13d0*/  FMUL.FTZ R64, R63, R24 ;  /* 0x000000183f407220 */ /* 0x000fe40000410000 */
[----:B------:R-:W-:Y:S02]  /*13e0*/  FADD.FTZ R30, -R56, R53 ;  /* 0x00000035381e7221 */ /* 0x000fe40000010100 */
[----:B------:R-:W-:Y:S02]  /*13f0*/  FMUL.FTZ R67, R57, R25 ;  /* 0x0000001939437220 */ /* 0x000fe40000410000 */
[----:B------:R-:W-:Y:S02]  /*1400*/  FFMA.FTZ R53, R65, R64, RZ ;  /* 0x0000004041357223 */ /* 0x000fe400000100ff */
[----:B------:R-:W-:-:S02]  /*1410*/  FADD.FTZ R64, RZ, R64 ;  /* 0x00000040ff407221 */ /* 0x000fc40000010000 */
[C---:B------:R-:W-:Y:S02]  /*1420*/  FADD.FTZ R31, -R56.reuse, R54 ;  /* 0x00000036381f7221 */ /* 0x040fe40000010100 */
[C---:B------:R-:W-:Y:S02]  /*1430*/  FADD.FTZ R52, -R56.reuse, R52 ;  /* 0x0000003438347221 */ /* 0x040fe40000010100 */
[----:B------:R-:W-:Y:S01]  /*1440*/  FADD.FTZ R72, -R56, R55 ;  /* 0x0000003738487221 */ /* 0x000fe20000010100 */
[----:B------:R-:W-:Y:S01]  /*1450*/  MOV R55, R12 ;  /* 0x0000000c00377202 */ /* 0x000fe20000000f00 */
[----:B------:R-:W-:Y:S01]  /*1460*/  FFMA.FTZ R54, R66, R67, R53 ;  /* 0x0000004342367223 */ /* 0x000fe20000010035 */
[----:B------:R-:W-:Y:S01]  /*1470*/  MOV R56, R13 ;  /* 0x0000000d00387202 */ /* 0x000fe20000000f00 */
[----:B------:R-:W-:Y:S02]  /*1480*/  FADD.FTZ R53, R67, R64 ;  /* 0x0000004043357221 */ /* 0x000fe40000010000 */
        /* <DEDUP_REMOVED lines=21> */
.L_x_1095:
[----:B------:R-:W-:Y:S02]  /*15e0*/  FFMA.FTZ R32, R65, R63, RZ ;  /* 0x0000003f41207223 */ /* 0x000fe400000100ff */
[----:B------:R-:W-:Y:S02]  /*15f0*/  FADD.FTZ R64, RZ, R63 ;  /* 0x0000003fff407221 */ /* 0x000fe40000010000 */
[----:B------:R-:W-:Y:S02]  /*1600*/  FMUL.FTZ R68, R55, R24 ;  /* 0x0000001837447220 */ /* 0x000fe40000410000 */
[----:B------:R-:W-:Y:S02]  /*1610*/  FFMA.FTZ R32, R69, R55, R32 ;  /* 0x0000003745207223 */ /* 0x000fe40000010020 */
[----:B------:R-:W-:-:S02]  /*1620*/  FADD.FTZ R33, R64, R55 ;  /* 0x0000003740217221 */ /* 0x000fc40000010000 */
[----:B------:R-:W-:Y:S02]  /*1630*/  FFMA.FTZ R55, R69, R68, R54 ;  /* 0x0000004445377223 */ /* 0x000fe40000010036 */
[----:B------:R-:W-:Y:S02]  /*1640*/  FADD.FTZ R68, R53, R68 ;  /* 0x0000004435447221 */ /* 0x000fe40000010000 */
[----:B------:R-:W-:Y:S02]  /*1650*/  FFMA.FTZ R53, R66, R57, RZ ;  /* 0x0000003942357223 */ /* 0x000fe400000100ff */
[----:B------:R-:W-:Y:S02]  /*1660*/  FADD.FTZ R57, RZ, R57 ;  /* 0x00000039ff397221 */ /* 0x000fe40000010000 */
[----:B------:R-:W-:Y:S02]  /*1670*/  FMUL.FTZ R63, R56, R25 ;  /* 0x00000019383f7220 */ /* 0x000fe40000410000 */
[----:B------:R-:W-:-:S02]  /*1680*/  FFMA.FTZ R53, R70, R56, R53 ;  /* 0x0000003846357223 */ /* 0x000fc40000010035 */
[----:B------:R-:W-:Y:S01]  /*1690*/  FADD.FTZ R54, R57, R56 ;  /* 0x0000003839367221 */ /* 0x000fe20000010000 */
[----:B------:R-:W-:Y:S01]  /*16a0*/  MOV R57, R14 ;  /* 0x0000000e00397202 */ /* 0x000fe20000000f00 */
[----:B------:R-:W-:Y:S02]  /*16b0*/  FFMA.FTZ R56, R70, R63, R55 ;  /* 0x0000003f46387223 */ /* 0x000fe40000010037 */
[----:B------:R-:W-:Y:S02]  /*16c0*/  FADD.FTZ R55, R63, R68 ;  /* 0x000000443f377221 */ /* 0x000fe40000010000 */
[----:B------:R-:W-:Y:S01]  /*16d0*/  FMUL.FTZ R67, R34, UR11 ;  /* 0x0000000b22437c20 */ /* 0x000fe20008410000 */
[----:B------:R-:W-:Y:S01]  /*16e0*/  MOV R34, R15 ;  /* 0x0000000f00227202 */ /* 0x000fe20000000f00 */
        /* <DEDUP_REMOVED lines=16> */
[----:B0-----:R-:W-:-:S04]  /*17f0*/  FADD.FTZ R63, -R64, 1 ;  /* 0x3f800000403f7421 */ /* 0x001fc80000010100 */
[----:B------:R-:W-:Y:S02]  /*1800*/  FFMA.FTZ R63, R34, R63, 1 ;  /* 0x3f800000223f7423 */ /* 0x000fe4000001003f */
[----:B------:R-:W-:-:S04]  /*1810*/  FMUL.FTZ R34, R15, R64 ;  /* 0x000000400f227220 */ /* 0x000fc80000410000 */
[----:B------:R-:W-:Y:S02]  /*1820*/  FMUL.FTZ R34, R34, R63 ;  /* 0x0000003f22227220 */ /* 0x000fe40000410000 */
.L_x_1096:
[----:B------:R-:W-:Y:S02]  /*1830*/  FMUL.FTZ R64, R57, R24 ;  /* 0x0000001839407220 */ /* 0x000fe40000410000 */
[----:B------:R-:W-:Y:S02]  /*1840*/  FADD.FTZ R54, R54, R34 ;  /* 0x0000002236367221 */ /* 0x000fe40000010000 */
[----:B------:R-:W-:Y:S02]  /*1850*/  FFMA.FTZ R35, R67, R64, R56 ;  /* 0x0000004043237223 */ /* 0x000fe40000010038 */
[----:B------:R-:W-:Y:S02]  /*1860*/  FADD.FTZ R64, R55, R64 ;  /* 0x0000004037407221 */ /* 0x000fe40000010000 */
[----:B------:R-:W-:Y:S02]  /*1870*/  FMUL.FTZ R55, R34, R25 ;  /* 0x0000001922377220 */ /* 0x000fe40000410000 */
[----:B------:R-:W-:-:S02]  /*1880*/  FFMA.FTZ R53, R68, R34, R53 ;  /* 0x0000002244357223 */ /* 0x000fc40000010035 */
[----:B------:R-:W-:Y:S02]  /*1890*/  FFMA.FTZ R34, R68, R55, R35 ;  /* 0x0000003744227223 */ /* 0x000fe40000010023 */
[----:B------:R-:W-:Y:S01]  /*18a0*/  FADD.FTZ R35, R55, R64 ;  /* 0x0000004037237221 */ /* 0x000fe20000010000 */
[----:B------:R-:W-:Y:S01]  /*18b0*/  MOV R55, R16 ;  /* 0x0000001000377202 */ /* 0x000fe20000000f00 */
[----:B------:R-:W-:Y:S01]  /*18c0*/  FMUL.FTZ R63, R36, UR11 ;  /* 0x0000000b243f7c20 */ /* 0x000fe20008410000 */
[----:B------:R-:W-:Y:S01]  /*18d0*/  MOV R36, R17 ;  /* 0x0000001100247202 */ /* 0x000fe20000000f00 */
[----:B------:R-:W-:Y:S02]  /*18e0*/  FADD.FTZ R33, R33, R57 ;  /* 0x0000003921217221 */ /* 0x000fe40000010000 */
[----:B------:R-:W-:Y:S02]  /*18f0*/  FFMA.FTZ R32, R67, R57, R32 ;  /* 0x0000003943207223 */ /* 0x000fe40000010020 */
        /* <DEDUP_REMOVED lines=20> */
.L_x_1097:
[----:B------:R-:W-:Y:S02]  /*1a40*/  FMUL.FTZ R56, R55, R24 ;  /* 0x0000001837387220 */ /* 0x000fe40000410000 */
[----:B------:R-:W-:Y:S02]  /*1a50*/  FADD.FTZ R54, R54, R36 ;  /* 0x0000002436367221 */ /* 0x000fe40000010000 */
[----:B------:R-:W-:Y:S02]  /*1a60*/  FFMA.FTZ R37, R63, R56, R34 ;  /* 0x000000383f257223 */ /* 0x000fe40000010022 */
[----:B------:R-:W-:Y:S02]  /*1a70*/  FADD.FTZ R56, R35, R56 ;  /* 0x0000003823387221 */ /* 0x000fe40000010000 */
[----:B------:R-:W-:Y:S02]  /*1a80*/  FMUL.FTZ R35, R36, R25 ;  /* 0x0000001924237220 */ /* 0x000fe40000410000 */
[C---:B------:R-:W-:Y:S01]  /*1a90*/  FFMA.FTZ R53, R64.reuse, R36, R53 ;  /* 0x0000002440357223 */ /* 0x040fe20000010035 */
[----:B------:R-:W-:Y:S01]  /*1aa0*/  MOV R36, R21 ;  /* 0x0000001500247202 */ /* 0x000fe20000000f00 */
[----:B------:R-:W-:-:S02]  /*1ab0*/  FFMA.FTZ R34, R64, R35, R37 ;  /* 0x0000002340227223 */ /* 0x000fc40000010025 */
[----:B------:R-:W-:Y:S02]  /*1ac0*/  FADD.FTZ R35, R35, R56 ;  /* 0x0000003823237221 */ /* 0x000fe40000010000 */
[----:B------:R-:W-:Y:S01]  /*1ad0*/  FMUL.FTZ R57, R50, UR11 ;  /* 0x0000000b32397c20 */ /* 0x000fe20008410000 */
[----:B------:R-:W-:Y:S01]  /*1ae0*/  MOV R50, R20 ;  /* 0x0000001400327202 */ /* 0x000fe20000000f00 */
[----:B------:R-:W-:Y:S02]  /*1af0*/  FADD.FTZ R33, R33, R55 ;  /* 0x0000003721217221 */ /* 0x000fe40000010000 */
[----:B------:R-:W-:Y:S02]  /*1b00*/  FFMA.FTZ R32, R63, R55, R32 ;  /* 0x000000373f207223 */ /* 0x000fe40000010020 */
[----:B------:R-:W-:Y:S01]  /*1b10*/  FMUL.FTZ R56, R51, UR11 ;  /* 0x0000000b33387c20 */ /* 0x000fe20008410000 */
[----:B------:R-:W-:Y:S05]  /*1b20*/  @!P0 BRA `(.L_x_1098) ;  /* 0x0000012000008947 */ /* 0x000fea0003800000 */
[----:B------:R-:W-:Y:S02]  /*1b30*/  FFMA.FTZ R50, R57, R24, R26 ;  /* 0x0000001839327223 */ /* 0x000fe4000001001a */
[----:B------:R-:W-:-:S02]  /*1b40*/  FFMA.FTZ R36, R56, R25, R27 ;  /* 0x0000001938247223 */ /* 0x000fc4000001001b */
[----:B------:R-:W-:Y:S02]  /*1b50*/  FMUL.FTZ R55, R50, -1.4426950216293334961 ;  /* 0xbfb8aa3b32377820 */ /* 0x000fe40000410000 */
[----:B------:R-:W-:-:S04]  /*1b60*/  FMUL.FTZ R73, R36, -1.4426950216293334961 ;  /* 0xbfb8aa3b24497820 */ /* 0x000fc80000410000 */
[----:B------:R-:W0:Y:S08]  /*1b70*/  MUFU.EX2 R55, R55 ;  /* 0x0000003700377308 */ /* 0x000e300000000800 */
[----:B------:R-:W-:Y:S01]  /*1b80*/  MUFU.EX2 R73, R73 ;  /* 0x0000004900497308 */ /* 0x000fe20000000800 */
[----:B0-----:R-:W-:-:S07]  /*1b90*/  FADD.FTZ R37, R55, 1 ;  /* 0x3f80000037257421 */ /* 0x001fce0000010000 */
[----:B------:R-:W0:Y:S02]  /*1ba0*/  MUFU.RCP R37, R37 ;  /* 0x0000002500257308 */ /* 0x000e240000001000 */
[----:B0-----:R-:W-:Y:S02]  /*1bb0*/  FADD.FTZ R51, -R37, 1 ;  /* 0x3f80000025337421 */ /* 0x001fe40000010100 */
[----:B------:R-:W-:Y:S02]  /*1bc0*/  FMUL.FTZ R37, R20, R37 ;  /* 0x0000002514257220 */ /* 0x000fe40000410000 */
[----:B------:R-:W-:Y:S02]  /*1bd0*/  FFMA.FTZ R50, R50, R51, 1 ;  /* 0x3f80000032327423 */ /* 0x000fe40000010033 */
[----:B------:R-:W-:Y:S02]  /*1be0*/  FADD.FTZ R51, R73, 1 ;  /* 0x3f80000049337421 */ /* 0x000fe40000010000 */
[----:B------:R-:W-:-:S04]  /*1bf0*/  FMUL.FTZ R50, R37, R50 ;  /* 0x0000003225327220 */ /* 0x000fc80000410000 */
[----:B------:R-:W0:Y:S02]  /*1c00*/  MUFU.RCP R51, R51 ;  /* 0x0000003300337308 */ /* 0x000e240000001000 */
[----:B0-----:R-:W-:-:S04]  /*1c10*/  FADD.FTZ R55, -R51, 1 ;  /* 0x3f80000033377421 */ /* 0x001fc80000010100 */
[----:B------:R-:W-:Y:S02]  /*1c20*/  FFMA.FTZ R55, R36, R55, 1 ;  /* 0x3f80000024377423 */ /* 0x000fe40000010037 */
[----:B------:R-:W-:-:S04]  /*1c30*/  FMUL.FTZ R36, R21, R51 ;  /* 0x0000003315247220 */ /* 0x000fc80000410000 */
[----:B------:R-:W-:Y:S02]  /*1c40*/  FMUL.FTZ R36, R36, R55 ;  /* 0x0000003724247220 */ /* 0x000fe40000410000 */
.L_x_1098:
[----:B------:R-:W-:Y:S02]  /*1c50*/  FMUL.FTZ R37, R50, R24 ;  /* 0x0000001832257220 */ /* 0x000fe40000410000 */
[----:B------:R-:W-:Y:S02]  /*1c60*/  FADD.FTZ R33, R33, R50 ;  /* 0x0000003221217221 */ /* 0x000fe40000010000 */
[----:B------:R-:W-:Y:S02]  /*1c70*/  FFMA.FTZ R32, R57, R50, R32 ;  /* 0x0000003239207223 */ /* 0x000fe40000010020 */
[----:B------:R-:W-:Y:S02]  /*1c80*/  FADD.FTZ R50, R35, R37 ;  /* 0x0000002523327221 */ /* 0x000fe40000010000 */
[----:B------:R-:W-:Y:S01]  /*1c90*/  FFMA.FTZ R51, R57, R37, R34 ;  /* 0x0000002539337223 */ /* 0x000fe20000010022 */
[----:B------:R-:W-:Y:S01]  /*1ca0*/  MOV R37, R8 ;  /* 0x0000000800257202 */ /* 0x000fe20000000f00 */
[----:B------:R-:W-:-:S02]  /*1cb0*/  FMUL.FTZ R35, R36, R25 ;  /* 0x0000001924237220 */ /* 0x000fc40000410000 */
[----:B------:R-:W-:Y:S02]  /*1cc0*/  FADD.FTZ R34, R54, R36 ;  /* 0x0000002436227221 */ /* 0x000fe40000010000 */
[C---:B------:R-:W-:Y:S02]  /*1cd0*/  FFMA.FTZ R53, R56.reuse, R36, R53 ;  /* 0x0000002438357223 */ /* 0x040fe40000010035 */
[----:B------:R-:W-:Y:S02]  /*1ce0*/  FFMA.FTZ R36, R56, R35, R51 ;  /* 0x0000002338247223 */ /* 0x000fe40000010033 */
[----:B------:R-:W-:Y:S01]  /*1cf0*/  FMUL.FTZ R55, R28, UR11 ;  /* 0x0000000b1c377c20 */ /* 0x000fe20008410000 */
[----:B------:R-:W-:Y:S01]  /*1d00*/  MOV R28, R9 ;  /* 0x00000009001c7202 */ /* 0x000fe20000000f00 */
[----:B------:R-:W-:Y:S02]  /*1d10*/  FADD.FTZ R35, R35, R50 ;  /* 0x0000003223237221 */ /* 0x000fe40000010000 */
        /* <DEDUP_REMOVED lines=20> */
.L_x_1099:
[----:B------:R-:W-:Y:S02]  /*1e60*/  FMUL.FTZ R50, R37, R24 ;  /* 0x0000001825327220 */ /* 0x000fe40000410000 */
[----:B------:R-:W-:Y:S02]  /*1e70*/  FADD.FTZ R33, R33, R37 ;  /* 0x0000002521217221 */ /* 0x000fe40000010000 */
[C---:B------:R-:W-:Y:S02]  /*1e80*/  FFMA.FTZ R32, R55.reuse, R37, R32 ;  /* 0x0000002537207223 */ /* 0x040fe40000010020 */
[----:B------:R-:W-:Y:S02]  /*1e90*/  FFMA.FTZ R37, R55, R50, R36 ;  /* 0x0000003237257223 */ /* 0x000fe40000010024 */
[----:B------:R-:W-:Y:S02]  /*1ea0*/  FADD.FTZ R50, R35, R50 ;  /* 0x0000003223327221 */ /* 0x000fe40000010000 */
[----:B------:R-:W-:-:S02]  /*1eb0*/  FMUL.FTZ R35, R28, R25 ;  /* 0x000000191c237220 */ /* 0x000fc40000410000 */
[----:B------:R-:W-:Y:S02]  /*1ec0*/  FFMA.FTZ R29, R54, R28, R53 ;  /* 0x0000001c361d7223 */ /* 0x000fe40000010035 */
[----:B------:R-:W-:Y:S02]  /*1ed0*/  FMUL.FTZ R53, R52, UR11 ;  /* 0x0000000b34357c20 */ /* 0x000fe40008410000 */
[----:B------:R-:W-:Y:S01]  /*1ee0*/  FFMA.FTZ R36, R54, R35, R37 ;  /* 0x0000002336247223 */ /* 0x000fe20000010025 */
[----:B------:R-:W-:Y:S01]  /*1ef0*/  MOV R37, R19 ;  /* 0x0000001300257202 */ /* 0x000fe20000000f00 */
[----:B------:R-:W-:Y:S01]  /*1f00*/  FMUL.FTZ R52, R30, UR11 ;  /* 0x0000000b1e347c20 */ /* 0x000fe20008410000 */
[----:B------:R-:W-:Y:S01]  /*1f10*/  MOV R30, R18 ;  /* 0x00000012001e7202 */ /* 0x000fe20000000f00 */
[----:B------:R-:W-:Y:S02]  /*1f20*/  FADD.FTZ R34, R34, R28 ;  /* 0x0000001c22227221 */ /* 0x000fe40000010000 */
[----:B------:R-:W-:Y:S01]  /*1f30*/  FADD.FTZ R35, R35, R50 ;  /* 0x0000003223237221 */ /* 0x000fe20000010000 */
[----:B------:R-:W-:Y:S05]  /*1f40*/  @!P0 BRA `(.L_x_1100) ;  /* 0x0000012000008947 */ /* 0x000fea0003800000 */
[----:B------:R-:W-:Y:S02]  /*1f50*/  FFMA.FTZ R30, R53, R24, R26 ;  /* 0x00000018351e7223 */ /* 0x000fe4000001001a */
[----:B------:R-:W-:-:S02]  /*1f60*/  FFMA.FTZ R28, R52, R25, R27 ;  /* 0x00000019341c7223 */ /* 0x000fc4000001001b */
[----:B------:R-:W-:-:S06]  /*1f70*/  FMUL.FTZ R51, R30, -1.4426950216293334961 ;  /* 0xbfb8aa3b1e337820 */ /* 0x000fcc0000410000 */
[----:B------:R-:W0:Y:S02]  /*1f80*/  MUFU.EX2 R51, R51 ;  /* 0x0000003300337308 */ /* 0x000e240000000800 */
[----:B0-----:R-:W-:-:S06]  /*1f90*/  FADD.FTZ R37, R51, 1 ;  /* 0x3f80000033257421 */ /* 0x001fcc0000010000 */
[----:B------:R-:W0:Y:S02]  /*1fa0*/  MUFU.RCP R37, R37 ;  /* 0x0000002500257308 */ /* 0x000e240000001000 */
[----:B0-----:R-:W-:Y:S02]  /*1fb0*/  FADD.FTZ R73, -R37, 1 ;  /* 0x3f80000025497421 */ /* 0x001fe40000010100 */
[----:B------:R-:W-:Y:S02]  /*1fc0*/  FMUL.FTZ R37, R18, R37 ;  /* 0x0000002512257220 */ /* 0x000fe40000410000 */
[----:B------:R-:W-:Y:S02]  /*1fd0*/  FFMA.FTZ R30, R30, R73, 1 ;  /* 0x3f8000001e1e7423 */ /* 0x000fe40000010049 */
[----:B------:R-:W-:Y:S02]  /*1fe0*/  FMUL.FTZ R73, R28, -1.4426950216293334961 ;  /* 0xbfb8aa3b1c497820 */ /* 0x000fe40000410000 */
[----:B------:R-:W-:-:S04]  /*1ff0*/  FMUL.FTZ R30, R37, R30 ;  /* 0x0000001e251e7220 */ /* 0x000fc80000410000 */
[----:B------:R-:W0:Y:S02]  /*2000*/  MUFU.EX2 R73, R73 ;  /* 0x0000004900497308 */ /* 0x000e240000000800 */
[----:B0-----:R-:W-:-:S06]  /*2010*/  FADD.FTZ R50, R73, 1 ;  /* 0x3f80000049327421 */ /* 0x001fcc0000010000 */
[----:B------:R-:W0:Y:S02]  /*2020*/  MUFU.RCP R50, R50 ;  /* 0x0000003200327308 */ /* 0x000e240000001000 */
[----:B0-----:R-:W-:Y:S02]  /*2030*/  FADD.FTZ R51, -R50, 1 ;  /* 0x3f80000032337421 */ /* 0x001fe40000010100 */
[----:B------:R-:W-:Y:S02]  /*2040*/  FMUL.FTZ R37, R19, R50 ;  /* 0x0000003213257220 */ /* 0x000fe40000410000 */
[----:B------:R-:W-:-:S04]  /*2050*/  FFMA.FTZ R28, R28, R51, 1 ;  /* 0x3f8000001c1c7423 */ /* 0x000fc80000010033 */
[----:B------:R-:W-:Y:S02]  /*2060*/  FMUL.FTZ R37, R37, R28 ;  /* 0x0000001c25257220 */ /* 0x000fe40000410000 */
.L_x_1100:
[----:B------:R-:W-:Y:S02]  /*2070*/  FMUL.FTZ R50, R30, R24 ;  /* 0x000000181e327220 */ /* 0x000fe40000410000 */
[----:B------:R-:W-:Y:S02]  /*2080*/  FADD.FTZ R33, R33, R30 ;  /* 0x0000001e21217221 */ /* 0x000fe40000010000 */
[----:B------:R-:W-:Y:S02]  /*2090*/  FFMA.FTZ R51, R53, R50, R36 ;  /* 0x0000003235337223 */ /* 0x000fe40000010024 */
[----:B------:R-:W-:Y:S02]  /*20a0*/  FADD.FTZ R50, R35, R50 ;  /* 0x0000003223327221 */ /* 0x000fe40000010000 */
[----:B------:R-:W-:Y:S02]  /*20b0*/  FMUL.FTZ R35, R37, R25 ;  /* 0x0000001925237220 */ /* 0x000fe40000410000 */
[----:B------:R-:W-:-:S02]  /*20c0*/  FFMA.FTZ R28, R53, R30, R32 ;  /* 0x0000001e351c7223 */ /* 0x000fc40000010020 */
[----:B------:R-:W-:Y:S02]  /*20d0*/  FADD.FTZ R32, R34, R37 ;  /* 0x0000002522207221 */ /* 0x000fe40000010000 */
[C---:B------:R-:W-:Y:S02]  /*20e0*/  FFMA.FTZ R30, R52.reuse, R35, R51 ;  /* 0x00000023341e7223 */ /* 0x040fe40000010033 */
[----:B------:R-:W-:Y:S01]  /*20f0*/  FADD.FTZ R34, R35, R50 ;  /* 0x0000003223227221 */ /* 0x000fe20000010000 */
[----:B------:R-:W-:Y:S01]  /*2100*/  MOV R35, R22 ;  /* 0x0000001600237202 */ /* 0x000fe20000000f00 */
[----:B------:R-:W-:Y:S01]  /*2110*/  FMUL.FTZ R51, R31, UR11 ;  /* 0x0000000b1f337c20 */ /* 0x000fe20008410000 */
[----:B------:R-:W-:Y:S01]  /*2120*/  MOV R31, R23 ;  /* 0x00000017001f7202 */ /* 0x000fe20000000f00 */
        /* <DEDUP_REMOVED lines=13> */
[----:B------:R-:W-:-:S04]  /*2200*/  FMUL.FTZ R37, R31, -1.4426950216293334961 ;  /* 0xbfb8aa3b1f257820 */ /* 0x000fc80000410000 */
[----:B------:R-:W0:Y:S02]  /*2210*/  MUFU.EX2 R72, R37 ;  /* 0x0000002500487308 */ /* 0x000e240000000800 */
[----:B0-----:R-:W-:-:S06]  /*2220*/  FADD.FTZ R72, R72, 1 ;  /* 0x3f80000048487421 */ /* 0x001fcc0000010000 */
[----:B------:R-:W0:Y:S02]  /*2230*/  MUFU.RCP R72, R72 ;  /* 0x0000004800487308 */ /* 0x000e240000001000 */
[----:B0-----:R-:W-:-:S04]  /*2240*/  FADD.FTZ R36, -R72, 1 ;  /* 0x3f80000048247421 */ /* 0x001fc80000010100 */
[----:B------:R-:W-:Y:S02]  /*2250*/  FFMA.FTZ R36, R31, R36, 1 ;  /* 0x3f8000001f247423 */ /* 0x000fe40000010024 */
[----:B------:R-:W-:-:S04]  /*2260*/  FMUL.FTZ R31, R23, R72 ;  /* 0x00000048171f7220 */ /* 0x000fc80000410000 */
[----:B------:R-:W-:Y:S02]  /*2270*/  FMUL.FTZ R31, R31, R36 ;  /* 0x000000241f1f7220 */ /* 0x000fe40000410000 */
.L_x_1101:
[----:B------:R-:W-:Y:S01]  /*2280*/  FMUL.FTZ R37, R35, R24 ;  /* 0x0000001823257220 */ /* 0x000fe20000410000 */
[----:B------:R-:W-:Y:S01]  /*2290*/  ISETP.GT.AND P0, PT, R40, 0x1e, PT ;  /* 0x0000001e2800780c */ /* 0x000fe20003f04270 */
[----:B------:R-:W-:Y:S01]  /*22a0*/  FMUL.FTZ R36, R31, R25 ;  /* 0x000000191f247220 */ /* 0x000fe20000410000 */
[----:B------:R-:W-:Y:S01]  /*22b0*/  BSSY B0, `(.L_x_1102) ;  /* 0x0000043000007945 */ /* 0x000fe20003800000 */
[----:B------:R-:W-:Y:S02]  /*22c0*/  FFMA.FTZ R73, R51, R37, R30 ;  /* 0x0000002533497223 */ /* 0x000fe4000001001e */
[----:B------:R-:W-:Y:S02]  /*22d0*/  FADD.FTZ R37, R34, R37 ;  /* 0x0000002522257221 */ /* 0x000fe40000010000 */
[----:B------:R-:W-:Y:S02]  /*22e0*/  FFMA.FTZ R29, R50, R31, R29 ;  /* 0x0000001f321d7223 */ /* 0x000fe4000001001d */
[----:B------:R-:W-:-:S02]  /*22f0*/  FADD.FTZ R37, R36, R37 ;  /* 0x0000002524257221 */ /* 0x000fc40000010000 */
[----:B------:R-:W-:Y:S02]  /*2300*/  FFMA.FTZ R36, R50, R36, R73 ;  /* 0x0000002432247223 */ /* 0x000fe40000010049 */
[----:B------:R-:W-:Y:S01]  /*2310*/  FFMA.FTZ R28, R51, R35, R28 ;  /* 0x00000023331c7223 */ /* 0x000fe2000001001c */
[----:B------:R-:W0:Y:S01]  /*2320*/  SHFL.DOWN PT, R30, R37, 0x1, 0x1f ;  /* 0x08201f00251e7f89 */ /* 0x000e2200000e0000 */
[----:B------:R-:W-:-:S03]  /*2330*/  FADD.FTZ R31, R32, R31 ;  /* 0x0000001f201f7221 */ /* 0x000fc60000010000 */
        /* <DEDUP_REMOVED lines=22> */
[----:B------:R-:W-:Y:S02]  /*24a0*/  FADD.FTZ R30, R33, R35 ;  /* 0x00000023211e7221 */ /* 0x000fe40000010000 */
[----:B-1----:R-:W-:Y:S01]  /*24b0*/  @!P0 FADD.FTZ R36, R36, R73 ;  /* 0x0000004924248221 */ /* 0x002fe20000010000 */
[----:B------:R-:W-:Y:S02]  /*24c0*/  ISETP.NE.AND P0, PT, R40, RZ, PT ;  /* 0x000000ff2800720c */ /* 0x000fe40003f05270 */
[----:B------:R0:W-:Y:S11]  /*24d0*/  STS.128 [R60.X16+0x80], R28 ;  /* 0x0000801c3c007388 */ /* 0x0001f6000000cc00 */
[----:B------:R0:W-:Y:S04]  /*24e0*/  @!P0 STS.64 [R0.X8+0x10], R36 ;  /* 0x0000102400008388 */ /* 0x0001e80000008a00 */
[----:B------:R-:W-:Y:S01]  /*24f0*/  BAR.SYNC.DEFER_BLOCKING 0x0 ;  /* 0x0000000000007b1d */ /* 0x000fe20000010000 */
[----:B------:R-:W-:-:S13]  /*2500*/  ISETP.NE.AND P0, PT, R60, RZ, PT ;  /* 0x000000ff3c00720c */ /* 0x000fda0003f05270 */
[----:B------:R-:W-:Y:S05]  /*2510*/  @P0 BRA `(.L_x_1103) ;  /* 0x000001c000000947 */ /* 0x000fea0003800000 */
[----:B0-----:R-:W0:Y:S02]  /*2520*/  LDS.64 R32, [0x18] ;  /* 0x00001800ff207984 */ /* 0x001e240000000a00 */
[----:B0-----:R-:W-:Y:S02]  /*2530*/  FADD.FTZ R73, R36, R32 ;  /* 0x0000002024497221 */ /* 0x001fe40000010000 */
[----:B------:R-:W-:Y:S02]  /*2540*/  FADD.FTZ R36, R37, R33 ;  /* 0x0000002125247221 */ /* 0x000fe40000010000 */
[----:B------:R-:W0:Y:S02]  /*2550*/  LDS.128 R32, [0x20] ;  /* 0x00002000ff207984 */ /* 0x000e240000000c00 */
[----:B0-----:R-:W-:Y:S02]  /*2560*/  FADD.FTZ R73, R73, R32 ;  /* 0x0000002049497221 */ /* 0x001fe40000010000 */
[----:B------:R-:W-:-:S02]  /*2570*/  FADD.FTZ R36, R36, R33 ;  /* 0x0000002124247221 */ /* 0x000fc40000010000 */
[----:B------:R-:W-:Y:S02]  /*2580*/  FADD.FTZ R73, R73, R34 ;  /* 0x0000002249497221 */ /* 0x000fe40000010000 */
[----:B------:R-:W-:Y:S02]  /*2590*/  FADD.FTZ R36, R36, R35 ;  /* 0x0000002324247221 */ /* 0x000fe40000010000 */
[----:B------:R-:W0:Y:S02]  /*25a0*/  LDS.128 R32, [0x30] ;  /* 0x00003000ff207984 */ /* 0x000e240000000c00 */
[----:B0-----:R-:W-:Y:S02]  /*25b0*/  FADD.FTZ R73, R73, R32 ;  /* 0x0000002049497221 */ /* 0x001fe40000010000 */
[----:B------:R-:W-:Y:S02]  /*25c0*/  FADD.FTZ R36, R36, R33 ;  /* 0x0000002124247221 */ /* 0x000fe40000010000 */
[----:B------:R-:W-:-:S02]  /*25d0*/  FADD.FTZ R73, R73, R34 ;  /* 0x0000002249497221 */ /* 0x000fc40000010000 */
[----:B------:R-:W-:Y:S02]  /*25e0*/  FADD.FTZ R36, R36, R35 ;  /* 0x0000002324247221 */ /* 0x000fe40000010000 */
[----:B------:R-:W0:Y:S02]  /*25f0*/  LDS.128 R32, [0x40] ;  /* 0x00004000ff207984 */ /* 0x000e240000000c00 */
[----:B0-----:R-:W-:Y:S02]  /*2600*/  FADD.FTZ R73, R73, R32 ;  /* 0x0000002049497221 */ /* 0x001fe40000010000 */
[----:B------:R-:W-:Y:S02]  /*2610*/  FADD.FTZ R36, R36, R33 ;  /* 0x0000002124247221 */ /* 0x000fe40000010000 */
[----:B------:R-:W-:Y:S02]  /*2620*/  FADD.FTZ R73, R73, R34 ;  /* 0x0000002249497221 */ /* 0x000fe40000010000 */
[----:B------:R-:W-:-:S02]  /*2630*/  FADD.FTZ R36, R36, R35 ;  /* 0x0000002324247221 */ /* 0x000fc40000010000 */
[----:B------:R-:W0:Y:S02]  /*2640*/  LDS.128 R32, [0x50] ;  /* 0x00005000ff207984 */ /* 0x000e240000000c00 */
[----:B0-----:R-:W-:Y:S02]  /*2650*/  FADD.FTZ R73, R73, R32 ;  /* 0x0000002049497221 */ /* 0x001fe40000010000 */
[----:B------:R-:W-:Y:S02]  /*2660*/  FADD.FTZ R36, R36, R33 ;  /* 0x0000002124247221 */ /* 0x000fe40000010000 */
[----:B------:R-:W-:Y:S02]  /*2670*/  FADD.FTZ R73, R73, R34 ;  /* 0x0000002249497221 */ /* 0x000fe40000010000 */
[----:B------:R-:W-:Y:S02]  /*2680*/  FADD.FTZ R36, R36, R35 ;  /* 0x0000002324247221 */ /* 0x000fe40000010000 */
[----:B------:R-:W0:Y:S02]  /*2690*/  LDS.128 R32, [0x60] ;  /* 0x00006000ff207984 */ /* 0x000e240000000c00 */
[----:B0-----:R-:W-:-:S02]  /*26a0*/  FADD.FTZ R73, R73, R32 ;  /* 0x0000002049497221 */ /* 0x001fc40000010000 */
[----:B------:R-:W-:Y:S02]  /*26b0*/  FADD.FTZ R32, R36, R33 ;  /* 0x0000002124207221 */ /* 0x000fe40000010000 */
[----:B------:R-:W-:Y:S02]  /*26c0*/  FADD.FTZ R36, R73, R34 ;  /* 0x0000002249247221 */ /* 0x000fe40000010000 */
[----:B------:R-:W-:Y:S02]  /*26d0*/  FADD.FTZ R37, R32, R35 ;  /* 0x0000002320257221 */ /* 0x000fe40000010000 */
.L_x_1103:
[----:B0-----:R-:W-:Y:S05]  /*26e0*/  BSYNC B0 ;  /* 0x0000000000007941 */ /* 0x001fea0003800000 */
.L_x_1102:
[----:B------:R-:W-:Y:S01]  /*26f0*/  BAR.SYNC.DEFER_BLOCKING 0x0 ;  /* 0x0000000000007b1d */ /* 0x000fe20000010000 */
[----:B------:R-:W-:Y:S02]  /*2700*/  ISETP.GT.U32.AND P6, PT, R60, 0x5, PT ;  /* 0x000000053c00780c */ /* 0x000fe40003fc4070 */
[----:B------:R-:W-:Y:S02]  /*2710*/  LOP3.LUT R62, R62, 0xfffffffe, RZ, 0xc0, !PT ;  /* 0xfffffffe3e3e7812 */ /* 0x000fe400078ec0ff */
[----:B------:R-:W-:Y:S01]  /*2720*/  SHF.L.U32 R72, R60, 0x4, RZ ;  /* 0x000000043c487819 */ /* 0x000fe200000006ff */
[----:B------:R-:W-:Y:S08]  /*2730*/  BSSY B0, `(.L_x_1104) ;  /* 0x000013e000007945 */ /* 0x000ff00003800000 */
[----:B------:R-:W-:Y:S01]  /*2740*/  @P6 LOP3.LUT R62, R62, 0x1, RZ, 0xfc, !PT ;  /* 0x000000013e3e6812 */ /* 0x000fe200078efcff */
[----:B------:R-:W-:Y:S05]  /*2750*/  @P6 BRA `(.L_x_1105) ;  /* 0x000013b000006947 */ /* 0x000fea0003800000 */
[----:B------:R-:W0:Y:S02]  /*2760*/  LDS.128 R32, [R72+0xe0] ;  /* 0x0000e00048207984 */ /* 0x000e240000000c00 */
[----:B0-----:R-:W-:-:S02]  /*2770*/  FADD.FTZ R73, R28, R32 ;  /* 0x000000201c497221 */ /* 0x001fc40000010000 */
[----:B------:R-:W-:Y:S02]  /*2780*/  FADD.FTZ R32, R29, R33 ;  /* 0x000000211d207221 */ /* 0x000fe40000010000 */
[----:B------:R-:W-:Y:S02]  /*2790*/  FADD.FTZ R33, R30, R34 ;  /* 0x000000221e217221 */ /* 0x000fe40000010000 */
[----:B------:R-:W-:Y:S02]  /*27a0*/  FADD.FTZ R34, R31, R35 ;  /* 0x000000231f227221 */ /* 0x000fe40000010000 */
[----:B------:R-:W0:Y:S02]  /*27b0*/  LDS.128 R28, [R72+0x140] ;  /* 0x00014000481c7984 */ /* 0x000e240000000c00 */
[----:B0-----:R-:W-:Y:S02]  /*27c0*/  FADD.FTZ R73, R73, R28 ;  /* 0x0000001c49497221 */ /* 0x001fe40000010000 */
[----:B------:R-:W-:-:S02]  /*27d0*/  FADD.FTZ R32, R32, R29 ;  /* 0x0000001d20207221 */ /* 0x000fc40000010000 */
[----:B------:R-:W-:Y:S02]  /*27e0*/  FADD.FTZ R33, R33, R30 ;  /* 0x0000001e21217221 */ /* 0x000fe40000010000 */
[----:B------:R-:W-:Y:S02]  /*27f0*/  FADD.FTZ R34, R34, R31 ;  /* 0x0000001f22227221 */ /* 0x000fe40000010000 */
[----:B------:R-:W0:Y:S02]  /*2800*/  LDS.128 R28, [R72+0x1a0] ;  /* 0x0001a000481c7984 */ /* 0x000e240000000c00 */
[----:B0-----:R-:W-:Y:S02]  /*2810*/  FADD.FTZ R73, R73, R28 ;  /* 0x0000001c49497221 */ /* 0x001fe40000010000 */
[----:B------:R-:W-:Y:S02]  /*2820*/  FADD.FTZ R32, R32, R29 ;  /* 0x0000001d20207221 */ /* 0x000fe40000010000 */
[----:B------:R-:W-:-:S02]  /*2830*/  FADD.FTZ R33, R33, R30 ;  /* 0x0000001e21217221 */ /* 0x000fc40000010000 */
[----:B------:R-:W-:Y:S02]  /*2840*/  FADD.FTZ R34, R34, R31 ;  /* 0x0000001f22227221 */ /* 0x000fe40000010000 */
[----:B------:R-:W0:Y:S02]  /*2850*/  LDS.128 R28, [R72+0x200] ;  /* 0x00020000481c7984 */ /* 0x000e240000000c00 */
[----:B0-----:R-:W-:Y:S02]  /*2860*/  FADD.FTZ R73, R73, R28 ;  /* 0x0000001c49497221 */ /* 0x001fe40000010000 */
[----:B------:R-:W-:Y:S02]  /*2870*/  FADD.FTZ R32, R32, R29 ;  /* 0x0000001d20207221 */ /* 0x000fe40000010000 */
[----:B------:R-:W-:Y:S02]  /*2880*/  FADD.FTZ R33, R33, R30 ;  /* 0x0000001e21217221 */ /* 0x000fe40000010000 */
[----:B------:R-:W-:-:S02]  /*2890*/  FADD.FTZ R34, R34, R31 ;  /* 0x0000001f22227221 */ /* 0x000fc40000010000 */
[----:B------:R-:W0:Y:S02]  /*28a0*/  LDS.128 R28, [R72+0x260] ;  /* 0x00026000481c7984 */ /* 0x000e240000000c00 */
[----:B0-----:R-:W-:Y:S02]  /*28b0*/  FADD.FTZ R73, R73, R28 ;  /* 0x0000001c49497221 */ /* 0x001fe40000010000 */
[----:B------:R-:W-:Y:S02]  /*28c0*/  FADD.FTZ R32, R32, R29 ;  /* 0x0000001d20207221 */ /* 0x000fe40000010000 */
[----:B------:R-:W-:Y:S02]  /*28d0*/  FADD.FTZ R33, R33, R30 ;  /* 0x0000001e21217221 */ /* 0x000fe40000010000 */
[----:B------:R-:W-:Y:S02]  /*28e0*/  FADD.FTZ R34, R34, R31 ;  /* 0x0000001f22227221 */ /* 0x000fe40000010000 */
        /* <DEDUP_REMOVED lines=290> */
.L_x_1105:
[----:B------:R-:W-:Y:S05]  /*3b10*/  BSYNC B0 ;  /* 0x0000000000007941 */ /* 0x000fea0003800000 */
.L_x_1104:
[----:B------:R-:W-:Y:S01]  /*3b20*/  BSSY B0, `(.L_x_1106) ;  /* 0x0000013000007945 */ /* 0x000fe20003800000 */
[----:B------:R-:W-:Y:S01]  /*3b30*/  HFMA2.MMA R72, -RZ, RZ, 0, 2.384185791015625e-07 ;  /* 0x00000004ff487435 */ /* 0x000fe200000001ff */
[----:B------:R-:W-:Y:S05]  /*3b40*/  @P6 BRA `(.L_x_1107) ;  /* 0x0000010000006947 */ /* 0x000fea0003800000 */
[----:B------:R-:W-:Y:S01]  /*3b50*/  IMAD R33, R71, 0x6, R60 ;  /* 0x0000000647217824 */ /* 0x000fe200078e023c */
[----:B------:R-:W-:-:S03]  /*3b60*/  MOV R35, UR10 ;  /* 0x0000000a00237c02 */ /* 0x000fc60008000f00 */
[----:B------:R-:W-:-:S05]  /*3b70*/  IMAD.WIDE R32, R33, R72, c[0x0][0x1b8] ;  /* 0x00006e0021207625 */ /* 0x000fca00078e0248 */
[----:B------:R-:W-:Y:S01]  /*3b80*/  LEA R34, P6, R35, R32, 0x2 ;  /* 0x0000002023227211 */ /* 0x000fe200078c10ff */
[----:B------:R-:W-:Y:S01]  /*3b90*/  RED.E.ADD.F32.FTZ.RN.STRONG.GPU [R32.64], R28 ;  /* 0x0000001c2000798e */ /* 0x000fe2000c10e78c */
[----:B------:R-:W-:Y:S02]  /*3ba0*/  MOV R71, c[0x0][0x1d8] ;  /* 0x0000760000477a02 */ /* 0x000fe40000000f00 */
[----:B------:R-:W-:Y:S02]  /*3bb0*/  IADD3.X R35, R33, UR8, RZ, P6, !PT ;  /* 0x0000000821237c10 */ /* 0x000fe4000b7fe4ff */
[----:B------:R-:W-:-:S03]  /*3bc0*/  MOV R73, c[0x0][0x1dc] ;  /* 0x0000770000497a02 */ /* 0x000fc60000000f00 */
[----:B------:R0:W-:Y:S02]  /*3bd0*/  RED.E.ADD.F32.FTZ.RN.STRONG.GPU [R34.64], R29 ;  /* 0x0000001d2200798e */ /* 0x0001e4000c10e78c */
[----:B0-----:R-:W-:-:S04]  /*3be0*/  LEA R34, P6, R71, R32, 0x2 ;  /* 0x0000002047227211 */ /* 0x001fc800078c10ff */
[----:B------:R-:W-:Y:S02]  /*3bf0*/  LEA.HI.X R35, R71, R33, R73, 0x2, P6 ;  /* 0x0000002147237211 */ /* 0x000fe400030f1449 */
[----:B------:R-:W-:-:S03]  /*3c00*/  MOV R71, UR9 ;  /* 0x0000000900477c02 */ /* 0x000fc60008000f00 */
[----:B------:R0:W-:Y:S01]  /*3c10*/  RED.E.ADD.F32.FTZ.RN.STRONG.GPU [R34.64], R30 ;  /* 0x0000001e2200798e */ /* 0x0001e2000c10e78c */
[----:B------:R-:W-:-:S04]  /*3c20*/  LEA R32, P6, R71, R32, 0x2 ;  /* 0x0000002047207211 */ /* 0x000fc800078c10ff */
[----:B------:R-:W-:-:S05]  /*3c30*/  IADD3.X R33, R33, UR7, RZ, P6, !PT ;  /* 0x0000000721217c10 */ /* 0x000fca000b7fe4ff */
[----:B------:R0:W-:Y:S04]  /*3c40*/  RED.E.ADD.F32.FTZ.RN.STRONG.GPU [R32.64], R31 ;  /* 0x0000001f2000798e */ /* 0x0001e8000c10e78c */
.L_x_1107:
[----:B------:R-:W-:Y:S05]  /*3c50*/  BSYNC B0 ;  /* 0x0000000000007941 */ /* 0x000fea0003800000 */
.L_x_1106:
[----:B------:R-:W-:Y:S02]  /*3c60*/  ULDC UR5, c[0x0][0xc] ;  /* 0x0000030000057ab9 */ /* 0x000fe40000000800 */
[----:B------:R-:W-:-:S06]  /*3c70*/  UISETP.GE.U32.AND UP0, UPT, UR5, 0x2, UPT ;  /* 0x000000020500788c */ /* 0x000fcc000bf06070 */
[----:B------:R-:W-:-:S13]  /*3c80*/  PLOP3.LUT P6, PT, PT, PT, UP0, 0x40, 0x0 ;  /* 0x000000000000781c */ /* 0x000fda0003fce808 */
[----:B------:R-:W-:Y:S05]  /*3c90*/  @P6 BRA `(.L_x_1108) ;  /* 0x0000131000006947 */ /* 0x000fea0003800000 */
[----:B------:R-:W-:-:S05]  /*3ca0*/  LOP3.LUT R28, R43, 0x1, RZ, 0xc0, !PT ;  /* 0x000000012b1c7812 */ /* 0x000fca00078ec0ff */
[----:B------:R-:W-:-:S04]  /*3cb0*/  IMAD R28, R28, c[0x0][0x10], RZ ;  /* 0x000004001c1c7a24 */ /* 0x000fc800078e02ff */
[C---:B0-----:R-:W-:Y:S01]  /*3cc0*/  IMAD R30, R28.reuse, c[0x0][0xc], RZ ;  /* 0x000003001c1e7a24 */ /* 0x041fe200078e02ff */
[----:B------:R-:W-:-:S04]  /*3cd0*/  IADD3 R29, R28, R41, RZ ;  /* 0x000000291c1d7210 */ /* 0x000fc80007ffe0ff */
[----:B------:R-:W-:Y:S01]  /*3ce0*/  SHF.L.U32 R33, R30, 0x1, RZ ;  /* 0x000000011e217819 */ /* 0x000fe200000006ff */
[----:B------:R-:W-:-:S04]  /*3cf0*/  IMAD.WIDE.U32 R28, R29, R72, c[0x0][0x1a8] ;  /* 0x00006a001d1c7625 */ /* 0x000fc800078e0048 */
[----:B------:R-:W-:Y:S01]  /*3d00*/  IMAD.WIDE R32, R33, R72, c[0x0][0x1b0] ;  /* 0x00006c0021207625 */ /* 0x000fe200078e0248 */
[----:B------:R-:W-:Y:S05]  /*3d10*/  @P0 BRA `(.L_x_1109) ;  /* 0x000001b000000947 */ /* 0x000fea0003800000 */
[----:B------:R-:W0:Y:S01]  /*3d20*/  S2UR UR4, SR_CTAID.Y ;  /* 0x00000000000479c3 */ /* 0x000e220000002600 */
[----:B------:R-:W1:Y:S01]  /*3d30*/  S2R R40, SR_LANEID ;  /* 0x0000000000287919 */ /* 0x000e620000000000 */
[----:B0-----:R-:W-:-:S05]  /*3d40*/  MOV R41, UR4 ;  /* 0x0000000400297c02 */ /* 0x001fca0008000f00 */
[----:B------:R-:W-:-:S04]  /*3d50*/  IMAD R31, R42, c[0x0][0x10], R41 ;  /* 0x000004002a1f7a24 */ /* 0x000fc800078e0229 */
[----:B------:R-:W-:-:S05]  /*3d60*/  IMAD.WIDE.U32 R30, R31, 0x8, R32 ;  /* 0x000000081f1e7825 */ /* 0x000fca00078e0020 */
[----:B------:R0:W-:Y:S01]  /*3d70*/  STG.E.64 [R30.64], R36 ;  /* 0x000000241e007986 */ /* 0x0001e2000c101b0c */
[----:B------:R-:W-:Y:S06]  /*3d80*/  MEMBAR.ALL.GPU ;  /* 0x0000000000007992 */ /* 0x000fec000000a000 */
[----:B01----:R-:W-:Y:S01]  /*3d90*/  HFMA2.MMA R30, -RZ, RZ, 0, 5.9604644775390625e-08 ;  /* 0x00000001ff1e7435 */ /* 0x003fe200000001ff */
        /* <DEDUP_REMOVED lines=8> */
[----:B------:R-:W-:Y:S02]  /*3e20*/  ISETP.EQ.U32.AND P0, PT, R40, UR4, PT ;  /* 0x0000000428007c0c */ /* 0x000fe4000bf02070 */
[----:B------:R-:W-:Y:S01]  /*3e30*/  ISETP.NE.AND P6, PT, R35, -0x1, PT ;  /* 0xffffffff2300780c */ /* 0x000fe20003fc5270 */
[----:B------:R-:W-:-:S10]  /*3e40*/  IMAD R31, R30, UR15, RZ ;  /* 0x0000000f1e1f7c24 */ /* 0x000fd4000f8e02ff */
[----:B------:R0:W-:Y:S01]  /*3e50*/  @P0 RED.E.ADD.S32.STRONG.GPU [R28.64], R31 ;  /* 0x0000001f1c00098e */ /* 0x0001e2000c10e38c */
[----:B------:R-:W-:Y:S01]  /*3e60*/  ISETP.NE.AND P0, PT, R34, RZ, PT ;  /* 0x000000ff2200720c */ /* 0x000fe20003f05270 */
[----:B------:R-:W-:Y:S05]  /*3e70*/  @!P6 BRA `(.L_x_1109) ;  /* 0x000000500000e947 */ /* 0x000fea0003800000 */
.L_x_1110:
[----:B------:R-:W2:Y:S01]  /*3e80*/  LDG.E.STRONG.GPU R30, [R28.64] ;  /* 0x0000000c1c1e7981 */ /* 0x000ea2000c1ef900 */
[----:B------:R-:W-:Y:S01]  /*3e90*/  YIELD ;  /* 0x0000000000007946 */ /* 0x000fe20003800000 */
[----:B--2---:R-:W-:Y:S01]  /*3ea0*/  ISETP.NE.AND P6, PT, R30, R35, PT ;  /* 0x000000231e00720c */ /* 0x004fe20003fc5270 */
[----:B------:R-:W-:-:S12]  /*3eb0*/  CCTL.IVALL ;  /* 0x00000000ff00798f */ /* 0x000fd80002000000 */
[----:B------:R-:W-:Y:S05]  /*3ec0*/  @P6 BRA `(.L_x_1110) ;  /* 0xffffffb000006947 */ /* 0x000fea000383ffff */
.L_x_1109:
        /* <DEDUP_REMOVED lines=8> */
[----:B------:R-:W-:Y:S05]  /*3f50*/  @P6 BRA `(.L_x_1111) ;  /* 0x00000e8000006947 */ /* 0x000fea0003800000 */
[----:B------:R-:W-:Y:S01]  /*3f60*/  ULOP3.LUT UR4, UR5, 0x3, URZ, 0xc0, !UPT ;  /* 0x0000000305047892 */ /* 0x000fe2000f8ec03f */
[----:B------:R-:W-:Y:S02]  /*3f70*/  HFMA2.MMA R30, -RZ, RZ, 0, 0 ;  /* 0x00000000ff1e7435 */ /* 0x000fe400000001ff */
[----:B------:R-:W-:Y:S02]  /*3f80*/  ULDC UR5, c[0x0][0xc] ;  /* 0x0000030000057ab9 */ /* 0x000fe40000000800 */
        /* <DEDUP_REMOVED lines=14> */
.L_x_1114:
        /* <DEDUP_REMOVED lines=116> */
.L_x_1113:
        /* <DEDUP_REMOVED lines=64> */
.L_x_1115:
[----:B------:R-:W-:-:S04]  /*4bb0*/  LOP3.LUT P6, RZ, R62, 0x1, RZ, 0xc0, !PT ;  /* 0x000000013eff7812 */ /* 0x000fc800078cc0ff */
[----:B------:R-:W-:-:S13]  /*4bc0*/  ISETP.NE.OR P6, PT, RZ, UR4, P6 ;  /* 0x00000004ff007c0c */ /* 0x000fda000b7c5670 */
[----:B------:R-:W-:Y:S05]  /*4bd0*/  @!P6 BRA `(.L_x_1111) ;  /* 0x000002000000e947 */ /* 0x000fea0003800000 */
.L_x_1112:
        /* <DEDUP_REMOVED lines=32> */
.L_x_1111:
[----:B0-----:R-:W-:-:S04]  /*4de0*/  MOV R31, c[0x0][0xc] ;  /* 0x00000300001f7a02 */ /* 0x001fc80000000f00 */
[----:B------:R-:W-:-:S13]  /*4df0*/  LOP3.LUT P6, R31, R31, 0x3, RZ, 0xc0, !PT ;  /* 0x000000031f1f7812 */ /* 0x000fda00078cc0ff */
        /* <DEDUP_REMOVED lines=9> */
.L_x_1117:
[----:B------:R-:W-:Y:S05]  /*4e90*/  BSYNC B0 ;  /* 0x0000000000007941 */ /* 0x000fea0003800000 */
.L_x_1116:
[----:B------:R-:W-:-:S13]  /*4ea0*/  ISETP.NE.AND P6, PT, R31, 0x1, PT ;  /* 0x000000011f00780c */ /* 0x000fda0003fc5270 */
[----:B------:R-:W-:Y:S05]  /*4eb0*/  @!P6 BRA `(.L_x_1108) ;  /* 0x000000f00000e947 */ /* 0x000fea0003800000 */
[----:B------:R-:W-:-:S04]  /*4ec0*/  IADD3 R35, R30, 0x1, RZ ;  /* 0x000000011e237810 */ /* 0x000fc80007ffe0ff */
[----:B------:R-:W-:-:S13]  /*4ed0*/  ISETP.EQ.OR P6, PT, R35, R42, P0 ;  /* 0x0000002a2300720c */ /* 0x000fda00007c2670 */
[----:B------:R-:W-:-:S04]  /*4ee0*/  @!P6 IMAD R35, R35, c[0x0][0x10], R41 ;  /* 0x000004002323ea24 */ /* 0x000fc800078e0229 */
[----:B------:R-:W-:-:S05]  /*4ef0*/  @!P6 IMAD.WIDE.U32 R34, R35, 0x8, R32 ;  /* 0x000000082322e825 */ /* 0x000fca00078e0020 */
[----:B------:R-:W2:Y:S02]  /*4f00*/  @!P6 LDG.E.64 R28, [R34.64] ;  /* 0x0000000c221ce981 */ /* 0x000ea4000c1e1b00 */
[----:B--2---:R-:W-:Y:S01]  /*4f10*/  @!P6 FADD.FTZ R37, R37, R29 ;  /* 0x0000001d2525e221 */ /* 0x004fe20000010000 */
[----:B------:R-:W-:Y:S01]  /*4f20*/  IADD3 R29, R30, 0x2, RZ ;  /* 0x000000021e1d7810 */ /* 0x000fe20007ffe0ff */
[----:B------:R-:W-:-:S03]  /*4f30*/  @!P6 FADD.FTZ R36, R36, R28 ;  /* 0x0000001c2424e221 */ /* 0x000fc60000010000 */
[----:B------:R-:W-:-:S04]  /*4f40*/  ISETP.EQ.OR P6, PT, R29, R42, P0 ;  /* 0x0000002a1d00720c */ /* 0x000fc800007c2670 */
[----:B------:R-:W-:-:S13]  /*4f50*/  ISETP.EQ.OR P6, PT, R31, 0x2, P6 ;  /* 0x000000021f00780c */ /* 0x000fda00037c2670 */
[----:B------:R-:W-:-:S04]  /*4f60*/  @!P6 IMAD R29, R29, c[0x0][0x10], R41 ;  /* 0x000004001d1dea24 */ /* 0x000fc800078e0229 */
[----:B------:R-:W-:-:S06]  /*4f70*/  @!P6 IMAD.WIDE.U32 R28, R29, 0x8, R32 ;  /* 0x000000081d1ce825 */ /* 0x000fcc00078e0020 */
[----:B------:R-:W2:Y:S02]  /*4f80*/  @!P6 LDG.E.64 R28, [R28.64] ;  /* 0x0000000c1c1ce981 */ /* 0x000ea4000c1e1b00 */
[----:B--2---:R-:W-:Y:S02]  /*4f90*/  @!P6 FADD.FTZ R36, R36, R28 ;  /* 0x0000001c2424e221 */ /* 0x004fe40000010000 */
[----:B------:R-:W-:-:S05]  /*4fa0*/  @!P6 FADD.FTZ R37, R37, R29 ;  /* 0x0000001d2525e221 */ /* 0x000fca0000010000 */
.L_x_1108:
[----:B------:R-:W-:Y:S01]  /*4fb0*/  @!P0 STS.64 [0x78], R36 ;  /* 0x00007824ff008388 */ /* 0x000fe20000000a00 */
[----:B0-----:R-:W-:-:S03]  /*4fc0*/  IMAD.WIDE.U32 R30, R60, -0x55555555, RZ ;  /* 0xaaaaaaab3c1e7825 */ /* 0x001fc600078e00ff */
[----:B------:R-:W-:Y:S01]  /*4fd0*/  BAR.SYNC.DEFER_BLOCKING 0x0 ;  /* 0x0000000000007b1d */ /* 0x000fe20000010000 */
[----:B------:R-:W-:Y:S02]  /*4fe0*/  ISETP.NE.AND P6, PT, RZ, UR16, PT ;  /* 0x00000010ff007c0c */ /* 0x000fe4000bfc5270 */
[----:B------:R-:W-:-:S05]  /*4ff0*/  SHF.R.U32.HI R31, RZ, 0x2, R31 ;  /* 0x00000002ff1f7819 */ /* 0x000fca000001161f */
[----:B------:R-:W-:Y:S01]  /*5000*/  IMAD R30, R42, c[0x0][0x1fc], R31 ;  /* 0x00007f002a1e7a24 */ /* 0x000fe200078e021f */
[----:B------:R-:W0:Y:S02]  /*5010*/  LDS.64 R28, [0x78] ;  /* 0x00007800ff1c7984 */ /* 0x000e240000000a00 */
[----:B0-----:R-:W-:Y:S02]  /*5020*/  FMUL.FTZ R31, R29, c[0x0][0x20c] ;  /* 0x000083001d1f7a20 */ /* 0x001fe40000410000 */
[----:B------:R-:W-:Y:S01]  /*5030*/  IADD3 R29, R30, 0x140, RZ ;  /* 0x000001401e1d7810 */ /* 0x000fe20007ffe0ff */
        /* <DEDUP_REMOVED lines=13> */
[----:B-1----:R-:W-:Y:S02]  /*5110*/  FMUL.FTZ R71, R11, R72 ;  /* 0x000000480b477220 */ /* 0x002fe40000410000 */
[----:B------:R-:W-:Y:S02]  /*5120*/  FADD.FTZ R11, -R35, 1 ;  /* 0x3f800000230b7421 */ /* 0x000fe40000010100 */
[----:B------:R-:W-:Y:S02]  /*5130*/  FADD.FTZ R72, -R72, 1 ;  /* 0x3f80000048487421 */ /* 0x000fe40000010100 */
[----:B------:R-:W-:Y:S02]  /*5140*/  FFMA.FTZ R11, R32, R11, 1 ;  /* 0x3f800000200b7423 */ /* 0x000fe4000001000b */
[----:B------:R-:W-:-:S02]  /*5150*/  FFMA.FTZ R72, R33, R72, 1 ;  /* 0x3f80000021487423 */ /* 0x000fc40000010048 */
[----:B------:R-:W-:Y:S02]  /*5160*/  FMUL.FTZ R10, R10, R11 ;  /* 0x0000000b0a0a7220 */ /* 0x000fe40000410000 */
[----:B------:R-:W-:Y:S02]  /*5170*/  FMUL.FTZ R11, R71, R72 ;  /* 0x00000048470b7220 */ /* 0x000fe40000410000 */
.L_x_1118:
        /* <DEDUP_REMOVED lines=11> */
[----:B------:R-:W-:Y:S01]  /*5230*/  LEA R34, P0, R32, c[0x0][0x160], 0x2 ;  /* 0x0000580020227a11 */ /* 0x000fe200078010ff */
[----:B------:R-:W-:Y:S02]  /*5240*/  FFMA.FTZ R11, R25, R11, -R66 ;  /* 0x0000000b190b7223 */ /* 0x000fe40000010842 */
[----:B------:R-:W-:Y:S01]  /*5250*/  FMUL.FTZ R10, R10, UR11 ;  /* 0x0000000b0a0a7c20 */ /* 0x000fe20008410000 */
[----:B------:R-:W-:Y:S01]  /*5260*/  LEA.HI.X R35, R32, c[0x0][0x164], R35, 0x2, P0 ;  /* 0x0000590020237a11 */ /* 0x000fe200000f1423 */
[----:B------:R-:W-:-:S05]  /*5270*/  FMUL.FTZ R11, R11, UR11 ;  /* 0x0000000b0b0b7c20 */ /* 0x000fca0008410000 */
[----:B------:R0:W-:Y:S03]  /*5280*/  STG.E.64 [R34.64], R10 ;  /* 0x0000000a22007986 */ /* 0x0001e6000c101b0c */
.L_x_1120:
[----:B------:R-:W-:Y:S05]  /*5290*/  BSYNC B0 ;  /* 0x0000000000007941 */ /* 0x000fea0003800000 */
.L_x_1119:
        /* <DEDUP_REMOVED lines=19> */
.L_x_1121:
[----:B------:R-:W-:Y:S01]  /*53d0*/  BSSY B0, `(.L_x_1122) ;  /* 0x0000011000007945 */ /* 0x000fe20003800000 */
[----:B------:R-:W-:Y:S05]  /*53e0*/  @!P4 BRA `(.L_x_1123) ;  /* 0x000000f00000c947 */ /* 0x000fea0003800000 */
[----:B------:R-:W-:Y:S01]  /*53f0*/  MOV R32, R74 ;  /* 0x0000004a00207202 */ /* 0x000fe20000000f00 */
[----:B0-----:R-:W-:Y:S01]  /*5400*/  IMAD R11, R38, c[0x0][0x1d8], RZ ;  /* 0x00007600260b7a24 */ /* 0x001fe200078e02ff */
        /* <DEDUP_REMOVED lines=13> */
.L_x_1123:
[----:B------:R-:W-:Y:S05]  /*54e0*/  BSYNC B0 ;  /* 0x0000000000007941 */ /* 0x000fea0003800000 */
.L_x_1122:
        /* <DEDUP_REMOVED lines=19> */
.L_x_1124:
[----:B------:R-:W-:Y:S01]  /*5620*/  BSSY B0, `(.L_x_1125) ;  /* 0x0000011000007945 */ /* 0x000fe20003800000 */
[----:B------:R-:W-:Y:S05]  /*5630*/  @!P3 BRA `(.L_x_1126) ;  /* 0x000000f00000b947 */ /* 0x000fea0003800000 */
        /* <DEDUP_REMOVED lines=15> */
.L_x_1126:
[----:B------:R-:W-:Y:S05]  /*5730*/  BSYNC B0 ;  /* 0x0000000000007941 */ /* 0x000fea0003800000 */
.L_x_1125:
        /* <DEDUP_REMOVED lines=19> */
.L_x_1127:
        /* <DEDUP_REMOVED lines=17> */
.L_x_1129:
[----:B------:R-:W-:Y:S05]  /*5980*/  BSYNC B0 ;  /* 0x0000000000007941 */ /* 0x000fea0003800000 */
.L_x_1128:
        /* <DEDUP_REMOVED lines=19> */
.L_x_1130:
        /* <DEDUP_REMOVED lines=17> */
.L_x_1132:
[----:B------:R-:W-:Y:S05]  /*5bd0*/  BSYNC B0 ;  /* 0x0000000000007941 */ /* 0x000fea0003800000 */
.L_x_1131:
[----:B------:R-:W-:Y:S02]  /*5be0*/  ISETP.GE.U32.AND P0, PT, R29, c[0x0][0x1e0], PT ;  /* 0x000078001d007a0c */ /* 0x000fe40003f06070 */
[----:B------:R-:W-:Y:S02]  /*5bf0*/  SHF.R.S32.HI R29, RZ, 0x1f, R29 ;  /* 0x0000001fff1d7819 */ /* 0x000fe4000001141d */
[----:B------:R-:W-:Y:S02]  /*5c00*/  IADD3 R30, R30, 0x180, RZ ;  /* 0x000001801e1e7810 */ /* 0x000fe40007ffe0ff */
[----:B------:R-:W-:-:S04]  /*5c10*/  ISETP.GE.AND.EX P0, PT, R29, c[0x0][0x1e4], PT, P0 ;  /* 0x000079001d007a0c */ /* 0x000fc80003f06300 */
[----:B------:R-:W-:Y:S01]  /*5c20*/  ISETP.LT.U32.AND P0, PT, R60, 0x180, !P0 ;  /* 0x000001803c00780c */ /* 0x000fe20004701070 */
[----:B------:R-:W-:Y:S11]  /*5c30*/  @!P6 BRA `(.L_x_1133) ;  /* 0x000001200000e947 */ /* 0x000ff60003800000 */
        /* <DEDUP_REMOVED lines=18> */
.L_x_1133:
        /* <DEDUP_REMOVED lines=17> */
.L_x_1135:
[----:B------:R-:W-:Y:S05]  /*5e70*/  BSYNC B0 ;  /* 0x0000000000007941 */ /* 0x000fea0003800000 */
.L_x_1134:
[----:B------:R-:W-:Y:S02]  /*5e80*/  ISETP.GE.U32.AND P0, PT, R30, c[0x0][0x1e0], PT ;  /* 0x000078001e007a0c */ /* 0x000fe40003f06070 */
[----:B------:R-:W-:-:S04]  /*5e90*/  SHF.R.S32.HI R30, RZ, 0x1f, R30 ;  /* 0x0000001fff1e7819 */ /* 0x000fc8000001141e */
        /* <DEDUP_REMOVED lines=21> */
.L_x_1136:
        /* <DEDUP_REMOVED lines=17> */
.L_x_1138:
[----:B------:R-:W-:Y:S05]  /*6100*/  BSYNC B0 ;  /* 0x0000000000007941 */ /* 0x000fea0003800000 */
.L_x_1137:
[----:B------:R-:W-:-:S04]  /*6110*/  ISETP.GE.U32.AND P0, PT, R44, c[0x0][0x1e0], PT ;  /* 0x000078002c007a0c */ /* 0x000fc80003f06070 */
[----:B------:R-:W-:-:S04]  /*6120*/  ISETP.GE.AND.EX P0, PT, R6, c[0x0][0x1e4], PT, P0 ;  /* 0x0000790006007a0c */ /* 0x000fc80003f06300 */
[----:B------:R-:W-:Y:S01]  /*6130*/  ISETP.GT.U32.OR P0, PT, R60, 0x17f, P0 ;  /* 0x0000017f3c00780c */ /* 0x000fe20000704470 */
[----:B------:R-:W-:Y:S11]  /*6140*/  @!P6 BRA `(.L_x_1139) ;  /* 0x000001200000e947 */ /* 0x000ff60003800000 */
[----:B------:R-:W-:Y:S02]  /*6150*/  FFMA.FTZ R26, R51, R24, R26 ;  /* 0x00000018331a7223 */ /* 0x000fe4000001001a */
[----:B------:R-:W-:Y:S02]  /*6160*/  FFMA.FTZ R27, R50, R25, R27 ;  /* 0x00000019321b7223 */ /* 0x000fe4000001001b */
[----:B0-----:R-:W-:Y:S02]  /*6170*/  FMUL.FTZ R8, R26, -1.4426950216293334961 ;  /* 0xbfb8aa3b1a087820 */ /* 0x001fe40000410000 */
        /* <DEDUP_REMOVED lines=15> */
.L_x_1139:
[----:B------:R-:W-:Y:S01]  /*6270*/  BSSY B0, `(.L_x_1140) ;  /* 0x0000010000007945 */ /* 0x000fe20003800000 */
[----:B------:R-:W-:Y:S05]  /*6280*/  @P0 BRA `(.L_x_1141) ;  /* 0x000000e000000947 */ /* 0x000fea0003800000 */
[----:B------:R-:W-:Y:S01]  /*6290*/  MOV R75, R77 ;  /* 0x0000004d004b7202 */ /* 0x000fe20000000f00 */
[----:B0-----:R-:W-:Y:S02]  /*62a0*/  IMAD R9, R6, c[0x0][0x1d8], RZ ;  /* 0x0000760006097a24 */ /* 0x001fe400078e02ff */
[----:B------:R-:W-:Y:S02]  /*62b0*/  FFMA.FTZ R51, R51, R28, R31 ;  /* 0x0000001c33337223 */ /* 0x000fe4000001001f */
[----:B------:R-:W-:-:S04]  /*62c0*/  IMAD.WIDE.U32 R74, R44, c[0x0][0x1d8], R74 ;  /* 0x000076002c4a7a25 */ /* 0x000fc800078e004a */
[----:B------:R-:W-:Y:S01]  /*62d0*/  IMAD R9, R44, c[0x0][0x1dc], R9 ;  /* 0x000077002c097a24 */ /* 0x000fe200078e0209 */
        /* <DEDUP_REMOVED lines=9> */
.L_x_1141:
[----:B------:R-:W-:Y:S05]  /*6370*/  BSYNC B0 ;  /* 0x0000000000007941 */ /* 0x000fea0003800000 */
.L_x_1140:
[----:B------:R-:W-:Y:S01]  /*6380*/  ULDC UR4, c[0x0][0x10] ;  /* 0x0000040000047ab9 */ /* 0x000fe20000000800 */
[----:B------:R-:W-:Y:S01]  /*6390*/  IADD3 R43, R43, 0x1, RZ ;  /* 0x000000012b2b7810 */ /* 0x000fe20007ffe0ff */
[----:B------:R-:W-:-:S04]  /*63a0*/  UIADD3 UR14, UR14, UR4, URZ ;  /* 0x000000040e0e7290 */ /* 0x000fc8000fffe03f */
[----:B------:R-:W-:-:S06]  /*63b0*/  UISETP.GE.AND UP0, UPT, UR14, UR6, UPT ;  /* 0x000000060e00728c */ /* 0x000fcc000bf06270 */
[----:B------:R-:W-:-:S13]  /*63c0*/  PLOP3.LUT P0, PT, PT, PT, UP0, 0x80, 0x0 ;  /* 0x000000000000781c */ /* 0x000fda0003f0f008 */
[----:B------:R-:W-:Y:S01]  /*63d0*/  @P0 CALL.REL.NOINC `(.L_x_1091) ;  /* 0x0000001000000944 */ /* 0x000fe20003c00000 */
[----:B------:R-:W-:Y:S05]  /*63e0*/  BRA `(.L_x_1142) ;  /* 0xffffa00000007947 */ /* 0x000fea000383ffff */
.L_x_1091:
        /* <DEDUP_REMOVED lines=22> */
.L_x_1144:
[----:B------:R-:W-:Y:S05]  /*6550*/  BSYNC B0 ;  /* 0x0000000000007941 */ /* 0x000fea0003800000 */
.L_x_1143:
[----:B------:R-:W-:Y:S05]  /*6560*/  @P0 EXIT ;  /* 0x000000000000094d */ /* 0x000fea0003800000 */
[----:B------:R-:W-:Y:S05]  /*6570*/  @P2 BRA `(.L_x_1145) ;  /* 0x0000008000002947 */ /* 0x000fea0003800000 */
[----:B------:R-:W-:-:S05]  /*6580*/  IMAD R0, R4, c[0x0][0x10], RZ ;  /* 0x0000040004007a24 */ /* 0x000fca00078e02ff */
[----:B------:R-:W-:-:S13]  /*6590*/  ISETP.NE.AND P0, PT, R0, -0x1, PT ;  /* 0xffffffff0000780c */ /* 0x000fda0003f05270 */
[----:B------:R-:W-:Y:S05]  /*65a0*/  @!P0 BRA `(.L_x_1145) ;  /* 0x0000005000008947 */ /* 0x000fea0003800000 */
.L_x_1146:
[----:B-1----:R-:W2:Y:S01]  /*65b0*/  LDG.E.STRONG.GPU R5, [R2.64] ;  /* 0x0000000c02057981 */ /* 0x002ea2000c1ef900 */
[----:B------:R-:W-:Y:S01]  /*65c0*/  YIELD ;  /* 0x0000000000007946 */ /* 0x000fe20003800000 */
[----:B--2---:R-:W-:Y:S01]  /*65d0*/  ISETP.NE.AND P0, PT, R5, R0, PT ;  /* 0x000000000500720c */ /* 0x004fe20003f05270 */
[----:B------:R-:W-:-:S12]  /*65e0*/  CCTL.IVALL ;  /* 0x00000000ff00798f */ /* 0x000fd80002000000 */
[----:B------:R-:W-:Y:S05]  /*65f0*/  @P0 BRA `(.L_x_1146) ;  /* 0xffffffb000000947 */ /* 0x000fea000383ffff */
.L_x_1145:
[----:B------:R-:W-:Y:S02]  /*6600*/  WARPSYNC 0xffffffff ;  /* 0xffffffff00007948 */ /* 0x000fe40003800000 */
[----:B------:R-:W-:Y:S01]  /*6610*/  MOV R19, c[0x0][0x1dc] ;  /* 0x0000770000137a02 */ /* 0x000fe20000000f00 */
[----:B------:R-:W-:Y:S03]  /*6620*/  BAR.SYNC.DEFER_BLOCKING 0x0 ;  /* 0x0000000000007b1d */ /* 0x000fe60000010000 */
[----:B------:R-:W-:-:S04]  /*6630*/  LEA.HI R0, P0, R19, c[0x0][0x1d8], RZ, 0x1 ;  /* 0x0000760013007a11 */ /* 0x000fc800078108ff */
[----:B-1----:R-:W-:-:S04]  /*6640*/  IADD3.X R3, RZ, c[0x0][0x1dc], RZ, P0, !PT ;  /* 0x00007700ff037a10 */ /* 0x002fc800007fe4ff */
        /* <DEDUP_REMOVED lines=20> */
.L_x_1147:
[----:B------:R-:W-:-:S04]  /*6790*/  LEA R6, P0, R60, c[0x0][0x1b8], 0x2 ;  /* 0x00006e003c067a11 */ /* 0x000fc800078010ff */
[----:B------:R-:W-:Y:S02]  /*67a0*/  LEA.HI.X R7, R60, c[0x0][0x1bc], R7, 0x2, P0 ;  /* 0x00006f003c077a11 */ /* 0x000fe400000f1407 */
[-C--:B0-----:R-:W-:Y:S02]  /*67b0*/  LEA R8, P0, R27, R6.reuse, 0x2 ;  /* 0x000000061b087211 */ /* 0x081fe400078010ff */
[-C--:B------:R-:W-:Y:S01]  /*67c0*/  LEA R12, P1, R20, R6.reuse, 0x2 ;  /* 0x00000006140c7211 */ /* 0x080fe200078210ff */
[----:B------:R0:W2:Y:S01]  /*67d0*/  LDG.E R14, [R6.64] ;  /* 0x0000000c060e7981 */ /* 0x0000a2000c1e1900 */
        /* <DEDUP_REMOVED lines=18> */
.L_x_1148:
        /* <DEDUP_REMOVED lines=16> */
.L_x_2342:


//--------------------- .text._Z35group_norm_nhwc_bwd_one_pass_kernelI11Fp32IOBf16WLi64ELi12ELi384EEv26Group_norm_nhwc_bwd_params --------------------------
	.section	.text._Z35group_norm_nhwc_bwd_one_pass_kernelI11Fp32IOBf16WLi64ELi12ELi384EEv26Group_norm_nhwc_bwd_params,"ax",@progbits
	.sectioninfo	@"SHI_REGISTERS=40"
	.align	128
        .global         _Z35group_norm_nhwc_bwd_one_pass_kernelI11Fp32IOBf16WLi64ELi12ELi384EEv26Group_norm_nhwc_bwd_params
        .type           _Z35group_norm_nhwc_bwd_one_pass_kernelI11Fp32IOBf16WLi64ELi12ELi384EEv26Group_norm_nhwc_bwd_params,@function
        .size           _Z35group_norm_nhwc_bwd_one_pass_kernelI11Fp32IOBf16WLi64ELi12ELi384EEv26Group_norm_nhwc_bwd_params,(.L_x_2343 - _Z35group_norm_nhwc_bwd_one_pass_kernelI11Fp32IOBf16WLi64ELi12ELi384EEv26Group_norm_nhwc_bwd_params)
        .other          _Z35group_norm_nhwc_bwd_one_pass_kernelI11Fp32IOBf16WLi64ELi12ELi384EEv26Group_norm_nhwc_bwd_params,@"STO_CUDA_ENTRY STV_DEFAULT"
_Z35group_norm_nhwc_bwd_one_pass_kernelI11Fp32IOBf16WLi64ELi12ELi384EEv26Group_norm_nhwc_bwd_params:
.text._Z35group_norm_nhwc_bwd_one_pass_kernelI11Fp32IOBf16WLi64ELi12ELi384EEv26Group_norm_nhwc_bwd_params:
        /* <DEDUP_REMOVED lines=40> */
[----:B-1----:R-:W-:-:S02]  /*0280*/  ISETP.LT.U32.AND P1, PT, R29, 0x180, !P1 ;  /* 0x000001801d00780c */ /* 0x002fc40004f21070 */
.L_x_1172:
[----:B------:R-:W-:Y:S01]  /*0290*/  IABS R4, c[0x0][0x1f0] ;  /* 0x00007c0000047a13 */ /* 0x000fe20000000000 */
[----:B------:R-:W-:Y:S01]  /*02a0*/  UMOV UR12, 0x8 ;  /* 0x00000008000c7882 */ /* 0x000fe20000000000 */
[----:B0-----:R-:W-:Y:S01]  /*02b0*/  IABS R8, UR7 ;  /* 0x0000000700087c13 */ /* 0x001fe20008000000 */
[----:B------:R-:W-:Y:S01]  /*02c0*/  ULDC.64 UR4, c[0x0][0x198] ;  /* 0x0000660000047ab9 */ /* 0x000fe20000000a00 */
[----:B------:R-:W0:Y:S01]  /*02d0*/  I2F.RP R3, R4 ;  /* 0x0000000400037306 */ /* 0x000e220000209400 */
[----:B------:R-:W-:-:S07]  /*02e0*/  UIMAD.WIDE UR4, UR7, UR12, UR4 ;  /* 0x0000000c070472a5 */ /* 0x000fce000f8e0204 */
[----:B0-----:R-:W0:Y:S02]  /*02f0*/  MUFU.RCP R3, R3 ;  /* 0x0000000300037308 */ /* 0x001e240000001000 */
[----:B0-----:R-:W-:-:S06]  /*0300*/  IADD3 R6, R3, 0xffffffe, RZ ;  /* 0x0ffffffe03067810 */ /* 0x001fcc0007ffe0ff */
[----:B------:R0:W1:Y:S02]  /*0310*/  F2I.FTZ.U32.TRUNC.NTZ R7, R6 ;  /* 0x0000000600077305 */ /* 0x000064000021f000 */
[----:B0-----:R-:W-:Y:S02]  /*0320*/  MOV R6, RZ ;  /* 0x000000ff00067202 */ /* 0x001fe40000000f00 */
[----:B-1----:R-:W-:-:S05]  /*0330*/  IADD3 R9, RZ, -R7, RZ ;  /* 0x80000007ff097210 */ /* 0x002fca0007ffe0ff */
        /* <DEDUP_REMOVED lines=8> */
[----:B------:R-:W2:Y:S01]  /*03c0*/  LDG.E.64 R8, [R8.64] ;  /* 0x0000000e08087981 */ /* 0x000ea2000c1e1b00 */
[----:B------:R-:W-:Y:S01]  /*03d0*/  ULDC UR4, c[0x0][0x1f0] ;  /* 0x00007c0000047ab9 */ /* 0x000fe20000000800 */
[----:B------:R-:W-:Y:S01]  /*03e0*/  ISETP.LE.AND P4, PT, RZ, UR7, PT ;  /* 0x00000007ff007c0c */ /* 0x000fe2000bf83270 */
[----:B------:R-:W-:Y:S01]  /*03f0*/  ULOP3.LUT UR4, UR7, UR4, URZ, 0x3c, !UPT ;  /* 0x0000000407047292 */ /* 0x000fe2000f8e3c3f */
[----:B------:R-:W-:-:S05]  /*0400*/  SHF.R.S32.HI R6, RZ, 0x1f, R30 ;  /* 0x0000001fff067819 */ /* 0x000fca000001141e */
[----:B------:R-:W-:Y:S02]  /*0410*/  ISETP.LE.AND P5, PT, RZ, UR4, PT ;  /* 0x00000004ff007c0c */ /* 0x000fe4000bfa3270 */
[-C--:B------:R-:W-:Y:S02]  /*0420*/  @!P0 IADD3 R3, R3, -R4.reuse, RZ ;  /* 0x8000000403038210 */ /* 0x080fe40007ffe0ff */
[----:B------:R-:W-:Y:S02]  /*0430*/  @!P0 IADD3 R7, R7, 0x1, RZ ;  /* 0x0000000107078810 */ /* 0x000fe40007ffe0ff */
[CC--:B------:R-:W-:Y:S02]  /*0440*/  ISETP.GE.U32.AND P2, PT, R3.reuse, R4.reuse, PT ;  /* 0x000000040300720c */ /* 0x0c0fe40003f46070 */
[----:B------:R-:W-:Y:S02]  /*0450*/  ISETP.GT.U32.AND P3, PT, R4, R3, PT ;  /* 0x000000030400720c */ /* 0x000fe40003f64070 */
[----:B------:R-:W-:-:S02]  /*0460*/  IADD3 R4, R3, -R4, RZ ;  /* 0x8000000403047210 */ /* 0x000fc40007ffe0ff */
[----:B------:R-:W-:Y:S02]  /*0470*/  ISETP.NE.AND P0, PT, RZ, c[0x0][0x1f0], PT ;  /* 0x00007c00ff007a0c */ /* 0x000fe40003f05270 */
[----:B------:R-:W-:Y:S02]  /*0480*/  SEL R3, R4, R3, !P3 ;  /* 0x0000000304037207 */ /* 0x000fe40005800000 */
[----:B------:R-:W-:Y:S02]  /*0490*/  LOP3.LUT R4, RZ, c[0x0][0x1f0], RZ, 0x33, !PT ;  /* 0x00007c00ff047a12 */ /* 0x000fe400078e33ff */
[----:B------:R-:W-:Y:S02]  /*04a0*/  @!P4 IADD3 R3, -R3, RZ, RZ ;  /* 0x000000ff0303c210 */ /* 0x000fe40007ffe1ff */
[----:B------:R-:W-:Y:S02]  /*04b0*/  @P2 IADD3 R7, R7, 0x1, RZ ;  /* 0x0000000107072810 */ /* 0x000fe40007ffe0ff */
[----:B------:R-:W-:-:S02]  /*04c0*/  SEL R32, R4, R3, !P0 ;  /* 0x0000000304207207 */ /* 0x000fc40004000000 */
[----:B------:R-:W-:-:S03]  /*04d0*/  @!P5 IADD3 R7, -R7, RZ, RZ ;  /* 0x000000ff0707d210 */ /* 0x000fc60007ffe1ff */
[----:B------:R-:W-:Y:S01]  /*04e0*/  IMAD R3, R32, 0xc, RZ ;  /* 0x0000000c20037824 */ /* 0x000fe200078e02ff */
[----:B------:R-:W-:-:S04]  /*04f0*/  SEL R7, R4, R7, !P0 ;  /* 0x0000000704077207 */ /* 0x000fc80004000000 */
        /* <DEDUP_REMOVED lines=11> */
[----:B------:R-:W-:Y:S02]  /*05b0*/  @P1 SHF.L.U32 R14, R6, 0x2, RZ ;  /* 0x00000002060e1819 */ /* 0x000fe400000006ff */
[----:B------:R-:W-:Y:S02]  /*05c0*/  @P1 IADD3 R7, R7, R11, RZ ;  /* 0x0000000b07071210 */ /* 0x000fe40007ffe0ff */
[----:B------:R-:W-:Y:S01]  /*05d0*/  @P1 IADD3 R12, P0, R14, c[0x0][0x180], RZ ;  /* 0x000060000e0c1a10 */ /* 0x000fe20007f1e0ff */
[----:B------:R-:W-:Y:S01]  /*05e0*/  CS2R R10, SRZ ;  /* 0x00000000000a7805 */ /* 0x000fe2000001ff00 */
[----:B------:R-:W-:Y:S02]  /*05f0*/  @P1 SHF.L.U64.HI R6, R6, 0x2, R7 ;  /* 0x0000000206061819 */ /* 0x000fe40000010207 */
[----:B------:R-:W-:Y:S02]  /*0600*/  @P1 IADD3 R14, P2, R14, c[0x0][0x178], RZ ;  /* 0x00005e000e0e1a10 */ /* 0x000fe40007f5e0ff */
[----:B------:R-:W-:-:S02]  /*0610*/  @P1 IADD3.X R13, R6, c[0x0][0x184], RZ, P0, !PT ;  /* 0x00006100060d1a10 */ /* 0x000fc400007fe4ff */
[----:B------:R-:W-:Y:S02]  /*0620*/  @P1 IADD3.X R15, R6, c[0x0][0x17c], RZ, P2, !PT ;  /* 0x00005f00060f1a10 */ /* 0x000fe400017fe4ff */
[----:B------:R-:W-:Y:S01]  /*0630*/  MOV R7, RZ ;  /* 0x000000ff00077202 */ /* 0x000fe20000000f00 */
[----:B------:R0:W5:Y:S01]  /*0640*/  @P1 LDG.E.64 R10, [R12.64] ;  /* 0x0000000e0c0a1981 */ /* 0x000162000c1e1b00 */
[----:B------:R-:W-:-:S06]  /*0650*/  MOV R6, RZ ;  /* 0x000000ff00067202 */ /* 0x000fcc0000000f00 */
[----:B------:R0:W5:Y:S01]  /*0660*/  @P1 LDG.E.64 R6, [R14.64] ;  /* 0x0000000e0e061981 */ /* 0x000162000c1e1b00 */
[----:B------:R-:W-:Y:S01]  /*0670*/  UMOV UR12, 0x3f800000 ;  /* 0x3f800000000c7882 */ /* 0x000fe20000000000 */
[----:B------:R-:W-:Y:S01]  /*0680*/  BSSY B0, `(.L_x_1150) ;  /* 0x000001f000007945 */ /* 0x000fe20003800000 */
[----:B------:R-:W-:Y:S01]  /*0690*/  ISETP.NE.AND P3, PT, RZ, UR13, PT ;  /* 0x0000000dff007c0c */ /* 0x000fe2000bf65270 */
[----:B------:R-:W-:Y:S01]  /*06a0*/  CS2R R24, SRZ ;  /* 0x0000000000187805 */ /* 0x000fe2000001ff00 */
[----:B------:R-:W-:Y:S02]  /*06b0*/  MOV R26, RZ ;  /* 0x000000ff001a7202 */ /* 0x000fe40000000f00 */
[----:B------:R-:W-:Y:S01]  /*06c0*/  MOV R23, RZ ;  /* 0x000000ff00177202 */ /* 0x000fe20000000f00 */
        /* <DEDUP_REMOVED lines=20> */
[----:B------:R-:W4:Y:S01]  /*0810*/  @P0 LDG.E.U16 R3, [R14.64+0x2] ;  /* 0x0000020e0e030981 */ /* 0x000f22000c1e1500 */
[----:B------:R-:W-:Y:S02]  /*0820*/  MOV R25, RZ ;  /* 0x000000ff00197202 */ /* 0x000fe40000000f00 */
[----:B--2---:R-:W-:-:S02]  /*0830*/  PRMT R24, RZ, 0x5410, R24 ;  /* 0x00005410ff187816 */ /* 0x004fc40000000018 */
[----:B---3--:R-:W-:Y:S02]  /*0840*/  PRMT R23, RZ, 0x5410, R23 ;  /* 0x00005410ff177816 */ /* 0x008fe40000000017 */
[----:B----4-:R-:W-:Y:S02]  /*0850*/  @P0 PRMT R26, RZ, 0x5410, R4 ;  /* 0x00005410ff1a0816 */ /* 0x010fe40000000004 */
[----:B------:R-:W-:Y:S02]  /*0860*/  @P0 PRMT R25, RZ, 0x5410, R3 ;  /* 0x00005410ff190816 */ /* 0x000fe40000000003 */
.L_x_1151:
[----:B0-----:R-:W-:Y:S05]  /*0870*/  BSYNC B0 ;  /* 0x0000000000007941 */ /* 0x001fea0003800000 */
.L_x_1150:
        /* <DEDUP_REMOVED lines=25> */
.L_x_1152:
[----:B------:R-:W-:Y:S01]  /*0a10*/  FMUL.FTZ R8, R9, R24 ;  /* 0x0000001809087220 */ /* 0x000fe20000410000 */
[----:B------:R-:W-:Y:S01]  /*0a20*/  ISETP.GT.AND P0, PT, R5, 0x1e, PT ;  /* 0x0000001e0500780c */ /* 0x000fe20003f04270 */
[----:B------:R-:W-:Y:S01]  /*0a30*/  FMUL.FTZ R21, R11, R23 ;  /* 0x000000170b157220 */ /* 0x000fe20000410000 */
[----:B------:R-:W-:Y:S01]  /*0a40*/  ISETP.GT.AND P2, PT, R5, 0xf, PT ;  /* 0x0000000f0500780c */ /* 0x000fe20003f44270 */
[----:B------:R-:W-:Y:S01]  /*0a50*/  FFMA.FTZ R13, R3, R8, RZ ;  /* 0x00000008030d7223 */ /* 0x000fe200000100ff */
[----:B------:R-:W-:Y:S01]  /*0a60*/  HFMA2.MMA R10, -RZ, RZ, 0, 1.1920928955078125e-07 ;  /* 0x00000002ff0a7435 */ /* 0x000fe200000001ff */
[----:B------:R-:W-:Y:S01]  /*0a70*/  FADD.FTZ R8, RZ, R8 ;  /* 0x00000008ff087221 */ /* 0x000fe20000010000 */
[----:B------:R-:W-:Y:S01]  /*0a80*/  ISETP.NE.AND P3, PT, R5, RZ, PT ;  /* 0x000000ff0500720c */ /* 0x000fe20003f65270 */
        /* <DEDUP_REMOVED lines=28> */
[----:B-1----:R-:W-:Y:S01]  /*0c50*/  @!P2 FADD.FTZ R21, R21, R8 ;  /* 0x000000081515a221 */ /* 0x002fe20000010000 */
[----:B------:R-:W-:Y:S01]  /*0c60*/  ISETP.NE.AND P2, PT, R29, RZ, PT ;  /* 0x000000ff1d00720c */ /* 0x000fe20003f45270 */
[----:B------:R-:W-:Y:S02]  /*0c70*/  FFMA.FTZ R8, R3, R9, RZ ;  /* 0x0000000903087223 */ /* 0x000fe400000100ff */
[----:B------:R-:W-:-:S02]  /*0c80*/  FFMA.FTZ R9, R4, R11, RZ ;  /* 0x0000000b04097223 */ /* 0x000fc400000100ff */
[----:B------:R-:W-:-:S05]  /*0c90*/  FADD.FTZ R11, RZ, R11 ;  /* 0x0000000bff0b7221 */ /* 0x000fca0000010000 */
        /* <DEDUP_REMOVED lines=8> */
[----:B0-2---:R-:W-:Y:S02]  /*0d20*/  FADD.FTZ R21, R19, R12 ;  /* 0x0000000c13157221 */ /* 0x005fe40000010000 */
[----:B------:R-:W-:Y:S02]  /*0d30*/  FADD.FTZ R12, R16, R13 ;  /* 0x0000000d100c7221 */ /* 0x000fe40000010000 */
[----:B------:R-:W0:Y:S01]  /*0d40*/  LDS.128 R16, [0x30] ;  /* 0x00003000ff107984 */ /* 0x000e220000000c00 */
        /* <DEDUP_REMOVED lines=21> */
.L_x_1154:
[----:B------:R-:W-:Y:S05]  /*0ea0*/  BSYNC B0 ;  /* 0x0000000000007941 */ /* 0x000fea0003800000 */
.L_x_1153:
        /* <DEDUP_REMOVED lines=317> */
[----:B------:R-:W-:Y:S02]  /*2280*/  FADD.FTZ R10, R19, R10 ;  /* 0x0000000a130a7221 */ /* 0x000fe40000010000 */
[----:B------:R-:W-:Y:S02]  /*2290*/  FADD.FTZ R11, R18, R11 ;  /* 0x0000000b120b7221 */ /* 0x000fe40000010000 */
.L_x_1156:
[----:B------:R-:W-:Y:S05]  /*22a0*/  BSYNC B0 ;  /* 0x0000000000007941 */ /* 0x000fea0003800000 */
.L_x_1155:
[----:B------:R-:W-:Y:S01]  /*22b0*/  BSSY B0, `(.L_x_1157) ;  /* 0x0000013000007945 */ /* 0x000fe20003800000 */
[----:B------:R-:W-:Y:S01]  /*22c0*/  MOV R33, 0x4 ;  /* 0x0000000400217802 */ /* 0x000fe20000000f00 */
[----:B------:R-:W-:Y:S05]  /*22d0*/  @P4 BRA `(.L_x_1158) ;  /* 0x0000010000004947 */ /* 0x000fea0003800000 */
[----:B------:R-:W-:Y:S01]  /*22e0*/  IMAD R12, R32, 0x6, R29 ;  /* 0x00000006200c7824 */ /* 0x000fe200078e021d */
[----:B------:R-:W-:Y:S02]  /*22f0*/  MOV R15, c[0x0][0x1d8] ;  /* 0x00007600000f7a02 */ /* 0x000fe40000000f00 */
[----:B------:R-:W-:Y:S01]  /*2300*/  MOV R19, UR11 ;  /* 0x0000000b00137c02 */ /* 0x000fe20008000f00 */
[----:B------:R-:W-:Y:S01]  /*2310*/  IMAD.WIDE R12, R12, R33, c[0x0][0x1b8] ;  /* 0x00006e000c0c7625 */ /* 0x000fe200078e0221 */
[----:B------:R-:W-:-:S02]  /*2320*/  MOV R31, UR10 ;  /* 0x0000000a001f7c02 */ /* 0x000fc40008000f00 */
[----:B------:R-:W-:Y:S02]  /*2330*/  MOV R17, c[0x0][0x1dc] ;  /* 0x0000770000117a02 */ /* 0x000fe40000000f00 */
[-C--:B------:R-:W-:Y:S01]  /*2340*/  LEA R14, P4, R15, R12.reuse, 0x2 ;  /* 0x0000000c0f0e7211 */ /* 0x080fe200078810ff */
[----:B------:R1:W-:Y:S01]  /*2350*/  RED.E.ADD.F32.FTZ.RN.STRONG.GPU [R12.64], R8 ;  /* 0x000000080c00798e */ /* 0x0003e2000c10e78e */
[-C--:B------:R-:W-:Y:S02]  /*2360*/  LEA R16, P3, R19, R12.reuse, 0x2 ;  /* 0x0000000c13107211 */ /* 0x080fe400078610ff */
[----:B------:R-:W-:Y:S02]  /*2370*/  LEA R18, P5, R31, R12, 0x2 ;  /* 0x0000000c1f127211 */ /* 0x000fe400078a10ff */
[----:B------:R-:W-:Y:S02]  /*2380*/  LEA.HI.X R15, R15, R13, R17, 0x2, P4 ;  /* 0x0000000d0f0f7211 */ /* 0x000fe400020f1411 */
[----:B------:R-:W-:-:S02]  /*2390*/  IADD3.X R17, R13, UR9, RZ, P3, !PT ;  /* 0x000000090d117c10 */ /* 0x000fc40009ffe4ff */
[----:B------:R-:W-:-:S03]  /*23a0*/  IADD3.X R19, R13, UR8, RZ, P5, !PT ;  /* 0x000000080d137c10 */ /* 0x000fc6000affe4ff */
[----:B------:R1:W-:Y:S04]  /*23b0*/  RED.E.ADD.F32.FTZ.RN.STRONG.GPU [R16.64], R9 ;  /* 0x000000091000798e */ /* 0x0003e8000c10e78e */
[----:B------:R1:W-:Y:S04]  /*23c0*/  RED.E.ADD.F32.FTZ.RN.STRONG.GPU [R14.64], R10 ;  /* 0x0000000a0e00798e */ /* 0x0003e8000c10e78e */
[----:B------:R1:W-:Y:S02]  /*23d0*/  RED.E.ADD.F32.FTZ.RN.STRONG.GPU [R18.64], R11 ;  /* 0x0000000b1200798e */ /* 0x0003e4000c10e78e */
.L_x_1158:
[----:B------:R-:W-:Y:S05]  /*23e0*/  BSYNC B0 ;  /* 0x0000000000007941 */ /* 0x000fea0003800000 */
.L_x_1157:
        /* <DEDUP_REMOVED lines=15> */
[----:B-1----:R-:W-:Y:S01]  /*24e0*/  HFMA2.MMA R10, -RZ, RZ, 0, 5.9604644775390625e-08 ;  /* 0x00000001ff0a7435 */ /* 0x002fe200000001ff */
        /* <DEDUP_REMOVED lines=9> */
[----:B------:R-:W-:-:S06]  /*2580*/  IMAD R11, R10, UR4, RZ ;  /* 0x000000040a0b7c24 */ /* 0x000fcc000f8e02ff */
[----:B------:R0:W-:Y:S04]  /*2590*/  @P3 RED.E.ADD.S32.STRONG.GPU [R8.64], R11 ;  /* 0x0000000b0800398e */ /* 0x0001e8000c10e38e */
[----:B------:R-:W-:Y:S05]  /*25a0*/  @!P0 BRA `(.L_x_1160) ;  /* 0x0000005000008947 */ /* 0x000fea0003800000 */
.L_x_1161:
[----:B------:R-:W2:Y:S01]  /*25b0*/  LDG.E.STRONG.GPU R10, [R8.64] ;  /* 0x0000000e080a7981 */ /* 0x000ea2000c1ef900 */
[----:B------:R-:W-:Y:S01]  /*25c0*/  YIELD ;  /* 0x0000000000007946 */ /* 0x000fe20003800000 */
[----:B--2---:R-:W-:Y:S01]  /*25d0*/  ISETP.NE.AND P0, PT, R10, R13, PT ;  /* 0x0000000d0a00720c */ /* 0x004fe20003f05270 */
[----:B------:R-:W-:-:S12]  /*25e0*/  CCTL.IVALL ;  /* 0x00000000ff00798f */ /* 0x000fd80002000000 */
[----:B------:R-:W-:Y:S05]  /*25f0*/  @P0 BRA `(.L_x_1161) ;  /* 0xffffffb000000947 */ /* 0x000fea000383ffff */
.L_x_1160:
        /* <DEDUP_REMOVED lines=20> */
.L_x_1165:
        /* <DEDUP_REMOVED lines=116> */
.L_x_1164:
[----:B------:R-:W-:-:S06]  /*2e80*/  UISETP.GT.AND UP0, UPT, UR4, 0x4, UPT ;  /* 0x000000040400788c */ /* 0x000fcc000bf04270 */
[----:B------:R-:W-:-:S13]  /*2e90*/  PLOP3.LUT P3, PT, PT, PT, UP0, 0x80, 0x0 ;  /* 0x000000000000781c */ /* 0x000fda0003f6f008 */
[----:B------:R-:W-:Y:S05]  /*2ea0*/  @!P3 BRA `(.L_x_1166) ;  /* 0x000003b00000b947 */ /* 0x000fea0003800000 */
[CC--:B------:R-:W-:Y:S02]  /*2eb0*/  ISETP.EQ.OR P4, PT, R16.reuse, R22.reuse, P2 ;  /* 0x000000161000720c */ /* 0x0c0fe40001782670 */
[C---:B------:R-:W-:Y:S02]  /*2ec0*/  IADD3 R13, R16.reuse, 0x1, RZ ;  /* 0x00000001100d7810 */ /* 0x040fe40007ffe0ff */
[C---:B------:R-:W-:Y:S02]  /*2ed0*/  IADD3 R9, R16.reuse, 0x2, RZ ;  /* 0x0000000210097810 */ /* 0x040fe40007ffe0ff */
        /* <DEDUP_REMOVED lines=56> */
.L_x_1166:
[----:B------:R-:W-:-:S13]  /*3260*/  ISETP.NE.OR P0, PT, RZ, UR4, P0 ;  /* 0x00000004ff007c0c */ /* 0x000fda0008705670 */
[----:B------:R-:W-:Y:S05]  /*3270*/  @!P0 BRA `(.L_x_1162) ;  /* 0x000001f000008947 */ /* 0x000fea0003800000 */
.L_x_1163:
        /* <DEDUP_REMOVED lines=31> */
.L_x_1162:
        /* <DEDUP_REMOVED lines=12> */
.L_x_1168:
[----:B------:R-:W-:Y:S05]  /*3530*/  BSYNC B0 ;  /* 0x0000000000007941 */ /* 0x000fea0003800000 */
.L_x_1167:
        /* <DEDUP_REMOVED lines=16> */
.L_x_1159:
        /* <DEDUP_REMOVED lines=23> */
.L_x_1169:
        /* <DEDUP_REMOVED lines=20> */
.L_x_1171:
[----:B------:R-:W-:Y:S05]  /*38f0*/  BSYNC B0 ;  /* 0x0000000000007941 */ /* 0x000fea0003800000 */
.L_x_1170:
[----:B------:R-:W-:Y:S01]  /*3900*/  ULDC UR4, c[0x0][0x10] ;  /* 0x0000040000047ab9 */ /* 0x000fe20000000800 */
[----:B------:R-:W-:Y:S01]  /*3910*/  IADD3 R27, R27, 0x1, RZ ;  /* 0x000000011b1b7810 */ /* 0x000fe20007ffe0ff */
[----:B------:R-:W-:-:S04]  /*3920*/  UIADD3 UR7, UR7, UR4, URZ ;  /* 0x0000000407077290 */ /* 0x000fc8000fffe03f */
[----:B------:R-:W-:-:S06]  /*3930*/  UISETP.GE.AND UP0, UPT, UR7, UR6, UPT ;  /* 0x000000060700728c */ /* 0x000fcc000bf06270 */
[----:B------:R-:W-:-:S13]  /*3940*/  PLOP3.LUT P0, PT, PT, PT, UP0, 0x80, 0x0 ;  /* 0x000000000000781c */ /* 0x000fda0003f0f008 */
[----:B------:R-:W-:Y:S01]  /*3950*/  @P0 CALL.REL.NOINC `(.L_x_1149) ;  /* 0x0000001000000944 */ /* 0x000fe20003c00000 */
[----:B------:R-:W-:Y:S05]  /*3960*/  BRA `(.L_x_1172) ;  /* 0xffffc92000007947 */ /* 0x000fea000383ffff */
.L_x_1149:
        /* <DEDUP_REMOVED lines=18> */
.L_x_1174:
[----:B------:R-:W-:Y:S05]  /*3a90*/  BSYNC B0 ;  /* 0x0000000000007941 */ /* 0x000fea0003800000 */
.L_x_1173:
        /* <DEDUP_REMOVED lines=11> */
.L_x_1176:
[----:B------:R-:W2:Y:S01]  /*3b50*/  LDG.E.STRONG.GPU R5, [R2.64] ;  /* 0x0000000e02057981 */ /* 0x000ea2000c1ef900 */
[----:B------:R-:W-:Y:S01]  /*3b60*/  YIELD ;  /* 0x0000000000007946 */ /* 0x000fe20003800000 */
[----:B--2---:R-:W-:Y:S01]  /*3b70*/  ISETP.NE.AND P0, PT, R5, R0, PT ;  /* 0x000000000500720c */ /* 0x004fe20003f05270 */
[----:B------:R-:W-:-:S12]  /*3b80*/  CCTL.IVALL ;  /* 0x00000000ff00798f */ /* 0x000fd80002000000 */
[----:B------:R-:W-:Y:S05]  /*3b90*/  @P0 BRA `(.L_x_1176) ;  /* 0xffffffb000000947 */ /* 0x000fea000383ffff */
.L_x_1175:
        /* <DEDUP_REMOVED lines=25> */
.L_x_1177:
[----:B------:R-:W-:-:S04]  /*3d30*/  LEA R6, P0, R29, c[0x0][0x1b8], 0x2 ;  /* 0x00006e001d067a11 */ /* 0x000fc800078010ff */
[----:B------:R-:W-:Y:S02]  /*3d40*/  LEA.HI.X R7, R29, c[0x0][0x1bc], R8, 0x2, P0 ;  /* 0x00006f001d077a11 */ /* 0x000fe400000f1408 */
[-C--:B------:R-:W-:Y:S02]  /*3d50*/  LEA R8, P0, R0, R6.reuse, 0x2 ;  /* 0x0000000600087211 */ /* 0x080fe400078010ff */
[-C--:B------:R-:W-:Y:S01]  /*3d60*/  LEA R12, P2, R23, R6.reuse, 0x2 ;  /* 0x00000006170c7211 */ /* 0x080fe200078410ff */
[----:B0-----:R-:W2:Y:S01]  /*3d70*/  LDG.E R2, [R6.64] ;  /* 0x0000000e06027981 */ /* 0x001ea2000c1e1900 */
[----:B------:R-:W-:Y:S02]  /*3d80*/  LEA R10, P1, R14, R6, 0x2 ;  /* 0x000000060e0a7211 */ /* 0x000fe400078210ff */
[C---:B------:R-:W-:Y:S02]  /*3d90*/  IADD3.X R9, R7.reuse, R27, RZ, P0, !PT ;  /* 0x0000001b07097210 */ /* 0x040fe400007fe4ff */
[----:B------:R-:W-:-:S02]  /*3da0*/  IADD3.X R13, R7, R21, RZ, P2, !PT ;  /* 0x00000015070d7210 */ /* 0x000fc400017fe4ff */
[----:B------:R-:W-:Y:S02]  /*3db0*/  IADD3.X R11, R19, R7, RZ, P1, !PT ;  /* 0x00000007130b7210 */ /* 0x000fe40000ffe4ff */
[----:B------:R0:W2:Y:S04]  /*3dc0*/  LDG.E R9, [R8.64] ;  /* 0x0000000e08097981 */ /* 0x0000a8000c1e1900 */
[----:B------:R-:W3:Y:S04]  /*3dd0*/  LDG.E R10, [R10.64] ;  /* 0x0000000e0a0a7981 */ /* 0x000ee8000c1e1900 */
[----:B------:R-:W3:Y:S01]  /*3de0*/  LDG.E R13, [R12.64] ;  /* 0x0000000e0c0d7981 */ /* 0x000ee2000c1e1900 */
[----:B------:R-:W-:Y:S01]  /*3df0*/  HFMA2.MMA R5, -RZ, RZ, 0, 1.1920928955078125e-07 ;  /* 0x00000002ff057435 */ /* 0x000fe200000001ff */
[----:B------:R-:W-:-:S02]  /*3e00*/  SHF.L.U32 R4, R29, 0x1, RZ ;  /* 0x000000011d047819 */ /* 0x000fc400000006ff */
[----:B------:R-:W-:-:S04]  /*3e10*/  IADD3 R29, R29, 0x180, RZ ;  /* 0x000001801d1d7810 */ /* 0x000fc80007ffe0ff */
[----:B------:R-:W-:Y:S02]  /*3e20*/  ISETP.GT.U32.AND P0, PT, R0, R29, PT ;  /* 0x0000001d0000720c */ /* 0x000fe40003f04070 */
[----:B0-----:R-:W-:-:S04]  /*3e30*/  SHF.R.S32.HI R8, RZ, 0x1f, R29 ;  /* 0x0000001fff087819 */ /* 0x001fc8000001141d */
[----:B------:R-:W-:Y:S02]  /*3e40*/  ISETP.GT.AND.EX P0, PT, R25, R8, PT, P0 ;  /* 0x000000081900720c */ /* 0x000fe40003f04300 */
[----:B--2---:R-:W-:Y:S01]  /*3e50*/  F2FP.BF16.PACK_AB R15, R9, R2 ;  /* 0x00000002090f723e */ /* 0x004fe200000010ff */
[----:B------:R-:W-:-:S04]  /*3e60*/  IMAD.WIDE R2, R4, R5, c[0x0][0x168] ;  /* 0x00005a0004027625 */ /* 0x000fc800078e0205 */
[----:B------:R-:W-:Y:S01]  /*3e70*/  IMAD.WIDE R4, R4, R5, c[0x0][0x170] ;  /* 0x00005c0004047625 */ /* 0x000fe200078e0205 */
[----:B---3--:R-:W-:Y:S01]  /*3e80*/  F2FP.BF16.PACK_AB R17, R13, R10 ;  /* 0x0000000a0d11723e */ /* 0x008fe200000010ff */
[----:B------:R0:W-:Y:S04]  /*3e90*/  STG.E [R2.64], R15 ;  /* 0x0000000f02007986 */ /* 0x0001e8000c10190e */
[----:B------:R0:W-:Y:S01]  /*3ea0*/  STG.E [R4.64], R17 ;  /* 0x0000001104007986 */ /* 0x0001e2000c10190e */
[----:B------:R-:W-:Y:S05]  /*3eb0*/  @P0 BRA `(.L_x_1177) ;  /* 0xfffffe7000000947 */ /* 0x000fea000383ffff */
[----:B------:R-:W-:Y:S05]  /*3ec0*/  EXIT ;  /* 0x000000000000794d */ /* 0x000fea0003800000 */
.L_x_1178:
        /* <DEDUP_REMOVED lines=11> */
.L_x_2343:


//--------------------- .text._Z35group_norm_nhwc_bwd_one_pass_kernelI11Fp32IOBf16WLi128ELi12ELi384EEv26Group_norm_nhwc_bwd_params --------------------------
	.section	.text._Z35group_norm_nhwc_bwd_one_pass_kernelI11Fp32IOBf16WLi128ELi12ELi384EEv26Group_norm_nhwc_bwd_params,"ax",@progbits
	.sectioninfo	@"SHI_REGISTERS=56"
	.align	128
        .global         _Z35group_norm_nhwc_bwd_one_pass_kernelI11Fp32IOBf16WLi128ELi12ELi384EEv26Group_norm_nhwc_bwd_params
        .type           _Z35group_norm_nhwc_bwd_one_pass_kernelI11Fp32IOBf16WLi128ELi12ELi384EEv26Group_norm_nhwc_bwd_params,@function
        .size           _Z35group_norm_nhwc_bwd_one_pass_kernelI11Fp32IOBf16WLi128ELi12ELi384EEv26Group_norm_nhwc_bwd_params,(.L_x_2344 - _Z35group_norm_nhwc_bwd_one_pass_kernelI11Fp32IOBf16WLi128ELi12ELi384EEv26Group_norm_nhwc_bwd_params)
        .other          _Z35group_norm_nhwc_bwd_one_pass_kernelI11Fp32IOBf16WLi128ELi12ELi384EEv26Group_norm_nhwc_bwd_params,@"STO_CUDA_ENTRY STV_DEFAULT"
_Z35group_norm_nhwc_bwd_one_pass_kernelI11Fp32IOBf16WLi128ELi12ELi384EEv26Group_norm_nhwc_bwd_params:
.text._Z35group_norm_nhwc_bwd_one_pass_kernelI11Fp32IOBf16WLi128ELi12ELi384EEv26Group_norm_nhwc_bwd_params:
        /* <DEDUP_REMOVED lines=42> */
.L_x_1206:
[----:B------:R-:W-:Y:S01]  /*02a0*/  IABS R5, c[0x0][0x1f0] ;  /* 0x00007c0000057a13 */ /* 0x000fe20000000000 */
[----:B------:R-:W-:Y:S01]  /*02b0*/  UMOV UR12, 0x8 ;  /* 0x00000008000c7882 */ /* 0x000fe20000000000 */
[----:B0-----:R-:W-:Y:S01]  /*02c0*/  IABS R6, UR7 ;  /* 0x0000000700067c13 */ /* 0x001fe20008000000 */
        /* <DEDUP_REMOVED lines=29> */
[----:B------:R-:W-:Y:S02]  /*04a0*/  @P2 IADD3 R4, R4, 0x1, RZ ;  /* 0x0000000104042810 */ /* 0x000fe40007ffe0ff */
[----:B------:R-:W-:Y:S02]  /*04b0*/  @!P4 IADD3 R5, -R5, RZ, RZ ;  /* 0x000000ff0505c210 */ /* 0x000fe40007ffe1ff */
[----:B------:R-:W-:Y:S02]  /*04c0*/  @!P5 IADD3 R4, -R4, RZ, RZ ;  /* 0x000000ff0404d210 */ /* 0x000fe40007ffe1ff */
[C---:B------:R-:W-:Y:S02]  /*04d0*/  SEL R5, R6.reuse, R5, !P0 ;  /* 0x0000000506057207 */ /* 0x040fe40004000000 */
[----:B------:R-:W-:-:S02]  /*04e0*/  SEL R7, R6, R4, !P0 ;  /* 0x0000000406077207 */ /* 0x000fc40004000000 */
[----:B------:R-:W-:Y:S01]  /*04f0*/  ISETP.GE.U32.AND P0, PT, R46, c[0x0][0x1e0], PT ;  /* 0x000078002e007a0c */ /* 0x000fe20003f06070 */
[----:B------:R-:W-:Y:S01]  /*0500*/  IMAD R0, R5, 0xc, RZ ;  /* 0x0000000c05007824 */ /* 0x000fe200078e02ff */
[----:B------:R-:W-:Y:S02]  /*0510*/  SHF.R.S32.HI R37, RZ, 0x1f, R46 ;  /* 0x0000001fff257819 */ /* 0x000fe4000001142e */
[----:B------:R-:W-:Y:S02]  /*0520*/  SHF.R.S32.HI R9, RZ, 0x1f, R49 ;  /* 0x0000001fff097819 */ /* 0x000fe40000011431 */
[----:B------:R-:W-:Y:S02]  /*0530*/  ISETP.GE.AND.EX P0, PT, R37, c[0x0][0x1e4], PT, P0 ;  /* 0x0000790025007a0c */ /* 0x000fe40003f06300 */
[----:B------:R-:W-:Y:S02]  /*0540*/  IADD3 R50, P2, R49, R0, RZ ;  /* 0x0000000031327210 */ /* 0x000fe40007f5e0ff */
[----:B------:R-:W-:-:S02]  /*0550*/  SHF.R.S32.HI R4, RZ, 0x1f, R7 ;  /* 0x0000001fff047819 */ /* 0x000fc40000011407 */
[----:B------:R-:W-:Y:S02]  /*0560*/  ISETP.GT.U32.OR P0, PT, R48, 0x17f, P0 ;  /* 0x0000017f3000780c */ /* 0x000fe40000704470 */
[----:B------:R-:W-:Y:S01]  /*0570*/  LEA.HI.X.SX32 R51, R0, R9, 0x1, P2 ;  /* 0x0000000900337211 */ /* 0x000fe200010f0eff */
[----:B------:R-:W-:-:S04]  /*0580*/  IMAD R4, R4, c[0x0][0x1e8], RZ ;  /* 0x00007a0004047a24 */ /* 0x000fc800078e02ff */
[C---:B------:R-:W-:Y:S02]  /*0590*/  IMAD R53, R7.reuse, c[0x0][0x1ec], R4 ;  /* 0x00007b0007357a24 */ /* 0x040fe400078e0204 */
[----:B------:R-:W-:-:S04]  /*05a0*/  IMAD.WIDE.U32 R50, R7, c[0x0][0x1e8], R50 ;  /* 0x00007a0007327a25 */ /* 0x000fc800078e0032 */
[----:B------:R-:W-:Y:S01]  /*05b0*/  @P1 IMAD R4, R38, c[0x0][0x1d8], RZ ;  /* 0x0000760026041a24 */ /* 0x000fe200078e02ff */
[----:B------:R-:W-:Y:S02]  /*05c0*/  IADD3 R53, R51, R53, RZ ;  /* 0x0000003533357210 */ /* 0x000fe40007ffe0ff */
[-C--:B------:R-:W-:Y:S01]  /*05d0*/  @P1 MOV R52, R50.reuse ;  /* 0x0000003200341202 */ /* 0x080fe20000000f00 */
[----:B------:R-:W-:Y:S02]  /*05e0*/  @!P0 IMAD R9, R37, c[0x0][0x1d8], RZ ;  /* 0x0000760025098a24 */ /* 0x000fe400078e02ff */
[C---:B------:R-:W-:Y:S02]  /*05f0*/  @P1 IMAD R17, R47.reuse, c[0x0][0x1dc], R4 ;  /* 0x000077002f111a24 */ /* 0x040fe400078e0204 */
[----:B------:R-:W-:Y:S01]  /*0600*/  @P1 IMAD.WIDE.U32 R6, R47, c[0x0][0x1d8], R52 ;  /* 0x000076002f061a25 */ /* 0x000fe200078e0034 */
[----:B------:R-:W-:-:S03]  /*0610*/  @!P0 MOV R8, R50 ;  /* 0x0000003200088202 */ /* 0x000fc60000000f00 */
[----:B------:R-:W-:Y:S01]  /*0620*/  @!P0 IMAD R13, R46, c[0x0][0x1dc], R9 ;  /* 0x000077002e0d8a24 */ /* 0x000fe200078e0209 */
[----:B------:R-:W-:Y:S02]  /*0630*/  @!P0 MOV R9, R53 ;  /* 0x0000003500098202 */ /* 0x000fe40000000f00 */
[----:B------:R-:W-:Y:S02]  /*0640*/  @P1 IADD3 R17, R7, R17, RZ ;  /* 0x0000001107111210 */ /* 0x000fe40007ffe0ff */
[----:B------:R-:W-:Y:S01]  /*0650*/  @P1 SHF.L.U32 R16, R6, 0x2, RZ ;  /* 0x0000000206101819 */ /* 0x000fe200000006ff */
[----:B------:R-:W-:Y:S01]  /*0660*/  @!P0 IMAD.WIDE.U32 R8, R46, c[0x0][0x1d8], R8 ;  /* 0x000076002e088a25 */ /* 0x000fe200078e0008 */
[----:B------:R-:W-:Y:S02]  /*0670*/  @P1 SHF.L.U64.HI R17, R6, 0x2, R17 ;  /* 0x0000000206111819 */ /* 0x000fe40000010211 */
[----:B------:R-:W-:Y:S02]  /*0680*/  @P1 IADD3 R14, P2, R16, c[0x0][0x180], RZ ;  /* 0x00006000100e1a10 */ /* 0x000fe40007f5e0ff */
[----:B------:R-:W-:-:S02]  /*0690*/  @!P0 IADD3 R7, R9, R13, RZ ;  /* 0x0000000d09078210 */ /* 0x000fc40007ffe0ff */
[C---:B------:R-:W-:Y:S02]  /*06a0*/  @P1 IADD3.X R15, R17.reuse, c[0x0][0x184], RZ, P2, !PT ;  /* 0x00006100110f1a10 */ /* 0x040fe400017fe4ff */
[----:B------:R-:W-:Y:S01]  /*06b0*/  @P1 IADD3 R16, P2, R16, c[0x0][0x178], RZ ;  /* 0x00005e0010101a10 */ /* 0x000fe20007f5e0ff */
[----:B------:R-:W-:Y:S01]  /*06c0*/  CS2R R10, SRZ ;  /* 0x00000000000a7805 */ /* 0x000fe2000001ff00 */
[C---:B------:R-:W-:Y:S02]  /*06d0*/  @!P0 SHF.L.U64.HI R4, R8.reuse, 0x2, R7 ;  /* 0x0000000208048819 */ /* 0x040fe40000010207 */
[----:B------:R-:W-:Y:S01]  /*06e0*/  CS2R R6, SRZ ;  /* 0x0000000000067805 */ /* 0x000fe2000001ff00 */
[----:B------:R-:W-:Y:S02]  /*06f0*/  @P1 IADD3.X R17, R17, c[0x0][0x17c], RZ, P2, !PT ;  /* 0x00005f0011111a10 */ /* 0x000fe400017fe4ff */
[----:B------:R0:W5:Y:S04]  /*0700*/  @P1 LDG.E.64 R10, [R14.64] ;  /* 0x0000000e0e0a1981 */ /* 0x000168000c1e1b00 */
[----:B------:R0:W5:Y:S01]  /*0710*/  @P1 LDG.E.64 R6, [R16.64] ;  /* 0x0000000e10061981 */ /* 0x000162000c1e1b00 */
[----:B------:R-:W-:-:S04]  /*0720*/  @!P0 SHF.L.U32 R20, R8, 0x2, RZ ;  /* 0x0000000208148819 */ /* 0x000fc800000006ff */
[C---:B------:R-:W-:Y:S02]  /*0730*/  @!P0 IADD3 R18, P3, R20.reuse, c[0x0][0x180], RZ ;  /* 0x0000600014128a10 */ /* 0x040fe40007f7e0ff */
[----:B------:R-:W-:Y:S01]  /*0740*/  @!P0 IADD3 R20, P4, R20, c[0x0][0x178], RZ ;  /* 0x00005e0014148a10 */ /* 0x000fe20007f9e0ff */
[----:B------:R-:W-:Y:S01]  /*0750*/  CS2R R12, SRZ ;  /* 0x00000000000c7805 */ /* 0x000fe2000001ff00 */
[----:B------:R-:W-:Y:S01]  /*0760*/  CS2R R8, SRZ ;  /* 0x0000000000087805 */ /* 0x000fe2000001ff00 */
[C---:B------:R-:W-:Y:S02]  /*0770*/  @!P0 IADD3.X R19, R4.reuse, c[0x0][0x184], RZ, P3, !PT ;  /* 0x0000610004138a10 */ /* 0x040fe40001ffe4ff */
[----:B------:R-:W-:-:S03]  /*0780*/  @!P0 IADD3.X R21, R4, c[0x0][0x17c], RZ, P4, !PT ;  /* 0x00005f0004158a10 */ /* 0x000fc600027fe4ff */
[----:B------:R0:W5:Y:S04]  /*0790*/  @!P0 LDG.E.64 R12, [R18.64] ;  /* 0x0000000e120c8981 */ /* 0x000168000c1e1b00 */
[----:B------:R0:W5:Y:S01]  /*07a0*/  @!P0 LDG.E.64 R8, [R20.64] ;  /* 0x0000000e14088981 */ /* 0x000162000c1e1b00 */
[----:B------:R-:W-:Y:S01]  /*07b0*/  UMOV UR12, 0x3f800000 ;  /* 0x3f800000000c7882 */ /* 0x000fe20000000000 */
[----:B------:R-:W-:Y:S01]  /*07c0*/  BSSY B0, `(.L_x_1180) ;  /* 0x000001d000007945 */ /* 0x000fe20003800000 */
[----:B------:R-:W-:Y:S01]  /*07d0*/  MOV R44, RZ ;  /* 0x000000ff002c7202 */ /* 0x000fe20000000f00 */
[----:B------:R-:W-:Y:S01]  /*07e0*/  CS2R R42, SRZ ;  /* 0x00000000002a7805 */ /* 0x000fe2000001ff00 */
        /* <DEDUP_REMOVED lines=26> */
.L_x_1181:
[----:B0-----:R-:W-:Y:S05]  /*0990*/  BSYNC B0 ;  /* 0x0000000000007941 */ /* 0x001fea0003800000 */
.L_x_1180:
        /* <DEDUP_REMOVED lines=29> */
.L_x_1182:
[----:B------:R-:W-:Y:S01]  /*0b70*/  FMUL.FTZ R17, R11, R44 ;  /* 0x0000002c0b117220 */ /* 0x000fe20000410000 */
[----:B------:R-:W-:Y:S01]  /*0b80*/  MOV R15, R9 ;  /* 0x00000009000f7202 */ /* 0x000fe20000000f00 */
[----:B------:R-:W-:Y:S02]  /*0b90*/  FMUL.FTZ R3, R19, UR12 ;  /* 0x0000000c13037c20 */ /* 0x000fe40008410000 */
[----:B------:R-:W-:Y:S02]  /*0ba0*/  FMUL.FTZ R13, R12, R41 ;  /* 0x000000290c0d7220 */ /* 0x000fe40000410000 */
[----:B------:R-:W-:Y:S02]  /*0bb0*/  FFMA.FTZ R14, R0, R17, RZ ;  /* 0x00000011000e7223 */ /* 0x000fe400000100ff */
        /* <DEDUP_REMOVED lines=21> */
.L_x_1183:
[----:B------:R-:W-:Y:S01]  /*0d10*/  FFMA.FTZ R18, R2, R13, R14 ;  /* 0x0000000d02127223 */ /* 0x000fe2000001000e */
[C---:B------:R-:W-:Y:S01]  /*0d20*/  ISETP.GT.AND P0, PT, R39.reuse, 0x1e, PT ;  /* 0x0000001e2700780c */ /* 0x040fe20003f04270 */
[----:B------:R-:W-:Y:S01]  /*0d30*/  FMUL.FTZ R14, R10, R44 ;  /* 0x0000002c0a0e7220 */ /* 0x000fe20000410000 */
[----:B------:R-:W-:Y:S01]  /*0d40*/  ISETP.GT.AND P3, PT, R39, 0xf, PT ;  /* 0x0000000f2700780c */ /* 0x000fe20003f64270 */
[----:B------:R-:W-:Y:S01]  /*0d50*/  FADD.FTZ R19, R13, R16 ;  /* 0x000000100d137221 */ /* 0x000fe20000010000 */
[----:B------:R-:W-:Y:S01]  /*0d60*/  ISETP.NE.AND P4, PT, R39, RZ, PT ;  /* 0x000000ff2700720c */ /* 0x000fe20003f85270 */
[----:B------:R-:W-:Y:S01]  /*0d70*/  FMUL.FTZ R17, R15, R41 ;  /* 0x000000290f117220 */ /* 0x000fe20000410000 */
[----:B------:R-:W-:Y:S01]  /*0d80*/  BSSY B0, `(.L_x_1184) ;  /* 0x000004a000007945 */ /* 0x000fe20003800000 */
[----:B------:R-:W-:Y:S01]  /*0d90*/  FFMA.FTZ R13, R3, R14, R18 ;  /* 0x0000000e030d7223 */ /* 0x000fe20000010012 */
[----:B------:R-:W-:Y:S01]  /*0da0*/  HFMA2.MMA R18, -RZ, RZ, 0, 1.1920928955078125e-07 ;  /* 0x00000002ff127435 */ /* 0x000fe200000001ff */
[----:B------:R-:W-:Y:S01]  /*0db0*/  FADD.FTZ R14, R19, R14 ;  /* 0x0000000e130e7221 */ /* 0x000fe20000010000 */
[----:B------:R-:W-:Y:S01]  /*0dc0*/  ISETP.GT.U32.AND P5, PT, R48, 0x5, PT ;  /* 0x000000053000780c */ /* 0x000fe20003fa4070 */
[----:B------:R-:W-:-:S02]  /*0dd0*/  FFMA.FTZ R16, R4, R17, R13 ;  /* 0x0000001104107223 */ /* 0x000fc4000001000d */
[----:B------:R-:W-:Y:S02]  /*0de0*/  FADD.FTZ R17, R17, R14 ;  /* 0x0000000e11117221 */ /* 0x000fe40000010000 */
[----:B------:R-:W-:Y:S01]  /*0df0*/  FFMA.FTZ R19, R2, R12, RZ ;  /* 0x0000000c02137223 */ /* 0x000fe200000100ff */
        /* <DEDUP_REMOVED lines=24> */
[----:B------:R-:W-:Y:S02]  /*0f80*/  FFMA.FTZ R13, R0, R11, RZ ;  /* 0x0000000b000d7223 */ /* 0x000fe400000100ff */
[----:B-1----:R-:W-:Y:S01]  /*0f90*/  @!P3 FADD.FTZ R17, R17, R14 ;  /* 0x0000000e1111b221 */ /* 0x002fe20000010000 */
[----:B------:R-:W-:Y:S01]  /*0fa0*/  ISETP.NE.AND P3, PT, R48, RZ, PT ;  /* 0x000000ff3000720c */ /* 0x000fe20003f65270 */
        /* <DEDUP_REMOVED lines=16> */
[----:B0-----:R-:W-:Y:S02]  /*10b0*/  FADD.FTZ R10, R11, R29 ;  /* 0x0000001d0b0a7221 */ /* 0x001fe40000010000 */
[----:B------:R-:W0:Y:S01]  /*10c0*/  LDS.128 R28, [0x50] ;  /* 0x00005000ff1c7984 */ /* 0x000e220000000c00 */
[----:B--2---:R-:W-:Y:S02]  /*10d0*/  FADD.FTZ R11, R33, R16 ;  /* 0x00000010210b7221 */ /* 0x004fe40000010000 */
[----:B------:R-:W-:Y:S01]  /*10e0*/  FADD.FTZ R10, R10, R17 ;  /* 0x000000110a0a7221 */ /* 0x000fe20000010000 */
[----:B------:R-:W1:Y:S01]  /*10f0*/  LDS.128 R32, [0x60] ;  /* 0x00006000ff207984 */ /* 0x000e620000000c00 */
        /* <DEDUP_REMOVED lines=18> */
.L_x_1185:
[----:B------:R-:W-:Y:S05]  /*1220*/  BSYNC B0 ;  /* 0x0000000000007941 */ /* 0x000fea0003800000 */
.L_x_1184:
[----:B------:R-:W-:Y:S01]  /*1230*/  BAR.SYNC.DEFER_BLOCKING 0x0 ;  /* 0x0000000000007b1d */ /* 0x000fe20000010000 */
[----:B------:R-:W-:-:S05]  /*1240*/  SHF.L.U32 R32, R48, 0x4, RZ ;  /* 0x0000000430207819 */ /* 0x000fca00000006ff */
        /* <DEDUP_REMOVED lines=154> */
[----:B--2---:R-:W-:Y:S01]  /*1bf0*/  FADD.FTZ R33, R33, R20 ;  /* 0x0000001421217221 */ /* 0x004fe20000010000 */
        /* <DEDUP_REMOVED lines=14> */
[----:B--2---:R-:W-:Y:S02]  /*1ce0*/  FADD.FTZ R33, R33, R28 ;  /* 0x0000001c21217221 */ /* 0x004fe40000010000 */
[----:B------:R-:W-:Y:S02]  /*1cf0*/  FADD.FTZ R34, R34, R15 ;  /* 0x0000000f22227221 */ /* 0x000fe40000010000 */
[----:B------:R-:W-:Y:S02]  /*1d00*/  FADD.FTZ R28, R12, R29 ;  /* 0x0000001d0c1c7221 */ /* 0x000fe40000010000 */
[----:B------:R-:W1:Y:S01]  /*1d10*/  LDS.128 R12, [R32+0xe60] ;  /* 0x000e6000200c7984 */ /* 0x000e620000000c00 */
[----:B------:R-:W-:-:S02]  /*1d20*/  FADD.FTZ R29, R25, R30 ;  /* 0x0000001e191d7221 */ /* 0x000fc40000010000 */
[----:B---3--:R-:W-:Y:S01]  /*1d30*/  FADD.FTZ R33, R33, R16 ;  /* 0x0000001021217221 */ /* 0x008fe20000010000 */
        /* <DEDUP_REMOVED lines=10> */
[----:B-1----:R-:W-:Y:S02]  /*1de0*/  FADD.FTZ R20, R16, R13 ;  /* 0x0000000d10147221 */ /* 0x002fe40000010000 */
[----:B------:R-:W-:Y:S02]  /*1df0*/  FADD.FTZ R21, R17, R14 ;  /* 0x0000000e11157221 */ /* 0x000fe40000010000 */
[----:B------:R-:W0:Y:S01]  /*1e00*/  LDS.128 R16, [R32+0xf80] ;  /* 0x000f800020107984 */ /* 0x000e220000000c00 */
        /* <DEDUP_REMOVED lines=27> */
[----:B---3--:R-:W-:Y:S02]  /*1fc0*/  FADD.FTZ R33, R33, R20 ;  /* 0x0000001421217221 */ /* 0x008fe40000010000 */
        /* <DEDUP_REMOVED lines=14> */
[----:B--2---:R-:W-:Y:S01]  /*20b0*/  FADD.FTZ R33, R33, R28 ;  /* 0x0000001c21217221 */ /* 0x004fe20000010000 */
[----:B------:R-:W1:Y:S01]  /*20c0*/  LDS.128 R12, [R32+0x12e0] ;  /* 0x0012e000200c7984 */ /* 0x000e620000000c00 */
[----:B------:R-:W-:Y:S02]  /*20d0*/  FADD.FTZ R28, R20, R29 ;  /* 0x0000001d141c7221 */ /* 0x000fe40000010000 */
[----:B------:R-:W-:-:S02]  /*20e0*/  FADD.FTZ R29, R21, R30 ;  /* 0x0000001e151d7221 */ /* 0x000fc40000010000 */
[----:B------:R-:W2:Y:S01]  /*20f0*/  LDS.128 R20, [R32+0x1340] ;  /* 0x0013400020147984 */ /* 0x000ea20000000c00 */
[----:B------:R-:W-:Y:S02]  /*2100*/  FADD.FTZ R34, R34, R31 ;  /* 0x0000001f22227221 */ /* 0x000fe40000010000 */
        /* <DEDUP_REMOVED lines=77> */
[----:B---3--:R-:W-:Y:S02]  /*25e0*/  FADD.FTZ R12, R35, R24 ;  /* 0x00000018230c7221 */ /* 0x008fe40000010000 */
[----:B------:R-:W-:Y:S02]  /*25f0*/  FADD.FTZ R13, R28, R25 ;  /* 0x000000191c0d7221 */ /* 0x000fe40000010000 */
[----:B------:R-:W-:Y:S02]  /*2600*/  FADD.FTZ R14, R17, R26 ;  /* 0x0000001a110e7221 */ /* 0x000fe40000010000 */
[----:B------:R-:W-:Y:S02]  /*2610*/  FADD.FTZ R15, R16, R27 ;  /* 0x0000001b100f7221 */ /* 0x000fe40000010000 */
.L_x_1187:
[----:B------:R-:W-:Y:S05]  /*2620*/  BSYNC B0 ;  /* 0x0000000000007941 */ /* 0x000fea0003800000 */
.L_x_1186:
        /* <DEDUP_REMOVED lines=19> */
.L_x_1189:
[----:B------:R-:W-:Y:S05]  /*2760*/  BSYNC B0 ;  /* 0x0000000000007941 */ /* 0x000fea0003800000 */
.L_x_1188:
[----:B------:R-:W-:Y:S05]  /*2770*/  @!P0 BRA `(.L_x_1190) ;  /* 0x0000124000008947 */ /* 0x000fea0003800000 */
[----:B------:R-:W2:Y:S01]  /*2780*/  S2R R5, SR_CTAID.Y ;  /* 0x0000000000057919 */ /* 0x000ea20000002600 */
[----:B01----:R-:W-:-:S05]  /*2790*/  LOP3.LUT R12, R45, 0x1, RZ, 0xc0, !PT ;  /* 0x000000012d0c7812 */ /* 0x003fca00078ec0ff */
[----:B------:R-:W-:-:S04]  /*27a0*/  IMAD R12, R12, c[0x0][0x10], RZ ;  /* 0x000004000c0c7a24 */ /* 0x000fc800078e02ff */
[----:B------:R-:W-:-:S05]  /*27b0*/  IMAD R14, R12, c[0x0][0xc], RZ ;  /* 0x000003000c0e7a24 */ /* 0x000fca00078e02ff */
[----:B------:R-:W-:-:S05]  /*27c0*/  SHF.L.U32 R23, R14, 0x1, RZ ;  /* 0x000000010e177819 */ /* 0x000fca00000006ff */
[----:B------:R-:W-:Y:S01]  /*27d0*/  IMAD.WIDE R22, R23, R24, c[0x0][0x1b0] ;  /* 0x00006c0017167625 */ /* 0x000fe200078e0218 */
[----:B--2---:R-:W-:-:S05]  /*27e0*/  IADD3 R13, R12, R5, RZ ;  /* 0x000000050c0d7210 */ /* 0x004fca0007ffe0ff */
        /* <DEDUP_REMOVED lines=20> */
.L_x_1192:
[----:B------:R-:W2:Y:S01]  /*2930*/  LDG.E.STRONG.GPU R14, [R12.64] ;  /* 0x0000000e0c0e7981 */ /* 0x000ea2000c1ef900 */
[----:B------:R-:W-:Y:S01]  /*2940*/  YIELD ;  /* 0x0000000000007946 */ /* 0x000fe20003800000 */
[----:B--2---:R-:W-:Y:S01]  /*2950*/  ISETP.NE.AND P0, PT, R14, R17, PT ;  /* 0x000000110e00720c */ /* 0x004fe20003f05270 */
[----:B------:R-:W-:-:S12]  /*2960*/  CCTL.IVALL ;  /* 0x00000000ff00798f */ /* 0x000fd80002000000 */
[----:B------:R-:W-:Y:S05]  /*2970*/  @P0 BRA `(.L_x_1192) ;  /* 0xffffffb000000947 */ /* 0x000fea000383ffff */
.L_x_1191:
        /* <DEDUP_REMOVED lines=20> */
.L_x_1196:
        /* <DEDUP_REMOVED lines=116> */
.L_x_1195:
        /* <DEDUP_REMOVED lines=62> */
.L_x_1197:
[----:B------:R-:W-:-:S13]  /*35e0*/  ISETP.NE.OR P0, PT, RZ, UR4, P0 ;  /* 0x00000004ff007c0c */ /* 0x000fda0008705670 */
[----:B------:R-:W-:Y:S05]  /*35f0*/  @!P0 BRA `(.L_x_1193) ;  /* 0x000001f000008947 */ /* 0x000fea0003800000 */
.L_x_1194:
        /* <DEDUP_REMOVED lines=31> */
.L_x_1193:
        /* <DEDUP_REMOVED lines=12> */
.L_x_1199:
[----:B------:R-:W-:Y:S05]  /*38b0*/  BSYNC B0 ;  /* 0x0000000000007941 */ /* 0x000fea0003800000 */
.L_x_1198:
        /* <DEDUP_REMOVED lines=16> */
.L_x_1190:
        /* <DEDUP_REMOVED lines=27> */
.L_x_1200:
        /* <DEDUP_REMOVED lines=17> */
.L_x_1202:
[----:B------:R-:W-:Y:S05]  /*3c80*/  BSYNC B0 ;  /* 0x0000000000007941 */ /* 0x000fea0003800000 */
.L_x_1201:
[----:B------:R-:W-:Y:S05]  /*3c90*/  @!P2 BRA `(.L_x_1203) ;  /* 0x000001200000a947 */ /* 0x000fea0003800000 */
        /* <DEDUP_REMOVED lines=18> */
.L_x_1203:
[----:B------:R-:W-:Y:S01]  /*3dc0*/  BSSY B0, `(.L_x_1204) ;  /* 0x0000010000007945 */ /* 0x000fe20003800000 */
[----:B------:R-:W-:Y:S05]  /*3dd0*/  @P0 BRA `(.L_x_1205) ;  /* 0x000000e000000947 */ /* 0x000fea0003800000 */
[----:B------:R-:W-:Y:S01]  /*3de0*/  MOV R51, R53 ;  /* 0x0000003500337202 */ /* 0x000fe20000000f00 */
[----:B------:R-:W-:Y:S02]  /*3df0*/  IMAD R37, R37, c[0x0][0x1d8], RZ ;  /* 0x0000760025257a24 */ /* 0x000fe400078e02ff */
        /* <DEDUP_REMOVED lines=8> */
[----:B0-----:R-:W-:Y:S01]  /*3e80*/  FMUL.FTZ R6, R3, UR12 ;  /* 0x0000000c03067c20 */ /* 0x001fe20008410000 */
[----:B------:R-:W-:Y:S01]  /*3e90*/  LEA.HI.X R3, R50, c[0x0][0x164], R37, 0x2, P0 ;  /* 0x0000590032037a11 */ /* 0x000fe200000f1425 */
[----:B------:R-:W-:-:S05]  /*3ea0*/  FMUL.FTZ R7, R4, UR12 ;  /* 0x0000000c04077c20 */ /* 0x000fca0008410000 */
[----:B------:R0:W-:Y:S02]  /*3eb0*/  STG.E.64 [R2.64], R6 ;  /* 0x0000000602007986 */ /* 0x0001e4000c101b0e */
.L_x_1205:
[----:B------:R-:W-:Y:S05]  /*3ec0*/  BSYNC B0 ;  /* 0x0000000000007941 */ /* 0x000fea0003800000 */
.L_x_1204:
[----:B------:R-:W-:Y:S01]  /*3ed0*/  ULDC UR4, c[0x0][0x10] ;  /* 0x0000040000047ab9 */ /* 0x000fe20000000800 */
[----:B------:R-:W-:Y:S01]  /*3ee0*/  IADD3 R45, R45, 0x1, RZ ;  /* 0x000000012d2d7810 */ /* 0x000fe20007ffe0ff */
[----:B------:R-:W-:-:S04]  /*3ef0*/  UIADD3 UR7, UR7, UR4, URZ ;  /* 0x0000000407077290 */ /* 0x000fc8000fffe03f */
[----:B------:R-:W-:-:S06]  /*3f00*/  UISETP.GE.AND UP0, UPT, UR7, UR6, UPT ;  /* 0x000000060700728c */ /* 0x000fcc000bf06270 */
[----:B------:R-:W-:-:S13]  /*3f10*/  PLOP3.LUT P0, PT, PT, PT, UP0, 0x80, 0x0 ;  /* 0x000000000000781c */ /* 0x000fda0003f0f008 */
[----:B------:R-:W-:Y:S01]  /*3f20*/  @P0 CALL.REL.NOINC `(.L_x_1179) ;  /* 0x0000001000000944 */ /* 0x000fe20003c00000 */
[----:B------:R-:W-:Y:S05]  /*3f30*/  BRA `(.L_x_1206) ;  /* 0xffffc36000007947 */ /* 0x000fea000383ffff */
.L_x_1179:
        /* <DEDUP_REMOVED lines=18> */
.L_x_1208:
[----:B------:R-:W-:Y:S05]  /*4060*/  BSYNC B0 ;  /* 0x0000000000007941 */ /* 0x000fea0003800000 */
.L_x_1207:
        /* <DEDUP_REMOVED lines=11> */
.L_x_1210:
[----:B------:R-:W2:Y:S01]  /*4120*/  LDG.E.STRONG.GPU R5, [R2.64] ;  /* 0x0000000e02057981 */ /* 0x000ea2000c1ef900 */
[----:B------:R-:W-:Y:S01]  /*4130*/  YIELD ;  /* 0x0000000000007946 */ /* 0x000fe20003800000 */
[----:B--2---:R-:W-:Y:S01]  /*4140*/  ISETP.NE.AND P0, PT, R5, R0, PT ;  /* 0x000000000500720c */ /* 0x004fe20003f05270 */
[----:B------:R-:W-:-:S12]  /*4150*/  CCTL.IVALL ;  /* 0x00000000ff00798f */ /* 0x000fd80002000000 */
[----:B------:R-:W-:Y:S05]  /*4160*/  @P0 BRA `(.L_x_1210) ;  /* 0xffffffb000000947 */ /* 0x000fea000383ffff */
.L_x_1209:
        /* <DEDUP_REMOVED lines=25> */
.L_x_1211:
        /* <DEDUP_REMOVED lines=26> */
.L_x_1212:
        /* <DEDUP_REMOVED lines=14> */
.L_x_2344:


//--------------------- .text._Z35group_norm_nhwc_bwd_one_pass_kernelI11Fp32IOBf16WLi256ELi12ELi384EEv26Group_norm_nhwc_bwd_params --------------------------
	.section	.text._Z35group_norm_nhwc_bwd_one_pass_kernelI11Fp32IOBf16WLi256ELi12ELi384EEv26Group_norm_nhwc_bwd_params,"ax",@progbits
	.sectioninfo	@"SHI_REGISTERS=78"
	.align	128
        .global         _Z35group_norm_nhwc_bwd_one_pass_kernelI11Fp32IOBf16WLi256ELi12ELi384EEv26Group_norm_nhwc_bwd_params
        .type           _Z35group_norm_nhwc_bwd_one_pass_kernelI11Fp32IOBf16WLi256ELi12ELi384EEv26Group_norm_nhwc_bwd_params,@function
        .size           _Z35group_norm_nhwc_bwd_one_pass_kernelI11Fp32IOBf16WLi256ELi12ELi384EEv26Group_norm_nhwc_bwd_params,(.L_x_2345 - _Z35group_norm_nhwc_bwd_one_pass_kernelI11Fp32IOBf16WLi256ELi12ELi384EEv26Group_norm_nhwc_bwd_params)
        .other          _Z35group_norm_nhwc_bwd_one_pass_kernelI11Fp32IOBf16WLi256ELi12ELi384EEv26Group_norm_nhwc_bwd_params,@"STO_CUDA_ENTRY STV_DEFAULT"
_Z35group_norm_nhwc_bwd_one_pass_kernelI11Fp32IOBf16WLi256ELi12ELi384EEv26Group_norm_nhwc_bwd_params:
.text._Z35group_norm_nhwc_bwd_one_pass_kernelI11Fp32IOBf16WLi256ELi12ELi384EEv26Group_norm_nhwc_bwd_params:
        /* <DEDUP_REMOVED lines=44> */
.L_x_1248:
[----:B0-----:R-:W-:Y:S01]  /*02c0*/  IABS R5, c[0x0][0x1f0] ;  /* 0x00007c0000057a13 */ /* 0x001fe20000000000 */
[----:B------:R-:W-:Y:S01]  /*02d0*/  ULDC UR4, c[0x0][0x1f0] ;  /* 0x00007c0000047ab9 */ /* 0x000fe20000000800 */
[----:B------:R-:W-:Y:S01]  /*02e0*/  ISETP.LE.AND P3, PT, RZ, UR7, PT ;  /* 0x00000007ff007c0c */ /* 0x000fe2000bf63270 */
[----:B------:R-:W-:Y:S01]  /*02f0*/  ULOP3.LUT UR4, UR7, UR4, URZ, 0x3c, !UPT ;  /* 0x0000000407047292 */ /* 0x000fe2000f8e3c3f */
[----:B------:R-:W0:Y:S01]  /*0300*/  I2F.RP R0, R5 ;  /* 0x0000000500007306 */ /* 0x000e220000209400 */
[----:B------:R-:W-:Y:S01]  /*0310*/  UMOV UR12, 0x8 ;  /* 0x00000008000c7882 */ /* 0x000fe20000000000 */
[----:B------:R-:W-:-:S02]  /*0320*/  SHF.R.S32.HI R50, RZ, 0x1f, R61 ;  /* 0x0000001fff327819 */ /* 0x000fc4000001143d */
[----:B------:R-:W-:Y:S02]  /*0330*/  SHF.R.S32.HI R51, RZ, 0x1f, R62 ;  /* 0x0000001fff337819 */ /* 0x000fe4000001143e */
[----:B------:R-:W-:Y:S01]  /*0340*/  ISETP.LE.AND P4, PT, RZ, UR4, PT ;  /* 0x00000004ff007c0c */ /* 0x000fe2000bf83270 */
[----:B------:R-:W-:Y:S01]  /*0350*/  ULDC.64 UR4, c[0x0][0x198] ;  /* 0x0000660000047ab9 */ /* 0x000fe20000000a00 */
[----:B------:R-:W-:Y:S01]  /*0360*/  SHF.R.S32.HI R49, RZ, 0x1f, R60 ;  /* 0x0000001fff317819 */ /* 0x000fe2000001143c */
[----:B------:R-:W-:-:S06]  /*0370*/  UIMAD.WIDE UR4, UR7, UR12, UR4 ;  /* 0x0000000c070472a5 */ /* 0x000fcc000f8e0204 */
[----:B------:R-:W-:Y:S01]  /*0380*/  MOV R6, UR4 ;  /* 0x0000000400067c02 */ /* 0x000fe20008000f00 */
        /* <DEDUP_REMOVED lines=20> */
[----:B------:R-:W-:Y:S02]  /*04d0*/  ISETP.GE.U32.AND P2, PT, R61, c[0x0][0x1e0], PT ;  /* 0x000078003d007a0c */ /* 0x000fe40003f46070 */
[----:B------:R-:W-:Y:S02]  /*04e0*/  @!P3 IADD3 R0, -R0, RZ, RZ ;  /* 0x000000ff0000b210 */ /* 0x000fe40007ffe1ff */
[----:B------:R-:W-:Y:S02]  /*04f0*/  @P0 IADD3 R3, R3, 0x1, RZ ;  /* 0x0000000103030810 */ /* 0x000fe40007ffe0ff */
        /* <DEDUP_REMOVED lines=16> */
[----:B------:R-:W-:-:S02]  /*0600*/  LEA.HI.X.SX32 R69, R0, R5, 0x1, P3 ;  /* 0x0000000500457211 */ /* 0x000fc400018f0eff */
[----:B------:R-:W-:Y:S01]  /*0610*/  ISETP.GE.U32.AND P3, PT, R60, c[0x0][0x1e0], PT ;  /* 0x000078003c007a0c */ /* 0x000fe20003f66070 */
[C---:B------:R-:W-:Y:S02]  /*0620*/  IMAD R71, R3.reuse, c[0x0][0x1ec], R2 ;  /* 0x00007b0003477a24 */ /* 0x040fe400078e0202 */
[----:B------:R-:W-:Y:S01]  /*0630*/  IMAD.WIDE.U32 R68, R3, c[0x0][0x1e8], R68 ;  /* 0x00007a0003447a25 */ /* 0x000fe200078e0044 */
[----:B------:R-:W-:-:S03]  /*0640*/  ISETP.GE.AND.EX P3, PT, R49, c[0x0][0x1e4], PT, P3 ;  /* 0x0000790031007a0c */ /* 0x000fc60003f66330 */
[----:B------:R-:W-:Y:S01]  /*0650*/  @!P2 IMAD R4, R50, c[0x0][0x1d8], RZ ;  /* 0x000076003204aa24 */ /* 0x000fe200078e02ff */
[----:B------:R-:W-:Y:S01]  /*0660*/  IADD3 R71, R69, R71, RZ ;  /* 0x0000004745477210 */ /* 0x000fe20007ffe0ff */
[----:B------:R-:W-:Y:S01]  /*0670*/  @P1 IMAD R2, R52, c[0x0][0x1d8], RZ ;  /* 0x0000760034021a24 */ /* 0x000fe200078e02ff */
[----:B------:R-:W-:Y:S01]  /*0680*/  ISETP.GT.U32.OR P3, PT, R64, 0x17f, P3 ;  /* 0x0000017f4000780c */ /* 0x000fe20001f64470 */
[----:B------:R-:W-:Y:S01]  /*0690*/  @!P0 IMAD R3, R51, c[0x0][0x1d8], RZ ;  /* 0x0000760033038a24 */ /* 0x000fe200078e02ff */
[-C--:B------:R-:W-:Y:S01]  /*06a0*/  @P1 MOV R70, R68.reuse ;  /* 0x0000004400461202 */ /* 0x080fe20000000f00 */
[----:B------:R-:W-:Y:S01]  /*06b0*/  @!P2 IMAD R29, R61, c[0x0][0x1dc], R4 ;  /* 0x000077003d1daa24 */ /* 0x000fe200078e0204 */
[----:B------:R-:W-:Y:S02]  /*06c0*/  @!P0 MOV R4, R68 ;  /* 0x0000004400048202 */ /* 0x000fe40000000f00 */
[----:B------:R-:W-:Y:S01]  /*06d0*/  @!P0 MOV R5, R71 ;  /* 0x0000004700058202 */ /* 0x000fe20000000f00 */
[----:B------:R-:W-:-:S02]  /*06e0*/  @P1 IMAD R11, R63, c[0x0][0x1dc], R2 ;  /* 0x000077003f0b1a24 */ /* 0x000fc400078e0202 */
[----:B------:R-:W-:Y:S02]  /*06f0*/  @!P0 IMAD R13, R62, c[0x0][0x1dc], R3 ;  /* 0x000077003e0d8a24 */ /* 0x000fe400078e0203 */
[----:B------:R-:W-:-:S04]  /*0700*/  @P1 IMAD.WIDE.U32 R2, R63, c[0x0][0x1d8], R70 ;  /* 0x000076003f021a25 */ /* 0x000fc800078e0046 */
[----:B------:R-:W-:Y:S01]  /*0710*/  @!P0 IMAD.WIDE.U32 R4, R62, c[0x0][0x1d8], R4 ;  /* 0x000076003e048a25 */ /* 0x000fe200078e0004 */
[----:B------:R-:W-:-:S04]  /*0720*/  @P1 IADD3 R11, R3, R11, RZ ;  /* 0x0000000b030b1210 */ /* 0x000fc80007ffe0ff */
[----:B------:R-:W-:Y:S01]  /*0730*/  @!P0 IADD3 R3, R5, R13, RZ ;  /* 0x0000000d05038210 */ /* 0x000fe20007ffe0ff */
[----:B------:R-:W-:Y:S01]  /*0740*/  @!P3 IMAD R5, R49, c[0x0][0x1d8], RZ ;  /* 0x000076003105ba24 */ /* 0x000fe200078e02ff */
[C---:B------:R-:W-:Y:S02]  /*0750*/  @P1 SHF.L.U32 R14, R2.reuse, 0x2, RZ ;  /* 0x00000002020e1819 */ /* 0x040fe400000006ff */
[----:B------:R-:W-:Y:S01]  /*0760*/  @P1 SHF.L.U64.HI R10, R2, 0x2, R11 ;  /* 0x00000002020a1819 */ /* 0x000fe2000001020b */
[----:B------:R-:W-:Y:S01]  /*0770*/  @!P3 IMAD R11, R60, c[0x0][0x1dc], R5 ;  /* 0x000077003c0bba24 */ /* 0x000fe200078e0205 */
[----:B------:R-:W-:Y:S02]  /*0780*/  @!P2 MOV R8, R68 ;  /* 0x000000440008a202 */ /* 0x000fe40000000f00 */
[----:B------:R-:W-:Y:S02]  /*0790*/  @!P2 MOV R9, R71 ;  /* 0x000000470009a202 */ /* 0x000fe40000000f00 */
[----:B------:R-:W-:-:S02]  /*07a0*/  @!P0 SHF.L.U32 R24, R4, 0x2, RZ ;  /* 0x0000000204188819 */ /* 0x000fc400000006ff */
[----:B------:R-:W-:Y:S02]  /*07b0*/  @!P0 SHF.L.U64.HI R16, R4, 0x2, R3 ;  /* 0x0000000204108819 */ /* 0x000fe40000010203 */
[----:B------:R-:W-:Y:S02]  /*07c0*/  @!P3 MOV R4, R68 ;  /* 0x000000440004b202 */ /* 0x000fe40000000f00 */
[----:B------:R-:W-:Y:S02]  /*07d0*/  @!P3 MOV R5, R71 ;  /* 0x000000470005b202 */ /* 0x000fe40000000f00 */
[C---:B------:R-:W-:Y:S01]  /*07e0*/  @P1 IADD3 R12, P4, R14.reuse, c[0x0][0x180], RZ ;  /* 0x000060000e0c1a10 */ /* 0x040fe20007f9e0ff */
[----:B------:R-:W-:Y:S01]  /*07f0*/  @!P2 IMAD.WIDE.U32 R8, R61, c[0x0][0x1d8], R8 ;  /* 0x000076003d08aa25 */ /* 0x000fe200078e0008 */
[----:B------:R-:W-:Y:S02]  /*0800*/  @P1 IADD3 R14, P5, R14, c[0x0][0x178], RZ ;  /* 0x00005e000e0e1a10 */ /* 0x000fe40007fbe0ff */
[----:B------:R-:W-:Y:S01]  /*0810*/  @P1 IADD3.X R13, R10, c[0x0][0x184], RZ, P4, !PT ;  /* 0x000061000a0d1a10 */ /* 0x000fe200027fe4ff */
[----:B------:R-:W-:Y:S01]  /*0820*/  @!P3 IMAD.WIDE.U32 R4, R60, c[0x0][0x1d8], R4 ;  /* 0x000076003c04ba25 */ /* 0x000fe200078e0004 */
[----:B------:R-:W-:-:S02]  /*0830*/  @P1 IADD3.X R15, R10, c[0x0][0x17c], RZ, P5, !PT ;  /* 0x00005f000a0f1a10 */ /* 0x000fc40002ffe4ff */
[C---:B------:R-:W-:Y:S02]  /*0840*/  @!P0 IADD3 R22, P4, R24.reuse, c[0x0][0x180], RZ ;  /* 0x0000600018168a10 */ /* 0x040fe40007f9e0ff */
[----:B------:R-:W-:Y:S02]  /*0850*/  @!P0 IADD3 R24, P5, R24, c[0x0][0x178], RZ ;  /* 0x00005e0018188a10 */ /* 0x000fe40007fbe0ff */
[----:B------:R-:W-:Y:S01]  /*0860*/  @!P2 IADD3 R29, R9, R29, RZ ;  /* 0x0000001d091da210 */ /* 0x000fe20007ffe0ff */
[----:B------:R-:W-:Y:S01]  /*0870*/  CS2R R20, SRZ ;  /* 0x0000000000147805 */ /* 0x000fe2000001ff00 */
[----:B------:R-:W-:Y:S02]  /*0880*/  @!P3 IADD3 R5, R5, R11, RZ ;  /* 0x0000000b0505b210 */ /* 0x000fe40007ffe0ff */
[----:B------:R-:W-:Y:S01]  /*0890*/  CS2R R10, SRZ ;  /* 0x00000000000a7805 */ /* 0x000fe2000001ff00 */
[C---:B------:R-:W-:Y:S02]  /*08a0*/  @!P0 IADD3.X R23, R16.reuse, c[0x0][0x184], RZ, P4, !PT ;  /* 0x0000610010178a10 */ /* 0x040fe400027fe4ff */
[----:B------:R-:W-:-:S02]  /*08b0*/  @!P0 IADD3.X R25, R16, c[0x0][0x17c], RZ, P5, !PT ;  /* 0x00005f0010198a10 */ /* 0x000fc40002ffe4ff */
[C---:B------:R-:W-:Y:S01]  /*08c0*/  @!P2 SHF.L.U32 R28, R8.reuse, 0x2, RZ ;  /* 0x00000002081ca819 */ /* 0x040fe200000006ff */
[----:B------:R0:W5:Y:S01]  /*08d0*/  @!P0 LDG.E.64 R20, [R22.64] ;  /* 0x0000000e16148981 */ /* 0x000162000c1e1b00 */
[----:B------:R-:W-:Y:S02]  /*08e0*/  @!P2 SHF.L.U64.HI R29, R8, 0x2, R29 ;  /* 0x00000002081da819 */ /* 0x000fe4000001021d */
[----:B------:R-:W-:Y:S01]  /*08f0*/  @!P3 SHF.L.U32 R32, R4, 0x2, RZ ;  /* 0x000000020420b819 */ /* 0x000fe200000006ff */
[----:B------:R-:W-:Y:S01]  /*0900*/  CS2R R8, SRZ ;  /* 0x0000000000087805 */ /* 0x000fe2000001ff00 */
[----:B------:R-:W-:Y:S01]  /*0910*/  MOV R3, RZ ;  /* 0x000000ff00037202 */ /* 0x000fe20000000f00 */
[----:B------:R0:W5:Y:S01]  /*0920*/  @!P0 LDG.E.64 R10, [R24.64] ;  /* 0x0000000e180a8981 */ /* 0x000162000c1e1b00 */
[----:B------:R-:W-:Y:S02]  /*0930*/  MOV R2, RZ ;  /* 0x000000ff00027202 */ /* 0x000fe40000000f00 */
[----:B------:R-:W-:Y:S01]  /*0940*/  @!P2 IADD3 R26, P6, R28, c[0x0][0x180], RZ ;  /* 0x000060001c1aaa10 */ /* 0x000fe20007fde0ff */
[----:B------:R1:W5:Y:S01]  /*0950*/  @P1 LDG.E.64 R8, [R14.64] ;  /* 0x0000000e0e081981 */ /* 0x000362000c1e1b00 */
[----:B------:R-:W-:-:S02]  /*0960*/  @!P3 IADD3 R30, P4, R32, c[0x0][0x180], RZ ;  /* 0x00006000201eba10 */ /* 0x000fc40007f9e0ff */
[----:B------:R-:W-:Y:S01]  /*0970*/  @!P3 SHF.L.U64.HI R18, R4, 0x2, R5 ;  /* 0x000000020412b819 */ /* 0x000fe20000010205 */
[----:B------:R3:W5:Y:S01]  /*0980*/  @P1 LDG.E.64 R2, [R12.64] ;  /* 0x0000000e0c021981 */ /* 0x000762000c1e1b00 */
[----:B------:R-:W-:Y:S02]  /*0990*/  @!P2 IADD3 R28, P0, R28, c[0x0][0x178], RZ ;  /* 0x00005e001c1caa10 */ /* 0x000fe40007f1e0ff */
[----:B------:R-:W-:Y:S01]  /*09a0*/  @!P3 IADD3 R32, P5, R32, c[0x0][0x178], RZ ;  /* 0x00005e002020ba10 */ /* 0x000fe20007fbe0ff */
[----:B------:R-:W-:Y:S01]  /*09b0*/  CS2R R4, SRZ ;  /* 0x0000000000047805 */ /* 0x000fe2000001ff00 */
[C---:B------:R-:W-:Y:S01]  /*09c0*/  @!P2 IADD3.X R27, R29.reuse, c[0x0][0x184], RZ, P6, !PT ;  /* 0x000061001d1baa10 */ /* 0x040fe200037fe4ff */
[----:B------:R-:W-:Y:S01]  /*09d0*/  CS2R R16, SRZ ;  /* 0x0000000000107805 */ /* 0x000fe2000001ff00 */
[----:B-1----:R-:W-:Y:S01]  /*09e0*/  CS2R R14, SRZ ;  /* 0x00000000000e7805 */ /* 0x002fe2000001ff00 */
[----:B------:R-:W-:Y:S01]  /*09f0*/  @!P2 IADD3.X R29, R29, c[0x0][0x17c], RZ, P0, !PT ;  /* 0x00005f001d1daa10 */ /* 0x000fe200007fe4ff */
[----:B---3--:R-:W-:Y:S01]  /*0a00*/  CS2R R12, SRZ ;  /* 0x00000000000c7805 */ /* 0x008fe2000001ff00 */
[C---:B------:R-:W-:Y:S01]  /*0a10*/  @!P3 IADD3.X R31, R18.reuse, c[0x0][0x184], RZ, P4, !PT ;  /* 0x00006100121fba10 */ /* 0x040fe200027fe4ff */
[----:B------:R0:W5:Y:S01]  /*0a20*/  @!P2 LDG.E.64 R4, [R26.64] ;  /* 0x0000000e1a04a981 */ /* 0x000162000c1e1b00 */
[----:B------:R-:W-:-:S03]  /*0a30*/  @!P3 IADD3.X R33, R18, c[0x0][0x17c], RZ, P5, !PT ;  /* 0x00005f001221ba10 */ /* 0x000fc60002ffe4ff */
[----:B------:R0:W5:Y:S04]  /*0a40*/  @!P2 LDG.E.64 R12, [R28.64] ;  /* 0x0000000e1c0ca981 */ /* 0x000168000c1e1b00 */
        /* <DEDUP_REMOVED lines=32> */
.L_x_1215:
[----:B0-----:R-:W-:Y:S05]  /*0c50*/  BSYNC B0 ;  /* 0x0000000000007941 */ /* 0x001fea0003800000 */
.L_x_1214:
[----:B------:R-:W-:Y:S01]  /*0c60*/  ISETP.NE.AND P4, PT, RZ, UR13, PT ;  /* 0x0000000dff007c0c */ /* 0x000fe2000bf85270 */
[C---:B-----5:R-:W-:Y:S01]  /*0c70*/  FADD.FTZ R2, -R6.reuse, R2 ;  /* 0x0000000206027221 */ /* 0x060fe20000010100 */
[----:B------:R-:W-:Y:S01]  /*0c80*/  MOV R23, R8 ;  /* 0x0000000800177202 */ /* 0x000fe20000000f00 */
[C---:B------:R-:W-:Y:S02]  /*0c90*/  FADD.FTZ R3, -R6.reuse, R3 ;  /* 0x0000000306037221 */ /* 0x040fe40000010100 */
[C---:B------:R-:W-:Y:S01]  /*0ca0*/  FADD.FTZ R26, -R6.reuse, R20 ;  /* 0x00000014061a7221 */ /* 0x040fe20000010100 */
[----:B------:R-:W-:Y:S01]  /*0cb0*/  MOV R20, R9 ;  /* 0x0000000900147202 */ /* 0x000fe20000000f00 */
[----:B------:R-:W-:Y:S01]  /*0cc0*/  FADD.FTZ R28, -R6, R21 ;  /* 0x00000015061c7221 */ /* 0x000fe20000010100 */
[----:B------:R-:W-:Y:S01]  /*0cd0*/  MOV R21, R10 ;  /* 0x0000000a00157202 */ /* 0x000fe20000000f00 */
[----:B------:R-:W-:-:S02]  /*0ce0*/  FMUL.FTZ R18, R2, UR12 ;  /* 0x0000000c02127c20 */ /* 0x000fc40008410000 */
        /* <DEDUP_REMOVED lines=20> */
.L_x_1216:
        /* <DEDUP_REMOVED lines=26> */
.L_x_1217:
[----:B------:R-:W-:Y:S02]  /*0fd0*/  FFMA.FTZ R24, R7, R25, R24 ;  /* 0x0000001907187223 */ /* 0x000fe40000010018 */
[----:B------:R-:W-:Y:S02]  /*0fe0*/  FMUL.FTZ R3, R21, R58 ;  /* 0x0000003a15037220 */ /* 0x000fe40000410000 */
[----:B------:R-:W-:Y:S01]  /*0ff0*/  FADD.FTZ R26, R25, R26 ;  /* 0x0000001a191a7221 */ /* 0x000fe20000010000 */
[----:B------:R-:W-:Y:S01]  /*1000*/  MOV R25, R13 ;  /* 0x0000000d00197202 */ /* 0x000fe20000000f00 */
[----:B------:R-:W-:Y:S01]  /*1010*/  FFMA.FTZ R27, R0, R3, R24 ;  /* 0x00000003001b7223 */ /* 0x000fe20000010018 */
[----:B------:R-:W-:Y:S01]  /*1020*/  MOV R24, R12 ;  /* 0x0000000c00187202 */ /* 0x000fe20000000f00 */
[----:B------:R-:W-:-:S02]  /*1030*/  FADD.FTZ R26, R26, R3 ;  /* 0x000000031a1a7221 */ /* 0x000fc40000010000 */
[C---:B------:R-:W-:Y:S02]  /*1040*/  FADD.FTZ R3, -R6.reuse, R4 ;  /* 0x0000000406037221 */ /* 0x040fe40000010100 */
[----:B------:R-:W-:Y:S02]  /*1050*/  FADD.FTZ R4, -R6, R5 ;  /* 0x0000000506047221 */ /* 0x000fe40000010100 */
        /* <DEDUP_REMOVED lines=20> */
[----:B------:R-:W-:-:S04]  /*11a0*/  FMUL.FTZ R25, R13, R32 ;  /* 0x000000200d197220 */ /* 0x000fc80000410000 */
[----:B------:R-:W-:Y:S02]  /*11b0*/  FMUL.FTZ R25, R25, R34 ;  /* 0x0000002219197220 */ /* 0x000fe40000410000 */
.L_x_1218:
[----:B------:R-:W-:Y:S02]  /*11c0*/  FFMA.FTZ R27, R2, R5, R27 ;  /* 0x00000005021b7223 */ /* 0x000fe4000001001b */
[----:B------:R-:W-:Y:S02]  /*11d0*/  FADD.FTZ R29, R5, R26 ;  /* 0x0000001a051d7221 */ /* 0x000fe40000010000 */
[----:B------:R-:W-:Y:S01]  /*11e0*/  FADD.FTZ R5, -R6, R16 ;  /* 0x0000001006057221 */ /* 0x000fe20000010100 */
[----:B------:R-:W-:Y:S01]  /*11f0*/  MOV R16, R14 ;  /* 0x0000000e00107202 */ /* 0x000fe20000000f00 */
[----:B------:R-:W-:Y:S02]  /*1200*/  FMUL.FTZ R28, R24, R58 ;  /* 0x0000003a181c7220 */ /* 0x000fe40000410000 */
[----:B------:R-:W-:Y:S01]  /*1210*/  FADD.FTZ R6, -R6, R17 ;  /* 0x0000001106067221 */ /* 0x000fe20000010100 */
[----:B------:R-:W-:Y:S01]  /*1220*/  MOV R17, R15 ;  /* 0x0000000f00117202 */ /* 0x000fe20000000f00 */
[----:B------:R-:W-:-:S02]  /*1230*/  FFMA.FTZ R27, R3, R28, R27 ;  /* 0x0000001c031b7223 */ /* 0x000fc4000001001b */
[----:B------:R-:W-:Y:S02]  /*1240*/  FADD.FTZ R29, R29, R28 ;  /* 0x0000001c1d1d7221 */ /* 0x000fe40000010000 */
        /* <DEDUP_REMOVED lines=22> */
.L_x_1219:
[----:B------:R-:W-:Y:S01]  /*13b0*/  FFMA.FTZ R27, R4, R26, R27 ;  /* 0x0000001a041b7223 */ /* 0x000fe2000001001b */
[C---:B------:R-:W-:Y:S01]  /*13c0*/  ISETP.GT.AND P0, PT, R53.reuse, 0x1e, PT ;  /* 0x0000001e3500780c */ /* 0x040fe20003f04270 */
[----:B------:R-:W-:Y:S01]  /*13d0*/  FMUL.FTZ R28, R16, R58 ;  /* 0x0000003a101c7220 */ /* 0x000fe20000410000 */
[C---:B------:R-:W-:Y:S01]  /*13e0*/  ISETP.GT.AND P2, PT, R53.reuse, 0xf, PT ;  /* 0x0000000f3500780c */ /* 0x040fe20003f44270 */
[----:B------:R-:W-:Y:S01]  /*13f0*/  FADD.FTZ R31, R26, R29 ;  /* 0x0000001d1a1f7221 */ /* 0x000fe20000010000 */
[----:B------:R-:W-:Y:S01]  /*1400*/  ISETP.NE.AND P3, PT, R53, RZ, PT ;  /* 0x000000ff3500720c */ /* 0x000fe20003f65270 */
[----:B------:R-:W-:Y:S01]  /*1410*/  FMUL.FTZ R29, R17, R55 ;  /* 0x00000037111d7220 */ /* 0x000fe20000410000 */
[----:B------:R-:W-:Y:S01]  /*1420*/  BSSY B0, `(.L_x_1220) ;  /* 0x0000052000007945 */ /* 0x000fe20003800000 */
[----:B------:R-:W-:Y:S01]  /*1430*/  FFMA.FTZ R27, R5, R28, R27 ;  /* 0x0000001c051b7223 */ /* 0x000fe2000001001b */
[----:B------:R-:W-:Y:S01]  /*1440*/  ISETP.GT.U32.AND P5, PT, R64, 0x5, PT ;  /* 0x000000054000780c */ /* 0x000fe20003fa4070 */
[----:B------:R-:W-:-:S02]  /*1450*/  FADD.FTZ R28, R31, R28 ;  /* 0x0000001c1f1c7221 */ /* 0x000fc40000010000 */
[----:B------:R-:W-:Y:S02]  /*1460*/  FFMA.FTZ R26, R6, R29, R27 ;  /* 0x0000001d061a7223 */ /* 0x000fe4000001001b */
[----:B------:R-:W-:Y:S02]  /*1470*/  FADD.FTZ R29, R29, R28 ;  /* 0x0000001c1d1d7221 */ /* 0x000fe40000010000 */
[----:B------:R-:W-:Y:S01]  /*1480*/  FFMA.FTZ R31, R18, R23, RZ ;  /* 0x00000017121f7223 */ /* 0x000fe200000100ff */
[----:B------:R-:W0:Y:S01]  /*1490*/  SHFL.DOWN PT, R27, R26, 0x1, 0x1f ;  /* 0x08201f001a1b7f89 */ /* 0x000e2200000e0000 */
[----:B------:R-:W-:Y:S02]  /*14a0*/  FFMA.FTZ R33, R7, R20, RZ ;  /* 0x0000001407217223 */ /* 0x000fe400000100ff */
[----:B------:R-:W-:Y:S01]  /*14b0*/  FFMA.FTZ R31, R0, R21, R31 ;  /* 0x00000015001f7223 */ /* 0x000fe2000001001f */
[----:B------:R-:W1:Y:S01]  /*14c0*/  SHFL.DOWN PT, R28, R29, 0x1, 0x1f ;  /* 0x08201f001d1c7f89 */ /* 0x000e6200000e0000 */
[----:B------:R-:W-:-:S02]  /*14d0*/  FFMA.FTZ R33, R2, R22, R33 ;  /* 0x0000001602217223 */ /* 0x000fc40000010021 */
[----:B------:R-:W-:Y:S02]  /*14e0*/  FFMA.FTZ R31, R3, R24, R31 ;  /* 0x00000018031f7223 */ /* 0x000fe4000001001f */
[----:B------:R-:W-:Y:S02]  /*14f0*/  FFMA.FTZ R33, R4, R25, R33 ;  /* 0x0000001904217223 */ /* 0x000fe40000010021 */
[----:B------:R-:W-:Y:S02]  /*1500*/  FFMA.FTZ R32, R5, R16, R31 ;  /* 0x0000001005207223 */ /* 0x000fe4000001001f */
[----:B------:R-:W-:Y:S02]  /*1510*/  FFMA.FTZ R33, R6, R17, R33 ;  /* 0x0000001106217223 */ /* 0x000fe40000010021 */
        /* <DEDUP_REMOVED lines=18> */
[----:B------:R-:W-:-:S03]  /*1640*/  HFMA2.MMA R28, -RZ, RZ, 0, 1.1920928955078125e-07 ;  /* 0x00000002ff1c7435 */ /* 0x000fc600000001ff */
[----:B------:R-:W1:Y:S07]  /*1650*/  SHFL.DOWN PT, R30, R29, 0x10, 0x1f ;  /* 0x0a001f001d1e7f89 */ /* 0x000e6e00000e0000 */
[----:B------:R-:W-:Y:S01]  /*1660*/  ISETP.LE.U32.AND P0, PT, R28, c[0x0][0xc], PT ;  /* 0x000003001c007a0c */ /* 0x000fe20003f03070 */
[----:B------:R-:W-:Y:S02]  /*1670*/  FADD.FTZ R28, RZ, R23 ;  /* 0x00000017ff1c7221 */ /* 0x000fe40000010000 */
[----:B------:R-:W-:-:S02]  /*1680*/  FADD.FTZ R23, RZ, R20 ;  /* 0x00000014ff177221 */ /* 0x000fc40000010000 */
[----:B------:R-:W-:Y:S02]  /*1690*/  FADD.FTZ R35, R28, R21 ;  /* 0x000000151c237221 */ /* 0x000fe40000010000 */
[----:B------:R-:W-:Y:S02]  /*16a0*/  FADD.FTZ R20, R23, R22 ;  /* 0x0000001617147221 */ /* 0x000fe40000010000 */
[----:B------:R-:W-:Y:S02]  /*16b0*/  FADD.FTZ R35, R35, R24 ;  /* 0x0000001823237221 */ /* 0x000fe40000010000 */
[----:B------:R-:W-:Y:S02]  /*16c0*/  FADD.FTZ R20, R20, R25 ;  /* 0x0000001914147221 */ /* 0x000fe40000010000 */
[----:B0-----:R-:W-:Y:S02]  /*16d0*/  @!P2 FADD.FTZ R26, R26, R27 ;  /* 0x0000001b1a1aa221 */ /* 0x001fe40000010000 */
[----:B------:R-:W-:-:S02]  /*16e0*/  FADD.FTZ R34, R35, R16 ;  /* 0x0000001023227221 */ /* 0x000fc40000010000 */
[----:B-1----:R-:W-:Y:S01]  /*16f0*/  @!P2 FADD.FTZ R29, R29, R30 ;  /* 0x0000001e1d1da221 */ /* 0x002fe20000010000 */
[----:B------:R-:W-:Y:S01]  /*1700*/  ISETP.NE.AND P2, PT, R64, RZ, PT ;  /* 0x000000ff4000720c */ /* 0x000fe20003f45270 */
[----:B------:R-:W-:Y:S01]  /*1710*/  FADD.FTZ R35, R20, R17 ;  /* 0x0000001114237221 */ /* 0x000fe20000010000 */
[----:B------:R-:W-:Y:S02]  /*1720*/  MOV R16, R26 ;  /* 0x0000001a00107202 */ /* 0x000fe40000000f00 */
[----:B------:R-:W-:Y:S02]  /*1730*/  MOV R17, R29 ;  /* 0x0000001d00117202 */ /* 0x000fe40000000f00 */
        /* <DEDUP_REMOVED lines=8> */
[----:B------:R-:W5:Y:S04]  /*17c0*/  LDS.128 R36, [0x50] ;  /* 0x00005000ff247984 */ /* 0x000f680000000c00 */
[----:B------:R-:W0:Y:S01]  /*17d0*/  LDS.128 R40, [0x60] ;  /* 0x00006000ff287984 */ /* 0x000e220000000c00 */
[----:B-1----:R-:W-:-:S02]  /*17e0*/  FADD.FTZ R47, R16, R44 ;  /* 0x0000002c102f7221 */ /* 0x002fc40000010000 */
[----:B0-----:R-:W-:Y:S02]  /*17f0*/  FADD.FTZ R16, R17, R45 ;  /* 0x0000002d11107221 */ /* 0x001fe40000010000 */
        /* <DEDUP_REMOVED lines=20> */
.L_x_1221:
[----:B------:R-:W-:Y:S05]  /*1940*/  BSYNC B0 ;  /* 0x0000000000007941 */ /* 0x000fea0003800000 */
.L_x_1220:
[----:B------:R-:W-:Y:S01]  /*1950*/  BAR.SYNC.DEFER_BLOCKING 0x0 ;  /* 0x0000000000007b1d */ /* 0x000fe20000010000 */
[----:B------:R-:W-:Y:S01]  /*1960*/  HFMA2.MMA R66, -RZ, RZ, 0, 2.384185791015625e-07 ;  /* 0x00000004ff427435 */ /* 0x000fe200000001ff */
[----:B------:R-:W-:-:S04]  /*1970*/  SHF.L.U32 R67, R64, 0x4, RZ ;  /* 0x0000000440437819 */ /* 0x000fc800000006ff */
[----:B------:R-:W-:Y:S01]  /*1980*/  BSSY B0, `(.L_x_1222) ;  /* 0x000013d000007945 */ /* 0x000fe20003800000 */
[----:B------:R-:W-:Y:S05]  /*1990*/  @P5 BRA `(.L_x_1223) ;  /* 0x000013b000005947 */ /* 0x000fea0003800000 */
[----:B------:R-:W1:Y:S04]  /*19a0*/  LDS.128 R44, [R67+0xe0] ;  /* 0x0000e000432c7984 */ /* 0x000e680000000c00 */
[----:B------:R-:W2:Y:S04]  /*19b0*/  LDS.128 R28, [R67+0x140] ;  /* 0x00014000431c7984 */ /* 0x000ea80000000c00 */
[----:B------:R-:W3:Y:S04]  /*19c0*/  LDS.128 R24, [R67+0x1a0] ;  /* 0x0001a00043187984 */ /* 0x000ee80000000c00 */
[----:B------:R-:W4:Y:S04]  /*19d0*/  LDS.128 R20, [R67+0x200] ;  /* 0x0002000043147984 */ /* 0x000f280000000c00 */
[----:B------:R-:W5:Y:S04]  /*19e0*/  LDS.128 R40, [R67+0x260] ;  /* 0x0002600043287984 */ /* 0x000f680000000c00 */
[----:B------:R-:W0:Y:S01]  /*19f0*/  LDS.128 R36, [R67+0x2c0] ;  /* 0x0002c00043247984 */ /* 0x000e220000000c00 */
        /* <DEDUP_REMOVED lines=309> */
.L_x_1223:
[----:B------:R-:W-:Y:S05]  /*2d50*/  BSYNC B0 ;  /* 0x0000000000007941 */ /* 0x000fea0003800000 */
.L_x_1222:
        /* <DEDUP_REMOVED lines=18> */
.L_x_1225:
[----:B------:R-:W-:Y:S05]  /*2e80*/  BSYNC B0 ;  /* 0x0000000000007941 */ /* 0x000fea0003800000 */
.L_x_1224:
[----:B------:R-:W-:Y:S05]  /*2e90*/  @!P0 BRA `(.L_x_1226) ;  /* 0x0000124000008947 */ /* 0x000fea0003800000 */
[----:B------:R-:W2:Y:S01]  /*2ea0*/  S2R R19, SR_CTAID.Y ;  /* 0x0000000000137919 */ /* 0x000ea20000002600 */
[----:B-1----:R-:W-:-:S05]  /*2eb0*/  LOP3.LUT R20, R59, 0x1, RZ, 0xc0, !PT ;  /* 0x000000013b147812 */ /* 0x002fca00078ec0ff */
[----:B------:R-:W-:-:S04]  /*2ec0*/  IMAD R20, R20, c[0x0][0x10], RZ ;  /* 0x0000040014147a24 */ /* 0x000fc800078e02ff */
[----:B------:R-:W-:-:S05]  /*2ed0*/  IMAD R22, R20, c[0x0][0xc], RZ ;  /* 0x0000030014167a24 */ /* 0x000fca00078e02ff */
[----:B------:R-:W-:Y:S02]  /*2ee0*/  SHF.L.U32 R67, R22, 0x1, RZ ;  /* 0x0000000116437819 */ /* 0x000fe400000006ff */
[----:B--2---:R-:W-:-:S05]  /*2ef0*/  IADD3 R21, R20, R19, RZ ;  /* 0x0000001314157210 */ /* 0x004fca0007ffe0ff */
        /* <DEDUP_REMOVED lines=8> */
[----:B--2---:R-:W-:Y:S01]  /*2f80*/  HFMA2.MMA R22, -RZ, RZ, 0, 5.9604644775390625e-08 ;  /* 0x00000001ff167435 */ /* 0x004fe200000001ff */
[----:B------:R-:W-:Y:S01]  /*2f90*/  VOTEU.ANY UR4, UPT, PT ;  /* 0x0000000000047886 */ /* 0x000fe200038e0100 */
[----:B------:R-:W-:Y:S01]  /*2fa0*/  LOP3.LUT P0, RZ, R59, 0x2, RZ, 0xc0, !PT ;  /* 0x000000023bff7812 */ /* 0x000fe2000780c0ff */
[----:B------:R-:W-:Y:S01]  /*2fb0*/  UFLO.U32 UR5, UR4 ;  /* 0x00000004000572bd */ /* 0x000fe200080e0000 */
[----:B------:R-:W-:-:S00]  /*2fc0*/  ERRBAR ;  /* 0x00000000000079ab */ /* 0x000fc00000000000 */
[----:B------:R-:W-:Y:S01]  /*2fd0*/  UPOPC UR4, UR4 ;  /* 0x00000004000472bf */ /* 0x000fe20008000000 */
[----:B------:R-:W-:-:S03]  /*2fe0*/  SEL R25, RZ, c[0x0][0xc], P0 ;  /* 0x00000300ff197a07 */ /* 0x000fc60000000000 */
[----:B-1----:R-:W-:Y:S02]  /*2ff0*/  ISETP.EQ.U32.AND P3, PT, R53, UR5, PT ;  /* 0x0000000535007c0c */ /* 0x002fe4000bf62070 */
[----:B------:R-:W-:Y:S02]  /*3000*/  SEL R22, R22, 0xffffffff, !P0 ;  /* 0xffffffff16167807 */ /* 0x000fe40004000000 */
[----:B------:R-:W-:-:S03]  /*3010*/  ISETP.NE.AND P0, PT, R25, -0x1, PT ;  /* 0xffffffff1900780c */ /* 0x000fc60003f05270 */
[----:B------:R-:W-:-:S06]  /*3020*/  IMAD R23, R22, UR4, RZ ;  /* 0x0000000416177c24 */ /* 0x000fcc000f8e02ff */
[----:B------:R1:W-:Y:S04]  /*3030*/  @P3 RED.E.ADD.S32.STRONG.GPU [R20.64], R23 ;  /* 0x000000171400398e */ /* 0x0003e8000c10e38e */
[----:B------:R-:W-:Y:S05]  /*3040*/  @!P0 BRA `(.L_x_1227) ;  /* 0x0000005000008947 */ /* 0x000fea0003800000 */
.L_x_1228:
[----:B------:R-:W2:Y:S01]  /*3050*/  LDG.E.STRONG.GPU R22, [R20.64] ;  /* 0x0000000e14167981 */ /* 0x000ea2000c1ef900 */
[----:B------:R-:W-:Y:S01]  /*3060*/  YIELD ;  /* 0x0000000000007946 */ /* 0x000fe20003800000 */
[----:B--2---:R-:W-:Y:S01]  /*3070*/  ISETP.NE.AND P0, PT, R22, R25, PT ;  /* 0x000000191600720c */ /* 0x004fe20003f05270 */
[----:B------:R-:W-:-:S12]  /*3080*/  CCTL.IVALL ;  /* 0x00000000ff00798f */ /* 0x000fd80002000000 */
[----:B------:R-:W-:Y:S05]  /*3090*/  @P0 BRA `(.L_x_1228) ;  /* 0xffffffb000000947 */ /* 0x000fea000383ffff */
.L_x_1227:
[----:B------:R-:W-:Y:S01]  /*30a0*/  ISETP.NE.AND P0, PT, RZ, c[0x0][0xc], PT ;  /* 0x00000300ff007a0c */ /* 0x000fe20003f05270 */
[----:B------:R-:W-:Y:S01]  /*30b0*/  WARPSYNC 0xffffffff ;  /* 0xffffffff00007948 */ /* 0x000fe20003800000 */
[----:B------:R-:W-:Y:S11]  /*30c0*/  BAR.SYNC.DEFER_BLOCKING 0x0 ;  /* 0x0000000000007b1d */ /* 0x000ff60000010000 */
[----:B------:R-:W-:Y:S05]  /*30d0*/  @!P0 BRA `(.L_x_1226) ;  /* 0x0000100000008947 */ /* 0x000fea0003800000 */
[----:B-1----:R-:W-:Y:S01]  /*30e0*/  MOV R20, 0x1 ;  /* 0x0000000100147802 */ /* 0x002fe20000000f00 */
        /* <DEDUP_REMOVED lines=15> */
.L_x_1232:
        /* <DEDUP_REMOVED lines=11> */
[----:B0-2---:R-:W-:Y:S02]  /*3290*/  @!P6 FADD.FTZ R16, R16, R20 ;  /* 0x000000141010e221 */ /* 0x005fe40000010000 */
        /* <DEDUP_REMOVED lines=104> */
.L_x_1231:
        /* <DEDUP_REMOVED lines=62> */
.L_x_1233:
[----:B------:R-:W-:-:S13]  /*3d00*/  ISETP.NE.OR P0, PT, RZ, UR4, P0 ;  /* 0x00000004ff007c0c */ /* 0x000fda0008705670 */
[----:B------:R-:W-:Y:S05]  /*3d10*/  @!P0 BRA `(.L_x_1229) ;  /* 0x000001f000008947 */ /* 0x000fea0003800000 */
.L_x_1230:
        /* <DEDUP_REMOVED lines=31> */
.L_x_1229:
        /* <DEDUP_REMOVED lines=10> */
[----:B0-2---:R-:W-:Y:S02]  /*3fb0*/  FADD.FTZ R16, R16, R20 ;  /* 0x0000001410107221 */ /* 0x005fe40000010000 */
[----:B------:R-:W-:Y:S02]  /*3fc0*/  FADD.FTZ R17, R17, R21 ;  /* 0x0000001511117221 */ /* 0x000fe40000010000 */
.L_x_1235:
[----:B------:R-:W-:Y:S05]  /*3fd0*/  BSYNC B0 ;  /* 0x0000000000007941 */ /* 0x000fea0003800000 */
.L_x_1234:
        /* <DEDUP_REMOVED lines=16> */
.L_x_1226:
        /* <DEDUP_REMOVED lines=11> */
[----:B-1----:R-:W1:Y:S02]  /*4190*/  LDS.64 R20, [0x78] ;  /* 0x00007800ff147984 */ /* 0x002e640000000a00 */
[----:B-1----:R-:W-:-:S02]  /*41a0*/  FMUL.FTZ R19, R20, c[0x0][0x20c] ;  /* 0x0000830014137a20 */ /* 0x002fc40000410000 */
[----:B------:R-:W-:Y:S01]  /*41b0*/  FMUL.FTZ R20, R21, c[0x0][0x20c] ;  /* 0x0000830015147a20 */ /* 0x000fe20000410000 */
        /* <DEDUP_REMOVED lines=19> */
.L_x_1236:
        /* <DEDUP_REMOVED lines=17> */
.L_x_1238:
[----:B------:R-:W-:Y:S05]  /*4400*/  BSYNC B0 ;  /* 0x0000000000007941 */ /* 0x000fea0003800000 */
.L_x_1237:
[----:B------:R-:W-:Y:S05]  /*4410*/  @!P4 BRA `(.L_x_1239) ;  /* 0x000001200000c947 */ /* 0x000fea0003800000 */
        /* <DEDUP_REMOVED lines=18> */
.L_x_1239:
        /* <DEDUP_REMOVED lines=17> */
.L_x_1241:
[----:B------:R-:W-:Y:S05]  /*4650*/  BSYNC B0 ;  /* 0x0000000000007941 */ /* 0x000fea0003800000 */
.L_x_1240:
        /* <DEDUP_REMOVED lines=19> */
.L_x_1242:
[----:B------:R-:W-:Y:S01]  /*4790*/  BSSY B0, `(.L_x_1243) ;  /* 0x0000011000007945 */ /* 0x000fe20003800000 */
[----:B------:R-:W-:Y:S05]  /*47a0*/  @P2 BRA `(.L_x_1244) ;  /* 0x000000f000002947 */ /* 0x000fea0003800000 */
[--C-:B------:R-:W-:Y:S01]  /*47b0*/  FFMA.FTZ R7, R3, R19, R20.reuse ;  /* 0x0000001303077223 */ /* 0x100fe20000010014 */
[----:B------:R-:W-:Y:S01]  /*47c0*/  MOV R2, R68 ;  /* 0x0000004400027202 */ /* 0x000fe20000000f00 */
[----:B------:R-:W-:Y:S01]  /*47d0*/  IMAD R50, R50, c[0x0][0x1d8], RZ ;  /* 0x0000760032327a24 */ /* 0x000fe200078e02ff */
[----:B------:R-:W-:Y:S01]  /*47e0*/  MOV R3, R71 ;  /* 0x0000004700037202 */ /* 0x000fe20000000f00 */
[----:B------:R-:W-:Y:S02]  /*47f0*/  FFMA.FTZ R4, R4, R19, R20 ;  /* 0x0000001304047223 */ /* 0x000fe40000010014 */
[C---:B0-----:R-:W-:Y:S02]  /*4800*/  IMAD R11, R61.reuse, c[0x0][0x1dc], R50 ;  /* 0x000077003d0b7a24 */ /* 0x041fe400078e0232 */
[----:B------:R-:W-:-:S04]  /*4810*/  IMAD.WIDE.U32 R8, R61, c[0x0][0x1d8], R2 ;  /* 0x000076003d087a25 */ /* 0x000fc800078e0002 */
[----:B------:R-:W-:Y:S01]  /*4820*/  FFMA.FTZ R7, R58, R12, -R7 ;  /* 0x0000000c3a077223 */ /* 0x000fe20000010807 */
[----:B------:R-:W-:Y:S01]  /*4830*/  IADD3 R11, R9, R11, RZ ;  /* 0x0000000b090b7210 */ /* 0x000fe20007ffe0ff */
[----:B------:R-:W-:Y:S01]  /*4840*/  FFMA.FTZ R4, R55, R13, -R4 ;  /* 0x0000000d37047223 */ /* 0x000fe20000010804 */
[----:B------:R-:W-:Y:S01]  /*4850*/  LEA R2, P0, R8, c[0x0][0x160], 0x2 ;  /* 0x0000580008027a11 */ /* 0x000fe200078010ff */
[----:B------:R-:W-:-:S03]  /*4860*/  FMUL.FTZ R10, R7, UR12 ;  /* 0x0000000c070a7c20 */ /* 0x000fc60008410000 */
[----:B------:R-:W-:Y:S01]  /*4870*/  LEA.HI.X R3, R8, c[0x0][0x164], R11, 0x2, P0 ;  /* 0x0000590008037a11 */ /* 0x000fe200000f140b */
[----:B------:R-:W-:-:S05]  /*4880*/  FMUL.FTZ R11, R4, UR12 ;  /* 0x0000000c040b7c20 */ /* 0x000fca0008410000 */
[----:B------:R0:W-:Y:S03]  /*4890*/  STG.E.64 [R2.64], R10 ;  /* 0x0000000a02007986 */ /* 0x0001e6000c101b0e */
.L_x_1244:
[----:B------:R-:W-:Y:S05]  /*48a0*/  BSYNC B0 ;  /* 0x0000000000007941 */ /* 0x000fea0003800000 */
.L_x_1243:
        /* <DEDUP_REMOVED lines=19> */
.L_x_1245:
[----:B------:R-:W-:Y:S01]  /*49e0*/  BSSY B0, `(.L_x_1246) ;  /* 0x0000010000007945 */ /* 0x000fe20003800000 */
[----:B------:R-:W-:Y:S05]  /*49f0*/  @P3 BRA `(.L_x_1247) ;  /* 0x000000e000003947 */ /* 0x000fea0003800000 */
[----:B------:R-:W-:Y:S01]  /*4a00*/  MOV R69, R71 ;  /* 0x0000004700457202 */ /* 0x000fe20000000f00 */
[----:B------:R-:W-:Y:S02]  /*4a10*/  IMAD R49, R49, c[0x0][0x1d8], RZ ;  /* 0x0000760031317a24 */ /* 0x000fe400078e02ff */
[----:B------:R-:W-:Y:S02]  /*4a20*/  FFMA.FTZ R5, R5, R19, R20 ;  /* 0x0000001305057223 */ /* 0x000fe40000010014 */
[----:B------:R-:W-:-:S04]  /*4a30*/  IMAD.WIDE.U32 R68, R60, c[0x0][0x1d8], R68 ;  /* 0x000076003c447a25 */ /* 0x000fc800078e0044 */
[----:B------:R-:W-:Y:S01]  /*4a40*/  IMAD R49, R60, c[0x0][0x1dc], R49 ;  /* 0x000077003c317a24 */ /* 0x000fe200078e0231 */
[----:B0-----:R-:W-:Y:S01]  /*4a50*/  LEA R2, P0, R68, c[0x0][0x160], 0x2 ;  /* 0x0000580044027a11 */ /* 0x001fe200078010ff */
        /* <DEDUP_REMOVED lines=8> */
.L_x_1247:
[----:B------:R-:W-:Y:S05]  /*4ae0*/  BSYNC B0 ;  /* 0x0000000000007941 */ /* 0x000fea0003800000 */
.L_x_1246:
[----:B------:R-:W-:Y:S01]  /*4af0*/  ULDC UR4, c[0x0][0x10] ;  /* 0x0000040000047ab9 */ /* 0x000fe20000000800 */
[----:B------:R-:W-:Y:S01]  /*4b00*/  IADD3 R59, R59, 0x1, RZ ;  /* 0x000000013b3b7810 */ /* 0x000fe20007ffe0ff */
[----:B------:R-:W-:-:S04]  /*4b10*/  UIADD3 UR7, UR7, UR4, URZ ;  /* 0x0000000407077290 */ /* 0x000fc8000fffe03f */
[----:B------:R-:W-:-:S06]  /*4b20*/  UISETP.GE.AND UP0, UPT, UR7, UR6, UPT ;  /* 0x000000060700728c */ /* 0x000fcc000bf06270 */
[----:B------:R-:W-:-:S13]  /*4b30*/  PLOP3.LUT P0, PT, PT, PT, UP0, 0x80, 0x0 ;  /* 0x000000000000781c */ /* 0x000fda0003f0f008 */
[----:B------:R-:W-:Y:S01]  /*4b40*/  @P0 CALL.REL.NOINC `(.L_x_1213) ;  /* 0x0000001000000944 */ /* 0x000fe20003c00000 */
[----:B------:R-:W-:Y:S05]  /*4b50*/  BRA `(.L_x_1248) ;  /* 0xffffb76000007947 */ /* 0x000fea000383ffff */
.L_x_1213:
        /* <DEDUP_REMOVED lines=18> */
.L_x_1250:
[----:B------:R-:W-:Y:S05]  /*4c80*/  BSYNC B0 ;  /* 0x0000000000007941 */ /* 0x000fea0003800000 */
.L_x_1249:
        /* <DEDUP_REMOVED lines=11> */
.L_x_1252:
[----:B------:R-:W2:Y:S01]  /*4d40*/  LDG.E.STRONG.GPU R5, [R2.64] ;  /* 0x0000000e02057981 */ /* 0x000ea2000c1ef900 */
[----:B------:R-:W-:Y:S01]  /*4d50*/  YIELD ;  /* 0x0000000000007946 */ /* 0x000fe20003800000 */
[----:B--2---:R-:W-:Y:S01]  /*4d60*/  ISETP.NE.AND P0, PT, R5, R0, PT ;  /* 0x000000000500720c */ /* 0x004fe20003f05270 */
[----:B------:R-:W-:-:S12]  /*4d70*/  CCTL.IVALL ;  /* 0x00000000ff00798f */ /* 0x000fd80002000000 */
[----:B------:R-:W-:Y:S05]  /*4d80*/  @P0 BRA `(.L_x_1252) ;  /* 0xffffffb000000947 */ /* 0x000fea000383ffff */
.L_x_1251:
        /* <DEDUP_REMOVED lines=25> */
.L_x_1253:
        /* <DEDUP_REMOVED lines=26> */
.L_x_1254:
        /* <DEDUP_REMOVED lines=12> */
.L_x_2345:


//--------------------- .text._Z35group_norm_nhwc_bwd_one_pass_kernelI11Fp32IOBf16WLi512ELi12ELi384EEv26Group_norm_nhwc_bwd_params --------------------------
	.section	.text._Z35group_norm_nhwc_bwd_one_pass_kernelI11Fp32IOBf16WLi512ELi12ELi384EEv26Group_norm_nhwc_bwd_params,"ax",@progbits
	.sectioninfo	@"SHI_REGISTERS=80"
	.align	128
        .global         _Z35group_norm_nhwc_bwd_one_pass_kernelI11Fp32IOBf16WLi512ELi12ELi384EEv26Group_norm_nhwc_bwd_params
        .type           _Z35group_norm_nhwc_bwd_one_pass_kernelI11Fp32IOBf16WLi512ELi12ELi384EEv26Group_norm_nhwc_bwd_params,@function
        .size           _Z35group_norm_nhwc_bwd_one_pass_kernelI11Fp32IOBf16WLi512ELi12ELi384EEv26Group_norm_nhwc_bwd_params,(.L_x_2346 - _Z35group_norm_nhwc_bwd_one_pass_kernelI11Fp32IOBf16WLi512ELi12ELi384EEv26Group_norm_nhwc_bwd_params)
        .other          _Z35group_norm_nhwc_bwd_one_pass_kernelI11Fp32IOBf16WLi512ELi12ELi384EEv26Group_norm_nhwc_bwd_params,@"STO_CUDA_ENTRY STV_DEFAULT"
_Z35group_norm_nhwc_bwd_one_pass_kernelI11Fp32IOBf16WLi512ELi12ELi384EEv26Group_norm_nhwc_bwd_params:
.text._Z35group_norm_nhwc_bwd_one_pass_kernelI11Fp32IOBf16WLi512ELi12ELi384EEv26Group_norm_nhwc_bwd_params:
        /* <DEDUP_REMOVED lines=63> */
.L_x_1306:
        /* <DEDUP_REMOVED lines=156> */
[----:B------:R-:W-:Y:S02]  /*0db0*/  @!P0 IADD3 R59, R15, R13, RZ ;  /* 0x0000000d0f3b8210 */ /* 0x000fe40007ffe0ff */
[----:B------:R-:W-:-:S06]  /*0dc0*/  CS2R R12, SRZ ;  /* 0x00000000000c7805 */ /* 0x000fcc000001ff00 */
[----:B------:R1:W5:Y:S02]  /*0dd0*/  @P5 LDG.E.64 R12, [R18.64] ;  /* 0x0000000c120c5981 */ /* 0x000364000c1e1b00 */
[----:B-1----:R-:W-:-:S06]  /*0de0*/  CS2R R18, SRZ ;  /* 0x0000000000127805 */ /* 0x002fcc000001ff00 */
[----:B------:R1:W5:Y:S02]  /*0df0*/  @P2 LDG.E.64 R18, [R22.64] ;  /* 0x0000000c16122981 */ /* 0x000364000c1e1b00 */
[----:B-1----:R-:W-:-:S06]  /*0e00*/  CS2R R22, SRZ ;  /* 0x0000000000167805 */ /* 0x002fcc000001ff00 */
[----:B------:R1:W5:Y:S01]  /*0e10*/  @P1 LDG.E.64 R22, [R64.64] ;  /* 0x0000000c40161981 */ /* 0x000362000c1e1b00 */
[----:B0-----:R-:W-:Y:S01]  /*0e20*/  CS2R R28, SRZ ;  /* 0x00000000001c7805 */ /* 0x001fe2000001ff00 */
[----:B------:R-:W-:Y:S01]  /*0e30*/  CS2R R30, SRZ ;  /* 0x00000000001e7805 */ /* 0x000fe2000001ff00 */
[----:B------:R-:W-:Y:S01]  /*0e40*/  CS2R R32, SRZ ;  /* 0x0000000000207805 */ /* 0x000fe2000001ff00 */
[C---:B------:R-:W-:Y:S02]  /*0e50*/  @!P0 SHF.L.U32 R60, R14.reuse, 0x2, RZ ;  /* 0x000000020e3c8819 */ /* 0x040fe400000006ff */
[----:B------:R-:W-:Y:S01]  /*0e60*/  @!P0 SHF.L.U64.HI R59, R14, 0x2, R59 ;  /* 0x000000020e3b8819 */ /* 0x000fe2000001023b */
[----:B------:R0:W5:Y:S01]  /*0e70*/  @P5 LDG.E.64 R28, [R16.64] ;  /* 0x0000000c101c5981 */ /* 0x000162000c1e1b00 */
[----:B------:R-:W-:-:S03]  /*0e80*/  CS2R R14, SRZ ;  /* 0x00000000000e7805 */ /* 0x000fc6000001ff00 */
[----:B------:R3:W5:Y:S04]  /*0e90*/  @P4 LDG.E.64 R30, [R50.64] ;  /* 0x0000000c321e4981 */ /* 0x000768000c1e1b00 */
[----:B------:R4:W5:Y:S01]  /*0ea0*/  @P3 LDG.E.64 R32, [R20.64] ;  /* 0x0000000c14203981 */ /* 0x000962000c1e1b00 */
[----:B0-----:R-:W-:Y:S01]  /*0eb0*/  CS2R R16, SRZ ;  /* 0x0000000000107805 */ /* 0x001fe2000001ff00 */
[----:B------:R-:W-:Y:S02]  /*0ec0*/  CS2R R34, SRZ ;  /* 0x0000000000227805 */ /* 0x000fe4000001ff00 */
[----:B------:R0:W5:Y:S01]  /*0ed0*/  @P4 LDG.E.64 R14, [R48.64] ;  /* 0x0000000c300e4981 */ /* 0x000162000c1e1b00 */
[----:B---3--:R-:W-:-:S03]  /*0ee0*/  CS2R R50, SRZ ;  /* 0x0000000000327805 */ /* 0x008fc6000001ff00 */
[----:B------:R3:W5:Y:S01]  /*0ef0*/  @P3 LDG.E.64 R16, [R62.64] ;  /* 0x0000000c3e103981 */ /* 0x000762000c1e1b00 */
[----:B----4-:R-:W-:-:S03]  /*0f00*/  CS2R R20, SRZ ;  /* 0x0000000000147805 */ /* 0x010fc6000001ff00 */
[----:B------:R1:W5:Y:S01]  /*0f10*/  @P6 LDG.E.64 R50, [R72.64] ;  /* 0x0000000c48326981 */ /* 0x000362000c1e1b00 */
[----:B0-----:R-:W-:-:S03]  /*0f20*/  CS2R R48, SRZ ;  /* 0x0000000000307805 */ /* 0x001fc6000001ff00 */
[----:B------:R0:W5:Y:S01]  /*0f30*/  @P6 LDG.E.64 R20, [R66.64] ;  /* 0x0000000c42146981 */ /* 0x000162000c1e1b00 */
[----:B---3--:R-:W-:-:S03]  /*0f40*/  @!P0 IADD3 R62, P6, R60, c[0x0][0x180], RZ ;  /* 0x000060003c3e8a10 */ /* 0x008fc60007fde0ff */
[----:B------:R3:W5:Y:S01]  /*0f50*/  @P2 LDG.E.64 R34, [R52.64] ;  /* 0x0000000c34222981 */ /* 0x000762000c1e1b00 */
[C---:B------:R-:W-:Y:S02]  /*0f60*/  @!P0 IADD3.X R63, R59.reuse, c[0x0][0x184], RZ, P6, !PT ;  /* 0x000061003b3f8a10 */ /* 0x040fe400037fe4ff */
[----:B------:R-:W-:Y:S01]  /*0f70*/  @!P0 IADD3 R60, P6, R60, c[0x0][0x178], RZ ;  /* 0x00005e003c3c8a10 */ /* 0x000fe20007fde0ff */
[----:B------:R4:W5:Y:S03]  /*0f80*/  @P1 LDG.E.64 R48, [R24.64] ;  /* 0x0000000c18301981 */ /* 0x000966000c1e1b00 */
[----:B------:R-:W-:Y:S01]  /*0f90*/  @!P0 IADD3.X R61, R59, c[0x0][0x17c], RZ, P6, !PT ;  /* 0x00005f003b3d8a10 */ /* 0x000fe200037fe4ff */
[----:B---3--:R-:W-:Y:S01]  /*0fa0*/  CS2R R52, SRZ ;  /* 0x0000000000347805 */ /* 0x008fe2000001ff00 */
[----:B----4-:R-:W-:-:S05]  /*0fb0*/  CS2R R24, SRZ ;  /* 0x0000000000187805 */ /* 0x010fca000001ff00 */
[----:B------:R3:W5:Y:S04]  /*0fc0*/  @!P0 LDG.E.64 R52, [R62.64] ;  /* 0x0000000c3e348981 */ /* 0x000768000c1e1b00 */
[----:B------:R4:W5:Y:S01]  /*0fd0*/  @!P0 LDG.E.64 R24, [R60.64] ;  /* 0x0000000c3c188981 */ /* 0x000962000c1e1b00 */
[----:B------:R-:W-:Y:S01]  /*0fe0*/  UMOV UR11, 0x3f800000 ;  /* 0x3f800000000b7882 */ /* 0x000fe20000000000 */
[----:B------:R-:W-:Y:S01]  /*0ff0*/  BSSY B0, `(.L_x_1256) ;  /* 0x000001f000007945 */ /* 0x000fe20003800000 */
[----:B------:R-:W-:Y:S02]  /*1000*/  MOV R59, RZ ;  /* 0x000000ff003b7202 */ /* 0x000fe40000000f00 */
[----:B---3--:R-:W-:Y:S02]  /*1010*/  MOV R62, RZ ;  /* 0x000000ff003e7202 */ /* 0x008fe40000000f00 */
[----:B----4-:R-:W-:Y:S01]  /*1020*/  MOV R60, RZ ;  /* 0x000000ff003c7202 */ /* 0x010fe20000000f00 */
[----:B--2---:R-:W-:-:S05]  /*1030*/  FFMA.FTZ R55, -R54, R54, R55 ;  /* 0x0000003636377223 */ /* 0x004fca0000010137 */
[----:B------:R-:W-:-:S13]  /*1040*/  FSETP.GTU.FTZ.AND P0, PT, R55, RZ, PT ;  /* 0x000000ff3700720b */ /* 0x000fda0003f1c000 */
[----:B------:R-:W-:Y:S01]  /*1050*/  VOTEU.ANY UP0, P0 ;  /* 0x00000000003f7886 */ /* 0x000fe20000000100 */
[----:B------:R-:W-:Y:S02]  /*1060*/  PLOP3.LUT P0, PT, PT, PT, UP0, 0x80, 0x0 ;  /* 0x000000000000781c */ /* 0x000fe40003f0f008 */
[----:B------:R-:W-:-:S11]  /*1070*/  PLOP3.LUT P6, PT, PT, PT, UP0, 0x80, 0x0 ;  /* 0x000000000000781c */ /* 0x000fd60003fcf008 */
[----:B0-----:R-:W-:Y:S01]  /*1080*/  @P0 FADD.FTZ R66, R55, c[0x0][0x1a0] ;  /* 0x0000680037420621 */ /* 0x001fe20000010000 */
[----:B------:R-:W-:-:S05]  /*1090*/  PLOP3.LUT P0, PT, PT, PT, UP0, 0x80, 0x0 ;  /* 0x000000000000781c */ /* 0x000fca0003f0f008 */
[----:B------:R-:W0:Y:S08]  /*10a0*/  @P6 MUFU.RSQ R66, R66 ;  /* 0x0000004200426308 */ /* 0x000e300000001400 */
[----:B0-----:R1:W0:Y:S01]  /*10b0*/  @P0 R2UR UR11, R66 ;  /* 0x00000000420b03c2 */ /* 0x00122200000e0000 */
[----:B------:R-:W-:Y:S02]  /*10c0*/  ISETP.GT.U32.AND P0, PT, R56, 0x17f, PT ;  /* 0x0000017f3800780c */ /* 0x000fe40003f04070 */
[----:B------:R-:W-:-:S11]  /*10d0*/  MOV R55, RZ ;  /* 0x000000ff00377202 */ /* 0x000fd60000000f00 */
        /* <DEDUP_REMOVED lines=11> */
[----:B------:R4:W4:Y:S01]  /*1190*/  LDG.E.U16 R65, [R62.64+0x2] ;  /* 0x0000020c3e417981 */ /* 0x000922000c1e1500 */
[----:B--2---:R-:W-:-:S02]  /*11a0*/  @P0 PRMT R59, RZ, 0x5410, R67 ;  /* 0x00005410ff3b0816 */ /* 0x004fc40000000043 */
[----:B---3--:R-:W-:Y:S02]  /*11b0*/  @P0 PRMT R55, RZ, 0x5410, R66 ;  /* 0x00005410ff370816 */ /* 0x008fe40000000042 */
[----:B----4-:R-:W-:Y:S02]  /*11c0*/  PRMT R62, RZ, 0x5410, R64 ;  /* 0x00005410ff3e7816 */ /* 0x010fe40000000040 */
[----:B------:R-:W-:Y:S02]  /*11d0*/  PRMT R60, RZ, 0x5410, R65 ;  /* 0x00005410ff3c7816 */ /* 0x000fe40000000041 */
.L_x_1257:
[----:B-1----:R-:W-:Y:S05]  /*11e0*/  BSYNC B0 ;  /* 0x0000000000007941 */ /* 0x002fea0003800000 */
.L_x_1256:
        /* <DEDUP_REMOVED lines=17> */
[----:B0-----:R-:W-:Y:S02]  /*1300*/  FMUL.FTZ R66, R28, UR11 ;  /* 0x0000000b1c427c20 */ /* 0x001fe40008410000 */
        /* <DEDUP_REMOVED lines=20> */
.L_x_1258:
[----:B------:R-:W-:Y:S01]  /*1450*/  FMUL.FTZ R29, R63, R62 ;  /* 0x0000003e3f1d7220 */ /* 0x000fe20000410000 */
[----:B------:R-:W-:Y:S01]  /*1460*/  MOV R67, R14 ;  /* 0x0000000e00437202 */ /* 0x000fe20000000f00 */
        /* <DEDUP_REMOVED lines=8> */
[----:B------:R-:W-:Y:S02]  /*14f0*/  FFMA.FTZ R53, R65, R51, R64 ;  /* 0x0000003341357223 */ /* 0x000fe40000010040 */
        /* <DEDUP_REMOVED lines=16> */
[----:B------:R-:W-:-:S04]  /*1600*/  FFMA.FTZ R30, R30, R73, 1 ;  /* 0x3f8000001e1e7423 */ /* 0x000fc80000010049 */
[----:B------:R-:W-:Y:S02]  /*1610*/  FMUL.FTZ R67, R67, R30 ;  /* 0x0000001e43437220 */ /* 0x000fe40000410000 */
[----:B-1----:R-:W-:Y:S02]  /*1620*/  FADD.FTZ R73, -R52, 1 ;  /* 0x3f80000034497421 */ /* 0x002fe40000010100 */
[----:B------:R-:W-:Y:S02]  /*1630*/  FMUL.FTZ R54, R15, R52 ;  /* 0x000000340f367220 */ /* 0x000fe40000410000 */
[----:B------:R-:W-:-:S04]  /*1640*/  FFMA.FTZ R73, R31, R73, 1 ;  /* 0x3f8000001f497423 */ /* 0x000fc80000010049 */
[----:B------:R-:W-:Y:S02]  /*1650*/  FMUL.FTZ R54, R54, R73 ;  /* 0x0000004936367220 */ /* 0x000fe40000410000 */
.L_x_1259:
[----:B------:R-:W-:Y:S02]  /*1660*/  FMUL.FTZ R52, R67, R62 ;  /* 0x0000003e43347220 */ /* 0x000fe40000410000 */
[----:B------:R-:W-:Y:S02]  /*1670*/  FFMA.FTZ R31, R66, R63, RZ ;  /* 0x0000003f421f7223 */ /* 0x000fe400000100ff */
[----:B------:R-:W-:Y:S02]  /*1680*/  FFMA.FTZ R64, R70, R52, R53 ;  /* 0x0000003446407223 */ /* 0x000fe40000010035 */
[----:B------:R-:W-:Y:S02]  /*1690*/  FADD.FTZ R68, R51, R52 ;  /* 0x0000003433447221 */ /* 0x000fe40000010000 */
[----:B------:R-:W-:Y:S02]  /*16a0*/  FFMA.FTZ R52, R65, R61, RZ ;  /* 0x0000003d41347223 */ /* 0x000fe400000100ff */
[----:B------:R-:W-:-:S02]  /*16b0*/  FADD.FTZ R51, RZ, R61 ;  /* 0x0000003dff337221 */ /* 0x000fc40000010000 */
[----:B------:R-:W-:Y:S02]  /*16c0*/  FMUL.FTZ R61, R54, R60 ;  /* 0x0000003c363d7220 */ /* 0x000fe40000410000 */
[----:B------:R-:W-:Y:S02]  /*16d0*/  FADD.FTZ R30, RZ, R63 ;  /* 0x0000003fff1e7221 */ /* 0x000fe40000010000 */
[----:B------:R-:W-:Y:S02]  /*16e0*/  FFMA.FTZ R52, R69, R54, R52 ;  /* 0x0000003645347223 */ /* 0x000fe40000010034 */
[----:B------:R-:W-:Y:S02]  /*16f0*/  FADD.FTZ R51, R51, R54 ;  /* 0x0000003633337221 */ /* 0x000fe40000010000 */
[----:B------:R-:W-:Y:S02]  /*1700*/  FADD.FTZ R54, R61, R68 ;  /* 0x000000443d367221 */ /* 0x000fe40000010000 */
[----:B------:R-:W-:-:S02]  /*1710*/  FFMA.FTZ R31, R70, R67, R31 ;  /* 0x00000043461f7223 */ /* 0x000fc4000001001f */
[----:B------:R-:W-:Y:S02]  /*1720*/  FADD.FTZ R30, R30, R67 ;  /* 0x000000431e1e7221 */ /* 0x000fe40000010000 */
[----:B------:R-:W-:Y:S01]  /*1730*/  FFMA.FTZ R53, R69, R61, R64 ;  /* 0x0000003d45357223 */ /* 0x000fe20000010040 */
[----:B------:R-:W-:Y:S01]  /*1740*/  MOV R61, R16 ;  /* 0x00000010003d7202 */ /* 0x000fe20000000f00 */
        /* <DEDUP_REMOVED lines=22> */
.L_x_1260:
[----:B------:R-:W-:Y:S02]  /*18b0*/  FMUL.FTZ R33, R61, R62 ;  /* 0x0000003e3d217220 */ /* 0x000fe40000410000 */
[----:B------:R-:W-:Y:S01]  /*18c0*/  FMUL.FTZ R63, R35, UR11 ;  /* 0x0000000b233f7c20 */ /* 0x000fe20008410000 */
[----:B------:R-:W-:Y:S01]  /*18d0*/  MOV R35, R18 ;  /* 0x0000001200237202 */ /* 0x000fe20000000f00 */
[----:B------:R-:W-:Y:S02]  /*18e0*/  FFMA.FTZ R64, R68, R33, R53 ;  /* 0x0000002144407223 */ /* 0x000fe40000010035 */
[----:B------:R-:W-:Y:S02]  /*18f0*/  FMUL.FTZ R53, R32, R60 ;  /* 0x0000003c20357220 */ /* 0x000fe40000410000 */
[----:B------:R-:W-:Y:S02]  /*1900*/  FADD.FTZ R54, R54, R33 ;  /* 0x0000002136367221 */ /* 0x000fe40000010000 */
[----:B------:R-:W-:-:S02]  /*1910*/  FFMA.FTZ R33, R67, R53, R64 ;  /* 0x0000003543217223 */ /* 0x000fc40000010040 */
[----:B------:R-:W-:Y:S01]  /*1920*/  FMUL.FTZ R64, R34, UR11 ;  /* 0x0000000b22407c20 */ /* 0x000fe20008410000 */
[----:B------:R-:W-:Y:S01]  /*1930*/  MOV R34, R19 ;  /* 0x0000001300227202 */ /* 0x000fe20000000f00 */
[----:B------:R-:W-:Y:S02]  /*1940*/  FADD.FTZ R30, R30, R61 ;  /* 0x0000003d1e1e7221 */ /* 0x000fe40000010000 */
[----:B------:R-:W-:Y:S02]  /*1950*/  FFMA.FTZ R31, R68, R61, R31 ;  /* 0x0000003d441f7223 */ /* 0x000fe4000001001f */
[----:B------:R-:W-:Y:S02]  /*1960*/  FADD.FTZ R51, R51, R32 ;  /* 0x0000002033337221 */ /* 0x000fe40000010000 */
[----:B------:R-:W-:Y:S02]  /*1970*/  FFMA.FTZ R52, R67, R32, R52 ;  /* 0x0000002043347223 */ /* 0x000fe40000010034 */
[----:B------:R-:W-:Y:S01]  /*1980*/  FADD.FTZ R53, R53, R54 ;  /* 0x0000003635357221 */ /* 0x000fe20000010000 */
        /* <DEDUP_REMOVED lines=19> */
.L_x_1261:
[----:B------:R-:W-:Y:S02]  /*1ac0*/  FMUL.FTZ R54, R35, R62 ;  /* 0x0000003e23367220 */ /* 0x000fe40000410000 */
[----:B------:R-:W-:Y:S02]  /*1ad0*/  FADD.FTZ R32, R30, R35 ;  /* 0x000000231e207221 */ /* 0x000fe40000010000 */
[----:B------:R-:W-:Y:S02]  /*1ae0*/  FFMA.FTZ R33, R64, R54, R33 ;  /* 0x0000003640217223 */ /* 0x000fe40000010021 */
[----:B------:R-:W-:Y:S02]  /*1af0*/  FADD.FTZ R53, R53, R54 ;  /* 0x0000003635357221 */ /* 0x000fe40000010000 */
[----:B------:R-:W-:Y:S02]  /*1b00*/  FMUL.FTZ R54, R34, R60 ;  /* 0x0000003c22367220 */ /* 0x000fe40000410000 */
[----:B------:R-:W-:Y:S01]  /*1b10*/  FFMA.FTZ R30, R64, R35, R31 ;  /* 0x00000023401e7223 */ /* 0x000fe2000001001f */
[----:B------:R-:W-:Y:S01]  /*1b20*/  MOV R35, R23 ;  /* 0x0000001700237202 */ /* 0x000fe20000000f00 */
[----:B------:R-:W-:-:S02]  /*1b30*/  FADD.FTZ R51, R51, R34 ;  /* 0x0000002233337221 */ /* 0x000fc40000010000 */
[C---:B------:R-:W-:Y:S02]  /*1b40*/  FFMA.FTZ R31, R63.reuse, R34, R52 ;  /* 0x000000223f1f7223 */ /* 0x040fe40000010034 */
        /* <DEDUP_REMOVED lines=24> */
.L_x_1262:
[----:B------:R-:W-:Y:S02]  /*1cd0*/  FMUL.FTZ R48, R49, R62 ;  /* 0x0000003e31307220 */ /* 0x000fe40000410000 */
[----:B------:R-:W-:Y:S02]  /*1ce0*/  FADD.FTZ R32, R32, R49 ;  /* 0x0000003120207221 */ /* 0x000fe40000010000 */
[C---:B------:R-:W-:Y:S02]  /*1cf0*/  FFMA.FTZ R30, R61.reuse, R49, R30 ;  /* 0x000000313d1e7223 */ /* 0x040fe4000001001e */
[----:B------:R-:W-:Y:S02]  /*1d00*/  FFMA.FTZ R49, R61, R48, R34 ;  /* 0x000000303d317223 */ /* 0x000fe40000010022 */
[----:B------:R-:W-:Y:S02]  /*1d10*/  FADD.FTZ R48, R33, R48 ;  /* 0x0000003021307221 */ /* 0x000fe40000010000 */
[----:B------:R-:W-:-:S02]  /*1d20*/  FMUL.FTZ R33, R35, R60 ;  /* 0x0000003c23217220 */ /* 0x000fc40000410000 */
[----:B------:R-:W-:Y:S02]  /*1d30*/  FADD.FTZ R51, R51, R35 ;  /* 0x0000002333337221 */ /* 0x000fe40000010000 */
[C---:B------:R-:W-:Y:S01]  /*1d40*/  FFMA.FTZ R31, R54.reuse, R35, R31 ;  /* 0x00000023361f7223 */ /* 0x040fe2000001001f */
[----:B------:R-:W-:Y:S01]  /*1d50*/  MOV R35, R10 ;  /* 0x0000000a00237202 */ /* 0x000fe20000000f00 */
        /* <DEDUP_REMOVED lines=24> */
.L_x_1263:
[----:B------:R-:W-:Y:S02]  /*1ee0*/  FMUL.FTZ R26, R35, R62 ;  /* 0x0000003e231a7220 */ /* 0x000fe40000410000 */
[----:B------:R-:W-:Y:S02]  /*1ef0*/  FADD.FTZ R32, R32, R35 ;  /* 0x0000002320207221 */ /* 0x000fe40000010000 */
[----:B------:R-:W-:Y:S02]  /*1f00*/  FFMA.FTZ R30, R53, R35, R30 ;  /* 0x00000023351e7223 */ /* 0x000fe4000001001e */
[----:B------:R-:W-:Y:S02]  /*1f10*/  FADD.FTZ R48, R33, R26 ;  /* 0x0000001a21307221 */ /* 0x000fe40000010000 */
[----:B------:R-:W-:Y:S02]  /*1f20*/  FFMA.FTZ R35, R53, R26, R34 ;  /* 0x0000001a35237223 */ /* 0x000fe40000010022 */
[----:B------:R-:W-:-:S02]  /*1f30*/  FMUL.FTZ R33, R27, R60 ;  /* 0x0000003c1b217220 */ /* 0x000fc40000410000 */
[----:B------:R-:W-:Y:S02]  /*1f40*/  FADD.FTZ R26, R51, R27 ;  /* 0x0000001b331a7221 */ /* 0x000fe40000010000 */
[C---:B------:R-:W-:Y:S02]  /*1f50*/  FFMA.FTZ R27, R52.reuse, R27, R31 ;  /* 0x0000001b341b7223 */ /* 0x040fe4000001001f */
[----:B------:R-:W-:Y:S01]  /*1f60*/  FFMA.FTZ R34, R52, R33, R35 ;  /* 0x0000002134227223 */ /* 0x000fe20000010023 */
[----:B------:R-:W-:Y:S01]  /*1f70*/  MOV R35, R20 ;  /* 0x0000001400237202 */ /* 0x000fe20000000f00 */
[----:B------:R-:W-:Y:S01]  /*1f80*/  FADD.FTZ R31, R33, R48 ;  /* 0x00000030211f7221 */ /* 0x000fe20000010000 */
[----:B------:R-:W-:Y:S01]  /*1f90*/  MOV R33, R21 ;  /* 0x0000001500217202 */ /* 0x000fe20000000f00 */
[----:B------:R-:W-:Y:S02]  /*1fa0*/  FMUL.FTZ R51, R50, UR11 ;  /* 0x0000000b32337c20 */ /* 0x000fe40008410000 */
        /* <DEDUP_REMOVED lines=20> */
.L_x_1264:
[----:B------:R-:W-:Y:S02]  /*20f0*/  FMUL.FTZ R28, R35, R62 ;  /* 0x0000003e231c7220 */ /* 0x000fe40000410000 */
[----:B------:R-:W-:Y:S02]  /*2100*/  FADD.FTZ R32, R32, R35 ;  /* 0x0000002320207221 */ /* 0x000fe40000010000 */
[C---:B------:R-:W-:Y:S02]  /*2110*/  FFMA.FTZ R30, R51.reuse, R35, R30 ;  /* 0x00000023331e7223 */ /* 0x040fe4000001001e */
[----:B------:R-:W-:Y:S01]  /*2120*/  FFMA.FTZ R35, R51, R28, R34 ;  /* 0x0000001c33237223 */ /* 0x000fe20000010022 */
[----:B------:R-:W-:Y:S01]  /*2130*/  MOV R34, R25 ;  /* 0x0000001900227202 */ /* 0x000fe20000000f00 */
[----:B------:R-:W-:Y:S02]  /*2140*/  FADD.FTZ R49, R31, R28 ;  /* 0x0000001c1f317221 */ /* 0x000fe40000010000 */
[----:B------:R-:W-:-:S02]  /*2150*/  FMUL.FTZ R28, R33, R60 ;  /* 0x0000003c211c7220 */ /* 0x000fc40000410000 */
[----:B------:R-:W-:Y:S02]  /*2160*/  FADD.FTZ R31, R26, R33 ;  /* 0x000000211a1f7221 */ /* 0x000fe40000010000 */
[----:B------:R-:W-:Y:S02]  /*2170*/  FFMA.FTZ R26, R50, R28, R35 ;  /* 0x0000001c321a7223 */ /* 0x000fe40000010023 */
[----:B------:R-:W-:Y:S02]  /*2180*/  FADD.FTZ R28, R28, R49 ;  /* 0x000000311c1c7221 */ /* 0x000fe40000010000 */
        /* <DEDUP_REMOVED lines=23> */
.L_x_1265:
[----:B------:R-:W-:Y:S01]  /*2300*/  FMUL.FTZ R33, R29, R62 ;  /* 0x0000003e1d217220 */ /* 0x000fe20000410000 */
[----:B------:R-:W-:Y:S01]  /*2310*/  ISETP.GT.AND P0, PT, R36, 0x1e, PT ;  /* 0x0000001e2400780c */ /* 0x000fe20003f04270 */
[----:B------:R-:W-:Y:S01]  /*2320*/  FADD.FTZ R31, R31, R34 ;  /* 0x000000221f1f7221 */ /* 0x000fe20000010000 */
[----:B------:R-:W-:Y:S01]  /*2330*/  BSSY B0, `(.L_x_1266) ;  /* 0x0000044000007945 */ /* 0x000fe20003800000 */
[----:B------:R-:W-:Y:S02]  /*2340*/  FFMA.FTZ R35, R49, R33, R26 ;  /* 0x0000002131237223 */ /* 0x000fe4000001001a */
[----:B------:R-:W-:Y:S02]  /*2350*/  FADD.FTZ R33, R28, R33 ;  /* 0x000000211c217221 */ /* 0x000fe40000010000 */
        /* <DEDUP_REMOVED lines=26> */
[----:B------:R-:W-:Y:S02]  /*2500*/  FFMA.FTZ R28, R49, R29, R30 ;  /* 0x0000001d311c7223 */ /* 0x000fe4000001001e */
[----:B-1----:R-:W-:Y:S01]  /*2510*/  @!P0 FADD.FTZ R26, R26, R35 ;  /* 0x000000231a1a8221 */ /* 0x002fe20000010000 */
[----:B------:R-:W-:Y:S01]  /*2520*/  ISETP.NE.AND P0, PT, R36, RZ, PT ;  /* 0x000000ff2400720c */ /* 0x000fe20003f05270 */
[----:B------:R-:W-:Y:S02]  /*2530*/  FADD.FTZ R30, R32, R29 ;  /* 0x0000001d201e7221 */ /* 0x000fe40000010000 */
[----:B------:R-:W-:Y:S01]  /*2540*/  FFMA.FTZ R29, R48, R34, R27 ;  /* 0x00000022301d7223 */ /* 0x000fe2000001001b */
[----:B------:R-:W-:-:S04]  /*2550*/  MOV R27, R33 ;  /* 0x00000021001b7202 */ /* 0x000fc80000000f00 */
[----:B------:R0:W-:Y:S05]  /*2560*/  STS.128 [R56.X16+0x80], R28 ;  /* 0x0000801c38007388 */ /* 0x0001ea000000cc00 */
        /* <DEDUP_REMOVED lines=32> */
.L_x_1267:
[----:B0-----:R-:W-:Y:S05]  /*2770*/  BSYNC B0 ;  /* 0x0000000000007941 */ /* 0x001fea0003800000 */
.L_x_1266:
        /* <DEDUP_REMOVED lines=322> */
.L_x_1269:
[----:B------:R-:W-:Y:S05]  /*3ba0*/  BSYNC B0 ;  /* 0x0000000000007941 */ /* 0x000fea0003800000 */
.L_x_1268:
        /* <DEDUP_REMOVED lines=19> */
.L_x_1271:
[----:B------:R-:W-:Y:S05]  /*3ce0*/  BSYNC B0 ;  /* 0x0000000000007941 */ /* 0x000fea0003800000 */
.L_x_1270:
[----:B------:R-:W-:-:S04]  /*3cf0*/  MOV R28, 0x2 ;  /* 0x00000002001c7802 */ /* 0x000fc80000000f00 */
[----:B------:R-:W-:-:S13]  /*3d00*/  ISETP.LE.U32.AND P6, PT, R28, c[0x0][0xc], PT ;  /* 0x000003001c007a0c */ /* 0x000fda0003fc3070 */
[----:B------:R-:W-:Y:S05]  /*3d10*/  @!P6 BRA `(.L_x_1272) ;  /* 0x000013100000e947 */ /* 0x000fea0003800000 */
        /* <DEDUP_REMOVED lines=30> */
.L_x_1274:
[----:B------:R-:W2:Y:S01]  /*3f00*/  LDG.E.STRONG.GPU R30, [R28.64] ;  /* 0x0000000c1c1e7981 */ /* 0x000ea2000c1ef900 */
[----:B------:R-:W-:Y:S01]  /*3f10*/  YIELD ;  /* 0x0000000000007946 */ /* 0x000fe20003800000 */
[----:B--2---:R-:W-:Y:S01]  /*3f20*/  ISETP.NE.AND P6, PT, R30, R35, PT ;  /* 0x000000231e00720c */ /* 0x004fe20003fc5270 */
[----:B------:R-:W-:-:S12]  /*3f30*/  CCTL.IVALL ;  /* 0x00000000ff00798f */ /* 0x000fd80002000000 */
[----:B------:R-:W-:Y:S05]  /*3f40*/  @P6 BRA `(.L_x_1274) ;  /* 0xffffffb000006947 */ /* 0x000fea000383ffff */
.L_x_1273:
        /* <DEDUP_REMOVED lines=26> */
.L_x_1278:
        /* <DEDUP_REMOVED lines=116> */
.L_x_1277:
        /* <DEDUP_REMOVED lines=64> */
.L_x_1279:
[----:B------:R-:W-:-:S04]  /*4c30*/  LOP3.LUT P6, RZ, R58, 0x1, RZ, 0xc0, !PT ;  /* 0x000000013aff7812 */ /* 0x000fc800078cc0ff */
[----:B------:R-:W-:-:S13]  /*4c40*/  ISETP.NE.OR P6, PT, RZ, UR4, P6 ;  /* 0x00000004ff007c0c */ /* 0x000fda000b7c5670 */
[----:B------:R-:W-:Y:S05]  /*4c50*/  @!P6 BRA `(.L_x_1275) ;  /* 0x000002000000e947 */ /* 0x000fea0003800000 */
.L_x_1276:
        /* <DEDUP_REMOVED lines=32> */
.L_x_1275:
[----:B------:R-:W-:-:S04]  /*4e60*/  MOV R31, c[0x0][0xc] ;  /* 0x00000300001f7a02 */ /* 0x000fc80000000f00 */
        /* <DEDUP_REMOVED lines=10> */
.L_x_1281:
[----:B------:R-:W-:Y:S05]  /*4f10*/  BSYNC B0 ;  /* 0x0000000000007941 */ /* 0x000fea0003800000 */
.L_x_1280:
        /* <DEDUP_REMOVED lines=17> */
.L_x_1272:
[----:B------:R-:W-:Y:S01]  /*5030*/  @!P0 STS.64 [0x78], R26 ;  /* 0x0000781aff008388 */ /* 0x000fe20000000a00 */
[----:B0-----:R-:W-:-:S03]  /*5040*/  IMAD.WIDE.U32 R30, R56, -0x55555555, RZ ;  /* 0xaaaaaaab381e7825 */ /* 0x001fc600078e00ff */
[----:B------:R-:W-:Y:S01]  /*5050*/  BAR.SYNC.DEFER_BLOCKING 0x0 ;  /* 0x0000000000007b1d */ /* 0x000fe20000010000 */
[----:B------:R-:W-:Y:S02]  /*5060*/  ISETP.NE.AND P6, PT, RZ, UR15, PT ;  /* 0x0000000fff007c0c */ /* 0x000fe4000bfc5270 */
[----:B------:R-:W-:-:S05]  /*5070*/  SHF.R.U32.HI R31, RZ, 0x2, R31 ;  /* 0x00000002ff1f7819 */ /* 0x000fca000001161f */
[----:B------:R-:W-:-:S05]  /*5080*/  IMAD R30, R38, c[0x0][0x1fc], R31 ;  /* 0x00007f00261e7a24 */ /* 0x000fca00078e021f */
[----:B------:R-:W-:Y:S01]  /*5090*/  IADD3 R31, R30, 0x140, RZ ;  /* 0x000001401e1f7810 */ /* 0x000fe20007ffe0ff */
[----:B------:R-:W0:Y:S02]  /*50a0*/  LDS.64 R28, [0x78] ;  /* 0x00007800ff1c7984 */ /* 0x000e240000000a00 */
        /* <DEDUP_REMOVED lines=21> */
.L_x_1282:
        /* <DEDUP_REMOVED lines=17> */
.L_x_1284:
[----:B------:R-:W-:Y:S05]  /*5310*/  BSYNC B0 ;  /* 0x0000000000007941 */ /* 0x000fea0003800000 */
.L_x_1283:
        /* <DEDUP_REMOVED lines=19> */
.L_x_1285:
        /* <DEDUP_REMOVED lines=17> */
.L_x_1287:
[----:B------:R-:W-:Y:S05]  /*5560*/  BSYNC B0 ;  /* 0x0000000000007941 */ /* 0x000fea0003800000 */
.L_x_1286:
        /* <DEDUP_REMOVED lines=19> */
.L_x_1288:
        /* <DEDUP_REMOVED lines=17> */
.L_x_1290:
[----:B------:R-:W-:Y:S05]  /*57b0*/  BSYNC B0 ;  /* 0x0000000000007941 */ /* 0x000fea0003800000 */
.L_x_1289:
        /* <DEDUP_REMOVED lines=19> */
.L_x_1291:
        /* <DEDUP_REMOVED lines=17> */
.L_x_1293:
[----:B------:R-:W-:Y:S05]  /*5a00*/  BSYNC B0 ;  /* 0x0000000000007941 */ /* 0x000fea0003800000 */
.L_x_1292:
        /* <DEDUP_REMOVED lines=19> */
.L_x_1294:
        /* <DEDUP_REMOVED lines=17> */
.L_x_1296:
[----:B------:R-:W-:Y:S05]  /*5c50*/  BSYNC B0 ;  /* 0x0000000000007941 */ /* 0x000fea0003800000 */
.L_x_1295:
        /* <DEDUP_REMOVED lines=24> */
.L_x_1297:
        /* <DEDUP_REMOVED lines=17> */
.L_x_1299:
[----:B------:R-:W-:Y:S05]  /*5ef0*/  BSYNC B0 ;  /* 0x0000000000007941 */ /* 0x000fea0003800000 */
.L_x_1298:
        /* <DEDUP_REMOVED lines=23> */
.L_x_1300:
        /* <DEDUP_REMOVED lines=17> */
.L_x_1302:
[----:B------:R-:W-:Y:S05]  /*6180*/  BSYNC B0 ;  /* 0x0000000000007941 */ /* 0x000fea0003800000 */
.L_x_1301:
        /* <DEDUP_REMOVED lines=22> */
.L_x_1303:
        /* <DEDUP_REMOVED lines=17> */
.L_x_1305:
[----:B------:R-:W-:Y:S05]  /*6400*/  BSYNC B0 ;  /* 0x0000000000007941 */ /* 0x000fea0003800000 */
.L_x_1304:
[----:B------:R-:W-:Y:S01]  /*6410*/  ULDC UR4, c[0x0][0x10] ;  /* 0x0000040000047ab9 */ /* 0x000fe20000000800 */
[----:B------:R-:W-:Y:S01]  /*6420*/  IADD3 R39, R39, 0x1, RZ ;  /* 0x0000000127277810 */ /* 0x000fe20007ffe0ff */
[----:B------:R-:W-:-:S04]  /*6430*/  UIADD3 UR14, UR14, UR4, URZ ;  /* 0x000000040e0e7290 */ /* 0x000fc8000fffe03f */
[----:B------:R-:W-:-:S06]  /*6440*/  UISETP.GE.AND UP0, UPT, UR14, UR6, UPT ;  /* 0x000000060e00728c */ /* 0x000fcc000bf06270 */
[----:B------:R-:W-:-:S13]  /*6450*/  PLOP3.LUT P0, PT, PT, PT, UP0, 0x80, 0x0 ;  /* 0x000000000000781c */ /* 0x000fda0003f0f008 */
[----:B------:R-:W-:Y:S01]  /*6460*/  @P0 CALL.REL.NOINC `(.L_x_1255) ;  /* 0x0000001000000944 */ /* 0x000fe20003c00000 */
[----:B------:R-:W-:Y:S05]  /*6470*/  BRA `(.L_x_1306) ;  /* 0xffff9f7000007947 */ /* 0x000fea000383ffff */
.L_x_1255:
[----:B-12---:R-:W-:Y:S01]  /*6480*/  MOV R4, c[0x0][0xc] ;  /* 0x0000030000047a02 */ /* 0x006fe20000000f00 */
[----:B------:R-:W-:Y:S01]  /*6490*/  BSSY B0, `(.L_x_1307) ;  /* 0x0000015000007945 */ /* 0x000fe20003800000 */
[----:B------:R-:W-:Y:S02]  /*64a0*/  ISETP.NE.AND P2, PT, R56, RZ, PT ;  /* 0x000000ff3800720c */ /* 0x000fe40003f45270 */
[----:B------:R-:W-:Y:S02]  /*64b0*/  IADD3 R3, R4, -0x1, RZ ;  /* 0xffffffff04037810 */ /* 0x000fe40007ffe0ff */
[----:B------:R-:W-:Y:S02]  /*64c0*/  MOV R0, c[0x0][0x10] ;  /* 0x0000040000007a02 */ /* 0x000fe40000000f00 */
[----:B------:R-:W-:Y:S01]  /*64d0*/  ISETP.NE.AND P0, PT, R38, R3, PT ;  /* 0x000000032600720c */ /* 0x000fe20003f05270 */
[----:B------:R-:W-:Y:S01]  /*64e0*/  HFMA2.MMA R3, -RZ, RZ, 0, 2.384185791015625e-07 ;  /* 0x00000004ff037435 */ /* 0x000fe200000001ff */
[----:B------:R-:W-:-:S02]  /*64f0*/  IADD3 R2, R0, -0x1, RZ ;  /* 0xffffffff00027810 */ /* 0x000fc40007ffe0ff */
[----:B------:R-:W-:Y:S02]  /*6500*/  ISETP.NE.AND P1, PT, R4, 0x1, PT ;  /* 0x000000010400780c */ /* 0x000fe40003f25270 */
[----:B------:R-:W-:Y:S02]  /*6510*/  SHF.L.U32 R0, R0, 0x1, RZ ;  /* 0x0000000100007819 */ /* 0x000fe400000006ff */
[----:B------:R-:W-:Y:S02]  /*6520*/  ISETP.NE.OR P0, PT, R37, R2, P0 ;  /* 0x000000022500720c */ /* 0x000fe40000705670 */
[----:B------:R-:W-:-:S05]  /*6530*/  SEL R0, R0, RZ, P1 ;  /* 0x000000ff00007207 */ /* 0x000fca0000800000 */
        /* <DEDUP_REMOVED lines=10> */
.L_x_1308:
[----:B------:R-:W-:Y:S05]  /*65e0*/  BSYNC B0 ;  /* 0x0000000000007941 */ /* 0x000fea0003800000 */
.L_x_1307:
[----:B------:R-:W-:Y:S05]  /*65f0*/  @P0 EXIT ;  /* 0x000000000000094d */ /* 0x000fea0003800000 */
[----:B------:R-:W-:Y:S05]  /*6600*/  @P2 BRA `(.L_x_1309) ;  /* 0x0000008000002947 */ /* 0x000fea0003800000 */
[----:B------:R-:W-:-:S05]  /*6610*/  IMAD R0, R4, c[0x0][0x10], RZ ;  /* 0x0000040004007a24 */ /* 0x000fca00078e02ff */
[----:B------:R-:W-:-:S13]  /*6620*/  ISETP.NE.AND P0, PT, R0, -0x1, PT ;  /* 0xffffffff0000780c */ /* 0x000fda0003f05270 */
[----:B------:R-:W-:Y:S05]  /*6630*/  @!P0 BRA `(.L_x_1309) ;  /* 0x0000005000008947 */ /* 0x000fea0003800000 */
.L_x_1310:
[----:B-1----:R-:W2:Y:S01]  /*6640*/  LDG.E.STRONG.GPU R5, [R2.64] ;  /* 0x0000000c02057981 */ /* 0x002ea2000c1ef900 */
[----:B------:R-:W-:Y:S01]  /*6650*/  YIELD ;  /* 0x0000000000007946 */ /* 0x000fe20003800000 */
[----:B--2---:R-:W-:Y:S01]  /*6660*/  ISETP.NE.AND P0, PT, R5, R0, PT ;  /* 0x000000000500720c */ /* 0x004fe20003f05270 */
[----:B------:R-:W-:-:S12]  /*6670*/  CCTL.IVALL ;  /* 0x00000000ff00798f */ /* 0x000fd80002000000 */
[----:B------:R-:W-:Y:S05]  /*6680*/  @P0 BRA `(.L_x_1310) ;  /* 0xffffffb000000947 */ /* 0x000fea000383ffff */
.L_x_1309:
[----:B------:R-:W-:Y:S02]  /*6690*/  WARPSYNC 0xffffffff ;  /* 0xffffffff00007948 */ /* 0x000fe40003800000 */
[----:B------:R-:W-:Y:S01]  /*66a0*/  MOV R19, c[0x0][0x1dc] ;  /* 0x0000770000137a02 */ /* 0x000fe20000000f00 */
[----:B------:R-:W-:Y:S03]  /*66b0*/  BAR.SYNC.DEFER_BLOCKING 0x0 ;  /* 0x0000000000007b1d */ /* 0x000fe60000010000 */
[----:B------:R-:W-:-:S04]  /*66c0*/  LEA.HI R0, P0, R19, c[0x0][0x1d8], RZ, 0x1 ;  /* 0x0000760013007a11 */ /* 0x000fc800078108ff */
[----:B-1----:R-:W-:-:S04]  /*66d0*/  IADD3.X R3, RZ, c[0x0][0x1dc], RZ, P0, !PT ;  /* 0x00007700ff037a10 */ /* 0x002fc800007fe4ff */
[--C-:B------:R-:W-:Y:S02]  /*66e0*/  SHF.R.S64 R25, R0, 0x1, R3.reuse ;  /* 0x0000000100197819 */ /* 0x100fe40000001003 */
[----:B------:R-:W-:Y:S02]  /*66f0*/  SHF.R.S32.HI R0, RZ, 0x1f, R56 ;  /* 0x0000001fff007819 */ /* 0x000fe40000011438 */
[----:B0-----:R-:W-:Y:S02]  /*6700*/  SHF.R.S32.HI R14, RZ, 0x1, R3 ;  /* 0x00000001ff0e7819 */ /* 0x001fe40000011403 */
        /* <DEDUP_REMOVED lines=17> */
.L_x_1311:
        /* <DEDUP_REMOVED lines=26> */
.L_x_1312:
        /* <DEDUP_REMOVED lines=12> */
.L_x_2346:


//--------------------- .text._Z35group_norm_nhwc_bwd_one_pass_kernelI11Fp32IOFp16WLi64ELi12ELi384EEv26Group_norm_nhwc_bwd_params --------------------------
	.section	.text._Z35group_norm_nhwc_bwd_one_pass_kernelI11Fp32IOFp16WLi64ELi12ELi384EEv26Group_norm_nhwc_bwd_params,"ax",@progbits
	.sectioninfo	@"SHI_REGISTERS=40"
	.align	128
        .global         _Z35group_norm_nhwc_bwd_one_pass_kernelI11Fp32IOFp16WLi64ELi12ELi384EEv26Group_norm_nhwc_bwd_params
        .type           _Z35group_norm_nhwc_bwd_one_pass_kernelI11Fp32IOFp16WLi64ELi12ELi384EEv26Group_norm_nhwc_bwd_params,@function
        .size           _Z35group_norm_nhwc_bwd_one_pass_kernelI11Fp32IOFp16WLi64ELi12ELi384EEv26Group_norm_nhwc_bwd_params,(.L_x_2347 - _Z35group_norm_nhwc_bwd_one_pass_kernelI11Fp32IOFp16WLi64ELi12ELi384EEv26Group_norm_nhwc_bwd_params)
        .other          _Z35group_norm_nhwc_bwd_one_pass_kernelI11Fp32IOFp16WLi64ELi12ELi384EEv26Group_norm_nhwc_bwd_params,@"STO_CUDA_ENTRY STV_DEFAULT"
_Z35group_norm_nhwc_bwd_one_pass_kernelI11Fp32IOFp16WLi64ELi12ELi384EEv26Group_norm_nhwc_bwd_params:
.text._Z35group_norm_nhwc_bwd_one_pass_kernelI11Fp32IOFp16WLi64ELi12ELi384EEv26Group_norm_nhwc_bwd_params:
        /* <DEDUP_REMOVED lines=41> */
.L_x_1336:
        /* <DEDUP_REMOVED lines=89> */
[----:B------:R-:W-:Y:S01]  /*0820*/  MOV R25, RZ ;  /* 0x000000ff00197202 */ /* 0x000fe20000000f00 */
[----:B--2---:R-:W-:-:S02]  /*0830*/  HADD2.F32 R24, -RZ, R24.H0_H0 ;  /* 0x20000018ff187230 */ /* 0x004fc40000004100 */
[----:B---3--:R-:W-:Y:S02]  /*0840*/  HADD2.F32 R23, -RZ, R23.H0_H0 ;  /* 0x20000017ff177230 */ /* 0x008fe40000004100 */
[----:B----4-:R-:W-:Y:S02]  /*0850*/  @P0 HADD2.F32 R26, -RZ, R4.H0_H0 ;  /* 0x20000004ff1a0230 */ /* 0x010fe40000004100 */
[----:B------:R-:W-:Y:S02]  /*0860*/  @P0 HADD2.F32 R25, -RZ, R3.H0_H0 ;  /* 0x20000003ff190230 */ /* 0x000fe40000004100 */
.L_x_1315:
[----:B0-----:R-:W-:Y:S05]  /*0870*/  BSYNC B0 ;  /* 0x0000000000007941 */ /* 0x001fea0003800000 */
.L_x_1314:
        /* <DEDUP_REMOVED lines=25> */
.L_x_1316:
        /* <DEDUP_REMOVED lines=73> */
.L_x_1318:
[----:B------:R-:W-:Y:S05]  /*0ea0*/  BSYNC B0 ;  /* 0x0000000000007941 */ /* 0x000fea0003800000 */
.L_x_1317:
        /* <DEDUP_REMOVED lines=319> */
.L_x_1320:
[----:B------:R-:W-:Y:S05]  /*22a0*/  BSYNC B0 ;  /* 0x0000000000007941 */ /* 0x000fea0003800000 */
.L_x_1319:
        /* <DEDUP_REMOVED lines=19> */
.L_x_1322:
[----:B------:R-:W-:Y:S05]  /*23e0*/  BSYNC B0 ;  /* 0x0000000000007941 */ /* 0x000fea0003800000 */
.L_x_1321:
        /* <DEDUP_REMOVED lines=28> */
.L_x_1325:
[----:B------:R-:W2:Y:S01]  /*25b0*/  LDG.E.STRONG.GPU R10, [R8.64] ;  /* 0x0000000e080a7981 */ /* 0x000ea2000c1ef900 */
[----:B------:R-:W-:Y:S01]  /*25c0*/  YIELD ;  /* 0x0000000000007946 */ /* 0x000fe20003800000 */
[----:B--2---:R-:W-:Y:S01]  /*25d0*/  ISETP.NE.AND P0, PT, R10, R13, PT ;  /* 0x0000000d0a00720c */ /* 0x004fe20003f05270 */
[----:B------:R-:W-:-:S12]  /*25e0*/  CCTL.IVALL ;  /* 0x00000000ff00798f */ /* 0x000fd80002000000 */
[----:B------:R-:W-:Y:S05]  /*25f0*/  @P0 BRA `(.L_x_1325) ;  /* 0xffffffb000000947 */ /* 0x000fea000383ffff */
.L_x_1324:
        /* <DEDUP_REMOVED lines=20> */
.L_x_1329:
        /* <DEDUP_REMOVED lines=116> */
.L_x_1328:
        /* <DEDUP_REMOVED lines=62> */
.L_x_1330:
[----:B------:R-:W-:-:S13]  /*3260*/  ISETP.NE.OR P0, PT, RZ, UR4, P0 ;  /* 0x00000004ff007c0c */ /* 0x000fda0008705670 */
[----:B------:R-:W-:Y:S05]  /*3270*/  @!P0 BRA `(.L_x_1326) ;  /* 0x000001f000008947 */ /* 0x000fea0003800000 */
.L_x_1327:
        /* <DEDUP_REMOVED lines=31> */
.L_x_1326:
        /* <DEDUP_REMOVED lines=12> */
.L_x_1332:
[----:B------:R-:W-:Y:S05]  /*3530*/  BSYNC B0 ;  /* 0x0000000000007941 */ /* 0x000fea0003800000 */
.L_x_1331:
        /* <DEDUP_REMOVED lines=16> */
.L_x_1323:
        /* <DEDUP_REMOVED lines=23> */
.L_x_1333:
        /* <DEDUP_REMOVED lines=20> */
.L_x_1335:
[----:B------:R-:W-:Y:S05]  /*38f0*/  BSYNC B0 ;  /* 0x0000000000007941 */ /* 0x000fea0003800000 */
.L_x_1334:
[----:B------:R-:W-:Y:S01]  /*3900*/  ULDC UR4, c[0x0][0x10] ;  /* 0x0000040000047ab9 */ /* 0x000fe20000000800 */
[----:B------:R-:W-:Y:S01]  /*3910*/  IADD3 R27, R27, 0x1, RZ ;  /* 0x000000011b1b7810 */ /* 0x000fe20007ffe0ff */
[----:B------:R-:W-:-:S04]  /*3920*/  UIADD3 UR7, UR7, UR4, URZ ;  /* 0x0000000407077290 */ /* 0x000fc8000fffe03f */
[----:B------:R-:W-:-:S06]  /*3930*/  UISETP.GE.AND UP0, UPT, UR7, UR6, UPT ;  /* 0x000000060700728c */ /* 0x000fcc000bf06270 */
[----:B------:R-:W-:-:S13]  /*3940*/  PLOP3.LUT P0, PT, PT, PT, UP0, 0x80, 0x0 ;  /* 0x000000000000781c */ /* 0x000fda0003f0f008 */
[----:B------:R-:W-:Y:S01]  /*3950*/  @P0 CALL.REL.NOINC `(.L_x_1313) ;  /* 0x0000001000000944 */ /* 0x000fe20003c00000 */
[----:B------:R-:W-:Y:S05]  /*3960*/  BRA `(.L_x_1336) ;  /* 0xffffc92000007947 */ /* 0x000fea000383ffff */
.L_x_1313:
        /* <DEDUP_REMOVED lines=18> */
.L_x_1338:
[----:B------:R-:W-:Y:S05]  /*3a90*/  BSYNC B0 ;  /* 0x0000000000007941 */ /* 0x000fea0003800000 */
.L_x_1337:
        /* <DEDUP_REMOVED lines=11> */
.L_x_1340:
[----:B------:R-:W2:Y:S01]  /*3b50*/  LDG.E.STRONG.GPU R5, [R2.64] ;  /* 0x0000000e02057981 */ /* 0x000ea2000c1ef900 */
[----:B------:R-:W-:Y:S01]  /*3b60*/  YIELD ;  /* 0x0000000000007946 */ /* 0x000fe20003800000 */
[----:B--2---:R-:W-:Y:S01]  /*3b70*/  ISETP.NE.AND P0, PT, R5, R0, PT ;  /* 0x000000000500720c */ /* 0x004fe20003f05270 */
[----:B------:R-:W-:-:S12]  /*3b80*/  CCTL.IVALL ;  /* 0x00000000ff00798f */ /* 0x000fd80002000000 */
[----:B------:R-:W-:Y:S05]  /*3b90*/  @P0 BRA `(.L_x_1340) ;  /* 0xffffffb000000947 */ /* 0x000fea000383ffff */
.L_x_1339:
        /* <DEDUP_REMOVED lines=25> */
.L_x_1341:
        /* <DEDUP_REMOVED lines=18> */
[----:B--2---:R-:W-:Y:S01]  /*3e50*/  F2FP.PACK_AB R15, R9, R2 ;  /* 0x00000002090f723e */ /* 0x004fe200000000ff */
[----:B------:R-:W-:-:S04]  /*3e60*/  IMAD.WIDE R2, R4, R5, c[0x0][0x168] ;  /* 0x00005a0004027625 */ /* 0x000fc800078e0205 */
[----:B------:R-:W-:Y:S01]  /*3e70*/  IMAD.WIDE R4, R4, R5, c[0x0][0x170] ;  /* 0x00005c0004047625 */ /* 0x000fe200078e0205 */
[----:B---3--:R-:W-:Y:S01]  /*3e80*/  F2FP.PACK_AB R17, R13, R10 ;  /* 0x0000000a0d11723e */ /* 0x008fe200000000ff */
[----:B------:R0:W-:Y:S04]  /*3e90*/  STG.E [R2.64], R15 ;  /* 0x0000000f02007986 */ /* 0x0001e8000c10190e */
[----:B------:R0:W-:Y:S01]  /*3ea0*/  STG.E [R4.64], R17 ;  /* 0x0000001104007986 */ /* 0x0001e2000c10190e */
[----:B------:R-:W-:Y:S05]  /*3eb0*/  @P0 BRA `(.L_x_1341) ;  /* 0xfffffe7000000947 */ /* 0x000fea000383ffff */
[----:B------:R-:W-:Y:S05]  /*3ec0*/  EXIT ;  /* 0x000000000000794d */ /* 0x000fea0003800000 */
.L_x_1342:
        /* <DEDUP_REMOVED lines=11> */
.L_x_2347:


//--------------------- .text._Z35group_norm_nhwc_bwd_one_pass_kernelI11Fp32IOFp16WLi128ELi12ELi384EEv26Group_norm_nhwc_bwd_params --------------------------
	.section	.text._Z35group_norm_nhwc_bwd_one_pass_kernelI11Fp32IOFp16WLi128ELi12ELi384EEv26Group_norm_nhwc_bwd_params,"ax",@progbits
	.sectioninfo	@"SHI_REGISTERS=56"
	.align	128
        .global         _Z35group_norm_nhwc_bwd_one_pass_kernelI11Fp32IOFp16WLi128ELi12ELi384EEv26Group_norm_nhwc_bwd_params
        .type           _Z35group_norm_nhwc_bwd_one_pass_kernelI11Fp32IOFp16WLi128ELi12ELi384EEv26Group_norm_nhwc_bwd_params,@function
        .size           _Z35group_norm_nhwc_bwd_one_pass_kernelI11Fp32IOFp16WLi128ELi12ELi384EEv26Group_norm_nhwc_bwd_params,(.L_x_2348 - _Z35group_norm_nhwc_bwd_one_pass_kernelI11Fp32IOFp16WLi128ELi12ELi384EEv26Group_norm_nhwc_bwd_params)
        .other          _Z35group_norm_nhwc_bwd_one_pass_kernelI11Fp32IOFp16WLi128ELi12ELi384EEv26Group_norm_nhwc_bwd_params,@"STO_CUDA_ENTRY STV_DEFAULT"
_Z35group_norm_nhwc_bwd_one_pass_kernelI11Fp32IOFp16WLi128ELi12ELi384EEv26Group_norm_nhwc_bwd_params:
.text._Z35group_norm_nhwc_bwd_one_pass_kernelI11Fp32IOFp16WLi128ELi12ELi384EEv26Group_norm_nhwc_bwd_params:
        /* <DEDUP_REMOVED lines=42> */
.L_x_1370:
        /* <DEDUP_REMOVED lines=111> */
.L_x_1345:
[----:B0-----:R-:W-:Y:S05]  /*0990*/  BSYNC B0 ;  /* 0x0000000000007941 */ /* 0x001fea0003800000 */
.L_x_1344:
        /* <DEDUP_REMOVED lines=29> */
.L_x_1346:
        /* <DEDUP_REMOVED lines=26> */
.L_x_1347:
        /* <DEDUP_REMOVED lines=81> */
.L_x_1349:
[----:B------:R-:W-:Y:S05]  /*1220*/  BSYNC B0 ;  /* 0x0000000000007941 */ /* 0x000fea0003800000 */
.L_x_1348:
        /* <DEDUP_REMOVED lines=319> */
.L_x_1351:
[----:B------:R-:W-:Y:S05]  /*2620*/  BSYNC B0 ;  /* 0x0000000000007941 */ /* 0x000fea0003800000 */
.L_x_1350:
        /* <DEDUP_REMOVED lines=19> */
.L_x_1353:
[----:B------:R-:W-:Y:S05]  /*2760*/  BSYNC B0 ;  /* 0x0000000000007941 */ /* 0x000fea0003800000 */
.L_x_1352:
        /* <DEDUP_REMOVED lines=28> */
.L_x_1356:
[----:B------:R-:W2:Y:S01]  /*2930*/  LDG.E.STRONG.GPU R14, [R12.64] ;  /* 0x0000000e0c0e7981 */ /* 0x000ea2000c1ef900 */
[----:B------:R-:W-:Y:S01]  /*2940*/  YIELD ;  /* 0x0000000000007946 */ /* 0x000fe20003800000 */
[----:B--2---:R-:W-:Y:S01]  /*2950*/  ISETP.NE.AND P0, PT, R14, R17, PT ;  /* 0x000000110e00720c */ /* 0x004fe20003f05270 */
[----:B------:R-:W-:-:S12]  /*2960*/  CCTL.IVALL ;  /* 0x00000000ff00798f */ /* 0x000fd80002000000 */
[----:B------:R-:W-:Y:S05]  /*2970*/  @P0 BRA `(.L_x_1356) ;  /* 0xffffffb000000947 */ /* 0x000fea000383ffff */
.L_x_1355:
        /* <DEDUP_REMOVED lines=20> */
.L_x_1360:
        /* <DEDUP_REMOVED lines=116> */
.L_x_1359:
        /* <DEDUP_REMOVED lines=62> */
.L_x_1361:
[----:B------:R-:W-:-:S13]  /*35e0*/  ISETP.NE.OR P0, PT, RZ, UR4, P0 ;  /* 0x00000004ff007c0c */ /* 0x000fda0008705670 */
[----:B------:R-:W-:Y:S05]  /*35f0*/  @!P0 BRA `(.L_x_1357) ;  /* 0x000001f000008947 */ /* 0x000fea0003800000 */
.L_x_1358:
        /* <DEDUP_REMOVED lines=31> */
.L_x_1357:
        /* <DEDUP_REMOVED lines=12> */
.L_x_1363:
[----:B------:R-:W-:Y:S05]  /*38b0*/  BSYNC B0 ;  /* 0x0000000000007941 */ /* 0x000fea0003800000 */
.L_x_1362:
        /* <DEDUP_REMOVED lines=16> */
.L_x_1354:
        /* <DEDUP_REMOVED lines=27> */
.L_x_1364:
        /* <DEDUP_REMOVED lines=17> */
.L_x_1366:
[----:B------:R-:W-:Y:S05]  /*3c80*/  BSYNC B0 ;  /* 0x0000000000007941 */ /* 0x000fea0003800000 */
.L_x_1365:
        /* <DEDUP_REMOVED lines=19> */
.L_x_1367:
        /* <DEDUP_REMOVED lines=16> */
.L_x_1369:
[----:B------:R-:W-:Y:S05]  /*3ec0*/  BSYNC B0 ;  /* 0x0000000000007941 */ /* 0x000fea0003800000 */
.L_x_1368:
[----:B------:R-:W-:Y:S01]  /*3ed0*/  ULDC UR4, c[0x0][0x10] ;  /* 0x0000040000047ab9 */ /* 0x000fe20000000800 */
[----:B------:R-:W-:Y:S01]  /*3ee0*/  IADD3 R45, R45, 0x1, RZ ;  /* 0x000000012d2d7810 */ /* 0x000fe20007ffe0ff */
[----:B------:R-:W-:-:S04]  /*3ef0*/  UIADD3 UR7, UR7, UR4, URZ ;  /* 0x0000000407077290 */ /* 0x000fc8000fffe03f */
[----:B------:R-:W-:-:S06]  /*3f00*/  UISETP.GE.AND UP0, UPT, UR7, UR6, UPT ;  /* 0x000000060700728c */ /* 0x000fcc000bf06270 */
[----:B------:R-:W-:-:S13]  /*3f10*/  PLOP3.LUT P0, PT, PT, PT, UP0, 0x80, 0x0 ;  /* 0x000000000000781c */ /* 0x000fda0003f0f008 */
[----:B------:R-:W-:Y:S01]  /*3f20*/  @P0 CALL.REL.NOINC `(.L_x_1343) ;  /* 0x0000001000000944 */ /* 0x000fe20003c00000 */
[----:B------:R-:W-:Y:S05]  /*3f30*/  BRA `(.L_x_1370) ;  /* 0xffffc36000007947 */ /* 0x000fea000383ffff */
.L_x_1343:
        /* <DEDUP_REMOVED lines=18> */
.L_x_1372:
[----:B------:R-:W-:Y:S05]  /*4060*/  BSYNC B0 ;  /* 0x0000000000007941 */ /* 0x000fea0003800000 */
.L_x_1371:
        /* <DEDUP_REMOVED lines=11> */
.L_x_1374:
[----:B------:R-:W2:Y:S01]  /*4120*/  LDG.E.STRONG.GPU R5, [R2.64] ;  /* 0x0000000e02057981 */ /* 0x000ea2000c1ef900 */
[----:B------:R-:W-:Y:S01]  /*4130*/  YIELD ;  /* 0x0000000000007946 */ /* 0x000fe20003800000 */
[----:B--2---:R-:W-:Y:S01]  /*4140*/  ISETP.NE.AND P0, PT, R5, R0, PT ;  /* 0x000000000500720c */ /* 0x004fe20003f05270 */
[----:B------:R-:W-:-:S12]  /*4150*/  CCTL.IVALL ;  /* 0x00000000ff00798f */ /* 0x000fd80002000000 */
[----:B------:R-:W-:Y:S05]  /*4160*/  @P0 BRA `(.L_x_1374) ;  /* 0xffffffb000000947 */ /* 0x000fea000383ffff */
.L_x_1373:
        /* <DEDUP_REMOVED lines=25> */
.L_x_1375:
        /* <DEDUP_REMOVED lines=26> */
.L_x_1376:
        /* <DEDUP_REMOVED lines=14> */
.L_x_2348:


//--------------------- .text._Z35group_norm_nhwc_bwd_one_pass_kernelI11Fp32IOFp16WLi256ELi12ELi384EEv26Group_norm_nhwc_bwd_params --------------------------
	.section	.text._Z35group_norm_nhwc_bwd_one_pass_kernelI11Fp32IOFp16WLi256ELi12ELi384EEv26Group_norm_nhwc_bwd_params,"ax",@progbits
	.sectioninfo	@"SHI_REGISTERS=78"
	.align	128
        .global         _Z35group_norm_nhwc_bwd_one_pass_kernelI11Fp32IOFp16WLi256ELi12ELi384EEv26Group_norm_nhwc_bwd_params
        .type           _Z35group_norm_nhwc_bwd_one_pass_kernelI11Fp32IOFp16WLi256ELi12ELi384EEv26Group_norm_nhwc_bwd_params,@function
        .size           _Z35group_norm_nhwc_bwd_one_pass_kernelI11Fp32IOFp16WLi256ELi12ELi384EEv26Group_norm_nhwc_bwd_params,(.L_x_2349 - _Z35group_norm_nhwc_bwd_one_pass_kernelI11Fp32IOFp16WLi256ELi12ELi384EEv26Group_norm_nhwc_bwd_params)
        .other          _Z35group_norm_nhwc_bwd_one_pass_kernelI11Fp32IOFp16WLi256ELi12ELi384EEv26Group_norm_nhwc_bwd_params,@"STO_CUDA_ENTRY STV_DEFAULT"
_Z35group_norm_nhwc_bwd_one_pass_kernelI11Fp32IOFp16WLi256ELi12ELi384EEv26Group_norm_nhwc_bwd_params:
.text._Z35group_norm_nhwc_bwd_one_pass_kernelI11Fp32IOFp16WLi256ELi12ELi384EEv26Group_norm_nhwc_bwd_params:
        /* <DEDUP_REMOVED lines=44> */
.L_x_1412:
        /* <DEDUP_REMOVED lines=153> */
.L_x_1379:
[----:B0-----:R-:W-:Y:S05]  /*0c50*/  BSYNC B0 ;  /* 0x0000000000007941 */ /* 0x001fea0003800000 */
.L_x_1378:
        /* <DEDUP_REMOVED lines=29> */
.L_x_1380:
        /* <DEDUP_REMOVED lines=26> */
.L_x_1381:
        /* <DEDUP_REMOVED lines=31> */
.L_x_1382:
        /* <DEDUP_REMOVED lines=31> */
.L_x_1383:
        /* <DEDUP_REMOVED lines=89> */
.L_x_1385:
[----:B------:R-:W-:Y:S05]  /*1940*/  BSYNC B0 ;  /* 0x0000000000007941 */ /* 0x000fea0003800000 */
.L_x_1384:
        /* <DEDUP_REMOVED lines=320> */
.L_x_1387:
[----:B------:R-:W-:Y:S05]  /*2d50*/  BSYNC B0 ;  /* 0x0000000000007941 */ /* 0x000fea0003800000 */
.L_x_1386:
        /* <DEDUP_REMOVED lines=18> */
.L_x_1389:
[----:B------:R-:W-:Y:S05]  /*2e80*/  BSYNC B0 ;  /* 0x0000000000007941 */ /* 0x000fea0003800000 */
.L_x_1388:
        /* <DEDUP_REMOVED lines=28> */
.L_x_1392:
[----:B------:R-:W2:Y:S01]  /*3050*/  LDG.E.STRONG.GPU R22, [R20.64] ;  /* 0x0000000e14167981 */ /* 0x000ea2000c1ef900 */
[----:B------:R-:W-:Y:S01]  /*3060*/  YIELD ;  /* 0x0000000000007946 */ /* 0x000fe20003800000 */
[----:B--2---:R-:W-:Y:S01]  /*3070*/  ISETP.NE.AND P0, PT, R22, R25, PT ;  /* 0x000000191600720c */ /* 0x004fe20003f05270 */
[----:B------:R-:W-:-:S12]  /*3080*/  CCTL.IVALL ;  /* 0x00000000ff00798f */ /* 0x000fd80002000000 */
[----:B------:R-:W-:Y:S05]  /*3090*/  @P0 BRA `(.L_x_1392) ;  /* 0xffffffb000000947 */ /* 0x000fea000383ffff */
.L_x_1391:
        /* <DEDUP_REMOVED lines=20> */
.L_x_1396:
        /* <DEDUP_REMOVED lines=116> */
.L_x_1395:
        /* <DEDUP_REMOVED lines=62> */
.L_x_1397:
[----:B------:R-:W-:-:S13]  /*3d00*/  ISETP.NE.OR P0, PT, RZ, UR4, P0 ;  /* 0x00000004ff007c0c */ /* 0x000fda0008705670 */
[----:B------:R-:W-:Y:S05]  /*3d10*/  @!P0 BRA `(.L_x_1393) ;  /* 0x000001f000008947 */ /* 0x000fea0003800000 */
.L_x_1394:
        /* <DEDUP_REMOVED lines=31> */
.L_x_1393:
        /* <DEDUP_REMOVED lines=12> */
.L_x_1399:
[----:B------:R-:W-:Y:S05]  /*3fd0*/  BSYNC B0 ;  /* 0x0000000000007941 */ /* 0x000fea0003800000 */
.L_x_1398:
        /* <DEDUP_REMOVED lines=16> */
.L_x_1390:
        /* <DEDUP_REMOVED lines=33> */
.L_x_1400:
        /* <DEDUP_REMOVED lines=17> */
.L_x_1402:
[----:B------:R-:W-:Y:S05]  /*4400*/  BSYNC B0 ;  /* 0x0000000000007941 */ /* 0x000fea0003800000 */
.L_x_1401:
        /* <DEDUP_REMOVED lines=19> */
.L_x_1403:
        /* <DEDUP_REMOVED lines=17> */
.L_x_1405:
[----:B------:R-:W-:Y:S05]  /*4650*/  BSYNC B0 ;  /* 0x0000000000007941 */ /* 0x000fea0003800000 */
.L_x_1404:
        /* <DEDUP_REMOVED lines=19> */
.L_x_1406:
        /* <DEDUP_REMOVED lines=17> */
.L_x_1408:
[----:B------:R-:W-:Y:S05]  /*48a0*/  BSYNC B0 ;  /* 0x0000000000007941 */ /* 0x000fea0003800000 */
.L_x_1407:
        /* <DEDUP_REMOVED lines=19> */
.L_x_1409:
        /* <DEDUP_REMOVED lines=16> */
.L_x_1411:
[----:B------:R-:W-:Y:S05]  /*4ae0*/  BSYNC B0 ;  /* 0x0000000000007941 */ /* 0x000fea0003800000 */
.L_x_1410:
[----:B------:R-:W-:Y:S01]  /*4af0*/  ULDC UR4, c[0x0][0x10] ;  /* 0x0000040000047ab9 */ /* 0x000fe20000000800 */
[----:B------:R-:W-:Y:S01]  /*4b00*/  IADD3 R59, R59, 0x1, RZ ;  /* 0x000000013b3b7810 */ /* 0x000fe20007ffe0ff */
[----:B------:R-:W-:-:S04]  /*4b10*/  UIADD3 UR7, UR7, UR4, URZ ;  /* 0x0000000407077290 */ /* 0x000fc8000fffe03f */
[----:B------:R-:W-:-:S06]  /*4b20*/  UISETP.GE.AND UP0, UPT, UR7, UR6, UPT ;  /* 0x000000060700728c */ /* 0x000fcc000bf06270 */
[----:B------:R-:W-:-:S13]  /*4b30*/  PLOP3.LUT P0, PT, PT, PT, UP0, 0x80, 0x0 ;  /* 0x000000000000781c */ /* 0x000fda0003f0f008 */
[----:B------:R-:W-:Y:S01]  /*4b40*/  @P0 CALL.REL.NOINC `(.L_x_1377) ;  /* 0x0000001000000944 */ /* 0x000fe20003c00000 */
[----:B------:R-:W-:Y:S05]  /*4b50*/  BRA `(.L_x_1412) ;  /* 0xffffb76000007947 */ /* 0x000fea000383ffff */
.L_x_1377:
        /* <DEDUP_REMOVED lines=18> */
.L_x_1414:
[----:B------:R-:W-:Y:S05]  /*4c80*/  BSYNC B0 ;  /* 0x0000000000007941 */ /* 0x000fea0003800000 */
.L_x_1413:
        /* <DEDUP_REMOVED lines=11> */
.L_x_1416:
[----:B------:R-:W2:Y:S01]  /*4d40*/  LDG.E.STRONG.GPU R5, [R2.64] ;  /* 0x0000000e02057981 */ /* 0x000ea2000c1ef900 */
[----:B------:R-:W-:Y:S01]  /*4d50*/  YIELD ;  /* 0x0000000000007946 */ /* 0x000fe20003800000 */
[----:B--2---:R-:W-:Y:S01]  /*4d60*/  ISETP.NE.AND P0, PT, R5, R0, PT ;  /* 0x000000000500720c */ /* 0x004fe20003f05270 */
[----:B------:R-:W-:-:S12]  /*4d70*/  CCTL.IVALL ;  /* 0x00000000ff00798f */ /* 0x000fd80002000000 */
[----:B------:R-:W-:Y:S05]  /*4d80*/  @P0 BRA `(.L_x_1416) ;  /* 0xffffffb000000947 */ /* 0x000fea000383ffff */
.L_x_1415:
        /* <DEDUP_REMOVED lines=25> */
.L_x_1417:
        /* <DEDUP_REMOVED lines=26> */
.L_x_1418:
        /* <DEDUP_REMOVED lines=12> */
.L_x_2349:


//--------------------- .text._Z35group_norm_nhwc_bwd_one_pass_kernelI11Fp32IOFp16WLi512ELi12ELi384EEv26Group_norm_nhwc_bwd_params --------------------------
	.section	.text._Z35group_norm_nhwc_bwd_one_pass_kernelI11Fp32IOFp16WLi512ELi12ELi384EEv26Group_norm_nhwc_bwd_params,"ax",@progbits
	.sectioninfo	@"SHI_REGISTERS=80"
	.align	128
        .global         _Z35group_norm_nhwc_bwd_one_pass_kernelI11Fp32IOFp16WLi512ELi12ELi384EEv26Group_norm_nhwc_bwd_params
        .type           _Z35group_norm_nhwc_bwd_one_pass_kernelI11Fp32IOFp16WLi512ELi12ELi384EEv26Group_norm_nhwc_bwd_params,@function
        .size           _Z35group_norm_nhwc_bwd_one_pass_kernelI11Fp32IOFp16WLi512ELi12ELi384EEv26Group_norm_nhwc_bwd_params,(.L_x_2350 - _Z35group_norm_nhwc_bwd_one_pass_kernelI11Fp32IOFp16WLi512ELi12ELi384EEv26Group_norm_nhwc_bwd_params)
        .other          _Z35group_norm_nhwc_bwd_one_pass_kernelI11Fp32IOFp16WLi512ELi12ELi384EEv26Group_norm_nhwc_bwd_params,@"STO_CUDA_ENTRY STV_DEFAULT"
_Z35group_norm_nhwc_bwd_one_pass_kernelI11Fp32IOFp16WLi512ELi12ELi384EEv26Group_norm_nhwc_bwd_params:
.text._Z35group_norm_nhwc_bwd_one_pass_kernelI11Fp32IOFp16WLi512ELi12ELi384EEv26Group_norm_nhwc_bwd_params:
        /* <DEDUP_REMOVED lines=63> */
.L_x_1470:
        /* <DEDUP_REMOVED lines=223> */
.L_x_1421:
[----:B-1----:R-:W-:Y:S05]  /*11e0*/  BSYNC B0 ;  /* 0x0000000000007941 */ /* 0x002fea0003800000 */
.L_x_1420:
        /* <DEDUP_REMOVED lines=38> */
.L_x_1422:
        /* <DEDUP_REMOVED lines=33> */
.L_x_1423:
        /* <DEDUP_REMOVED lines=37> */
.L_x_1424:
        /* <DEDUP_REMOVED lines=33> */
.L_x_1425:
        /* <DEDUP_REMOVED lines=33> */
.L_x_1426:
        /* <DEDUP_REMOVED lines=33> */
.L_x_1427:
        /* <DEDUP_REMOVED lines=33> */
.L_x_1428:
        /* <DEDUP_REMOVED lines=33> */
.L_x_1429:
        /* <DEDUP_REMOVED lines=71> */
.L_x_1431:
[----:B0-----:R-:W-:Y:S05]  /*2770*/  BSYNC B0 ;  /* 0x0000000000007941 */ /* 0x001fea0003800000 */
.L_x_1430:
        /* <DEDUP_REMOVED lines=322> */
.L_x_1433:
[----:B------:R-:W-:Y:S05]  /*3ba0*/  BSYNC B0 ;  /* 0x0000000000007941 */ /* 0x000fea0003800000 */
.L_x_1432:
        /* <DEDUP_REMOVED lines=19> */
.L_x_1435:
[----:B------:R-:W-:Y:S05]  /*3ce0*/  BSYNC B0 ;  /* 0x0000000000007941 */ /* 0x000fea0003800000 */
.L_x_1434:
        /* <DEDUP_REMOVED lines=33> */
.L_x_1438:
[----:B------:R-:W2:Y:S01]  /*3f00*/  LDG.E.STRONG.GPU R30, [R28.64] ;  /* 0x0000000c1c1e7981 */ /* 0x000ea2000c1ef900 */
[----:B------:R-:W-:Y:S01]  /*3f10*/  YIELD ;  /* 0x0000000000007946 */ /* 0x000fe20003800000 */
[----:B--2---:R-:W-:Y:S01]  /*3f20*/  ISETP.NE.AND P6, PT, R30, R35, PT ;  /* 0x000000231e00720c */ /* 0x004fe20003fc5270 */
[----:B------:R-:W-:-:S12]  /*3f30*/  CCTL.IVALL ;  /* 0x00000000ff00798f */ /* 0x000fd80002000000 */
[----:B------:R-:W-:Y:S05]  /*3f40*/  @P6 BRA `(.L_x_1438) ;  /* 0xffffffb000006947 */ /* 0x000fea000383ffff */
.L_x_1437:
        /* <DEDUP_REMOVED lines=26> */
.L_x_1442:
        /* <DEDUP_REMOVED lines=116> */
.L_x_1441:
        /* <DEDUP_REMOVED lines=64> */
.L_x_1443:
[----:B------:R-:W-:-:S04]  /*4c30*/  LOP3.LUT P6, RZ, R58, 0x1, RZ, 0xc0, !PT ;  /* 0x000000013aff7812 */ /* 0x000fc800078cc0ff */
[----:B------:R-:W-:-:S13]  /*4c40*/  ISETP.NE.OR P6, PT, RZ, UR4, P6 ;  /* 0x00000004ff007c0c */ /* 0x000fda000b7c5670 */
[----:B------:R-:W-:Y:S05]  /*4c50*/  @!P6 BRA `(.L_x_1439) ;  /* 0x000002000000e947 */ /* 0x000fea0003800000 */
.L_x_1440:
        /* <DEDUP_REMOVED lines=32> */
.L_x_1439:
        /* <DEDUP_REMOVED lines=11> */
.L_x_1445:
[----:B------:R-:W-:Y:S05]  /*4f10*/  BSYNC B0 ;  /* 0x0000000000007941 */ /* 0x000fea0003800000 */
.L_x_1444:
        /* <DEDUP_REMOVED lines=17> */
.L_x_1436:
        /* <DEDUP_REMOVED lines=29> */
.L_x_1446:
        /* <DEDUP_REMOVED lines=17> */
.L_x_1448:
[----:B------:R-:W-:Y:S05]  /*5310*/  BSYNC B0 ;  /* 0x0000000000007941 */ /* 0x000fea0003800000 */
.L_x_1447:
        /* <DEDUP_REMOVED lines=19> */
.L_x_1449:
        /* <DEDUP_REMOVED lines=17> */
.L_x_1451:
[----:B------:R-:W-:Y:S05]  /*5560*/  BSYNC B0 ;  /* 0x0000000000007941 */ /* 0x000fea0003800000 */
.L_x_1450:
        /* <DEDUP_REMOVED lines=19> */
.L_x_1452:
        /* <DEDUP_REMOVED lines=17> */
.L_x_1454:
[----:B------:R-:W-:Y:S05]  /*57b0*/  BSYNC B0 ;  /* 0x0000000000007941 */ /* 0x000fea0003800000 */
.L_x_1453:
        /* <DEDUP_REMOVED lines=19> */
.L_x_1455:
        /* <DEDUP_REMOVED lines=17> */
.L_x_1457:
[----:B------:R-:W-:Y:S05]  /*5a00*/  BSYNC B0 ;  /* 0x0000000000007941 */ /* 0x000fea0003800000 */
.L_x_1456:
        /* <DEDUP_REMOVED lines=19> */
.L_x_1458:
        /* <DEDUP_REMOVED lines=17> */
.L_x_1460:
[----:B------:R-:W-:Y:S05]  /*5c50*/  BSYNC B0 ;  /* 0x0000000000007941 */ /* 0x000fea0003800000 */
.L_x_1459:
        /* <DEDUP_REMOVED lines=24> */
.L_x_1461:
        /* <DEDUP_REMOVED lines=17> */
.L_x_1463:
[----:B------:R-:W-:Y:S05]  /*5ef0*/  BSYNC B0 ;  /* 0x0000000000007941 */ /* 0x000fea0003800000 */
.L_x_1462:
        /* <DEDUP_REMOVED lines=23> */
.L_x_1464:
        /* <DEDUP_REMOVED lines=17> */
.L_x_1466:
[----:B------:R-:W-:Y:S05]  /*6180*/  BSYNC B0 ;  /* 0x0000000000007941 */ /* 0x000fea0003800000 */
.L_x_1465:
        /* <DEDUP_REMOVED lines=22> */
.L_x_1467:
        /* <DEDUP_REMOVED lines=17> */
.L_x_1469:
[----:B------:R-:W-:Y:S05]  /*6400*/  BSYNC B0 ;  /* 0x0000000000007941 */ /* 0x000fea0003800000 */
.L_x_1468:
[----:B------:R-:W-:Y:S01]  /*6410*/  ULDC UR4, c[0x0][0x10] ;  /* 0x0000040000047ab9 */ /* 0x000fe20000000800 */
[----:B------:R-:W-:Y:S01]  /*6420*/  IADD3 R39, R39, 0x1, RZ ;  /* 0x0000000127277810 */ /* 0x000fe20007ffe0ff */
[----:B------:R-:W-:-:S04]  /*6430*/  UIADD3 UR14, UR14, UR4, URZ ;  /* 0x000000040e0e7290 */ /* 0x000fc8000fffe03f */
[----:B------:R-:W-:-:S06]  /*6440*/  UISETP.GE.AND UP0, UPT, UR14, UR6, UPT ;  /* 0x000000060e00728c */ /* 0x000fcc000bf06270 */
[----:B------:R-:W-:-:S13]  /*6450*/  PLOP3.LUT P0, PT, PT, PT, UP0, 0x80, 0x0 ;  /* 0x000000000000781c */ /* 0x000fda0003f0f008 */
[----:B------:R-:W-:Y:S01]  /*6460*/  @P0 CALL.REL.NOINC `(.L_x_1419) ;  /* 0x0000001000000944 */ /* 0x000fe20003c00000 */
[----:B------:R-:W-:Y:S05]  /*6470*/  BRA `(.L_x_1470) ;  /* 0xffff9f7000007947 */ /* 0x000fea000383ffff */
.L_x_1419:
        /* <DEDUP_REMOVED lines=22> */
.L_x_1472:
[----:B------:R-:W-:Y:S05]  /*65e0*/  BSYNC B0 ;  /* 0x0000000000007941 */ /* 0x000fea0003800000 */
.L_x_1471:
[----:B------:R-:W-:Y:S05]  /*65f0*/  @P0 EXIT ;  /* 0x000000000000094d */ /* 0x000fea0003800000 */
[----:B------:R-:W-:Y:S05]  /*6600*/  @P2 BRA `(.L_x_1473) ;  /* 0x0000008000002947 */ /* 0x000fea0003800000 */
[----:B------:R-:W-:-:S05]  /*6610*/  IMAD R0, R4, c[0x0][0x10], RZ ;  /* 0x0000040004007a24 */ /* 0x000fca00078e02ff */
[----:B------:R-:W-:-:S13]  /*6620*/  ISETP.NE.AND P0, PT, R0, -0x1, PT ;  /* 0xffffffff0000780c */ /* 0x000fda0003f05270 */
[----:B------:R-:W-:Y:S05]  /*6630*/  @!P0 BRA `(.L_x_1473) ;  /* 0x0000005000008947 */ /* 0x000fea0003800000 */
.L_x_1474:
[----:B-1----:R-:W2:Y:S01]  /*6640*/  LDG.E.STRONG.GPU R5, [R2.64] ;  /* 0x0000000c02057981 */ /* 0x002ea2000c1ef900 */
[----:B------:R-:W-:Y:S01]  /*6650*/  YIELD ;  /* 0x0000000000007946 */ /* 0x000fe20003800000 */
[----:B--2---:R-:W-:Y:S01]  /*6660*/  ISETP.NE.AND P0, PT, R5, R0, PT ;  /* 0x000000000500720c */ /* 0x004fe20003f05270 */
[----:B------:R-:W-:-:S12]  /*6670*/  CCTL.IVALL ;  /* 0x00000000ff00798f */ /* 0x000fd80002000000 */
[----:B------:R-:W-:Y:S05]  /*6680*/  @P0 BRA `(.L_x_1474) ;  /* 0xffffffb000000947 */ /* 0x000fea000383ffff */
.L_x_1473:
        /* <DEDUP_REMOVED lines=25> */
.L_x_1475:
        /* <DEDUP_REMOVED lines=26> */
.L_x_1476:
        /* <DEDUP_REMOVED lines=12> */
.L_x_2350:


//--------------------- .text._Z35group_norm_nhwc_fwd_one_pass_kernelI11Bf16IOFp32WLi64ELi12ELi384EEv26Group_norm_nhwc_fwd_params --------------------------
	.section	.text._Z35group_norm_nhwc_fwd_one_pass_kernelI11Bf16IOFp32WLi64ELi12ELi384EEv26Group_norm_nhwc_fwd_params,"ax",@progbits
	.sectioninfo	@"SHI_REGISTERS=32"
	.align	128
        .global         _Z35group_norm_nhwc_fwd_one_pass_kernelI11Bf16IOFp32WLi64ELi12ELi384EEv26Group_norm_nhwc_fwd_params
        .type           _Z35group_norm_nhwc_fwd_one_pass_kernelI11Bf16IOFp32WLi64ELi12ELi384EEv26Group_norm_nhwc_fwd_params,@function
        .size           _Z35group_norm_nhwc_fwd_one_pass_kernelI11Bf16IOFp32WLi64ELi12ELi384EEv26Group_norm_nhwc_fwd_params,(.L_x_2351 - _Z35group_norm_nhwc_fwd_one_pass_kernelI11Bf16IOFp32WLi64ELi12ELi384EEv26Group_norm_nhwc_fwd_params)
        .other          _Z35group_norm_nhwc_fwd_one_pass_kernelI11Bf16IOFp32WLi64ELi12ELi384EEv26Group_norm_nhwc_fwd_params,@"STO_CUDA_ENTRY STV_DEFAULT"
_Z35group_norm_nhwc_fwd_one_pass_kernelI11Bf16IOFp32WLi64ELi12ELi384EEv26Group_norm_nhwc_fwd_params:
.text._Z35group_norm_nhwc_fwd_one_pass_kernelI11Bf16IOFp32WLi64ELi12ELi384EEv26Group_norm_nhwc_fwd_params:
[----:B------:R-:W-:Y:S02]  /*0000*/  MOV R1, c[0x0][0x28] ;  /* 0x00000a0000017a02 */ /* 0x000fe40000000f00 */
[----:B------:R-:W0:Y:S01]  /*0010*/  S2R R21, SR_CTAID.Y ;  /* 0x0000000000157919 */ /* 0x000e220000002600 */
[----:B------:R-:W-:Y:S02]  /*0020*/  ULDC UR4, c[0x0][0x1d8] ;  /* 0x0000760000047ab9 */ /* 0x000fe40000000800 */
[----:B------:R-:W-:Y:S02]  /*0030*/  ULDC UR5, c[0x0][0x1a8] ;  /* 0x00006a0000057ab9 */ /* 0x000fe40000000800 */
[----:B------:R-:W-:-:S06]  /*0040*/  UIMAD UR4, UR4, UR5, URZ ;  /* 0x00000005040472a4 */ /* 0x000fcc000f8e023f */
[----:B0-----:R-:W-:-:S13]  /*0050*/  ISETP.GE.AND P0, PT, R21, UR4, PT ;  /* 0x0000000415007c0c */ /* 0x001fda000bf06270 */
[----:B------:R-:W-:Y:S05]  /*0060*/  @P0 EXIT ;  /* 0x000000000000094d */ /* 0x000fea0003800000 */
[----:B------:R-:W0:Y:S01]  /*0070*/  S2R R20, SR_TID.X ;  /* 0x0000000000147919 */ /* 0x000e220000002100 */
[----:B------:R-:W-:Y:S02]  /*0080*/  ULDC.U8 UR5, c[0x0][0x1dc] ;  /* 0x0000770000057ab9 */ /* 0x000fe40000000000 */
[----:B------:R-:W-:Y:S01]  /*0090*/  ULDC.64 UR6, c[0x0][0x118] ;  /* 0x0000460000067ab9 */ /* 0x000fe20000000a00 */
[----:B------:R-:W1:Y:S04]  /*00a0*/  S2R R19, SR_CTAID.X ;  /* 0x0000000000137919 */ /* 0x000e680000002500 */
[----:B------:R-:W2:Y:S01]  /*00b0*/  S2R R17, SR_LANEID ;  /* 0x0000000000117919 */ /* 0x000ea20000000000 */
[----:B0-----:R-:W-:-:S05]  /*00c0*/  IMAD.WIDE.U32 R2, R20, -0x55555555, RZ ;  /* 0xaaaaaaab14027825 */ /* 0x001fca00078e00ff */
[----:B------:R-:W-:Y:S02]  /*00d0*/  SHF.R.U32.HI R22, RZ, 0x2, R3 ;  /* 0x00000002ff167819 */ /* 0x000fe40000011603 */
[----:B------:R-:W-:-:S03]  /*00e0*/  SHF.R.S32.HI R3, RZ, 0x1f, R20 ;  /* 0x0000001fff037819 */ /* 0x000fc60000011414 */
[----:B-1----:R-:W-:Y:S01]  /*00f0*/  IMAD R18, R19, c[0x0][0x1e4], R22 ;  /* 0x0000790013127a24 */ /* 0x002fe200078e0216 */
[----:B------:R-:W-:Y:S01]  /*0100*/  LEA.HI R2, R3, R20, RZ, 0x5 ;  /* 0x0000001403027211 */ /* 0x000fe200078f28ff */
[----:B------:R-:W-:Y:S01]  /*0110*/  IMAD R22, R22, -0x6, R20 ;  /* 0xfffffffa16167824 */ /* 0x000fe200078e0214 */
[----:B------:R-:W-:Y:S02]  /*0120*/  HFMA2.MMA R3, -RZ, RZ, 0, 0 ;  /* 0x00000000ff037435 */ /* 0x000fe400000001ff */
[----:B------:R-:W-:Y:S02]  /*0130*/  ISETP.GE.U32.AND P0, PT, R18, c[0x0][0x1c8], PT ;  /* 0x0000720012007a0c */ /* 0x000fe40003f06070 */
[----:B------:R-:W-:Y:S02]  /*0140*/  SHF.R.S32.HI R16, RZ, 0x1f, R18 ;  /* 0x0000001fff107819 */ /* 0x000fe40000011412 */
[----:B------:R-:W-:Y:S02]  /*0150*/  SHF.R.S32.HI R2, RZ, 0x5, R2 ;  /* 0x00000005ff027819 */ /* 0x000fe40000011402 */
[----:B------:R-:W-:-:S02]  /*0160*/  ISETP.GE.AND.EX P0, PT, R16, c[0x0][0x1cc], PT, P0 ;  /* 0x0000730010007a0c */ /* 0x000fc40003f06300 */
[----:B------:R-:W-:Y:S02]  /*0170*/  SHF.L.U32 R22, R22, 0x1, RZ ;  /* 0x0000000116167819 */ /* 0x000fe400000006ff */
[----:B--2---:R-:W-:Y:S02]  /*0180*/  ISETP.LT.U32.AND P0, PT, R20, 0x180, !P0 ;  /* 0x000001801400780c */ /* 0x004fe40004701070 */
.L_x_1490:
[----:B------:R-:W-:Y:S02]  /*0190*/  IABS R6, c[0x0][0x1d8] ;  /* 0x0000760000067a13 */ /* 0x000fe40000000000 */
[----:B0-----:R-:W-:Y:S02]  /*01a0*/  IABS R8, R21 ;  /* 0x0000001500087213 */ /* 0x001fe40000000000 */
[----:B------:R-:W0:Y:S08]  /*01b0*/  I2F.RP R0, R6 ;  /* 0x0000000600007306 */ /* 0x000e300000209400 */
        /* <DEDUP_REMOVED lines=8> */
[----:B------:R-:W-:-:S03]  /*0240*/  LOP3.LUT R4, R21, c[0x0][0x1d8], RZ, 0x3c, !PT ;  /* 0x0000760015047a12 */ /* 0x000fc600078e3cff */
[----:B------:R-:W-:Y:S01]  /*0250*/  IMAD.HI.U32 R0, R5, R7, RZ ;  /* 0x0000000705007227 */ /* 0x000fe200078e00ff */
[----:B------:R-:W-:-:S04]  /*0260*/  ISETP.GE.AND P3, PT, R4, RZ, PT ;  /* 0x000000ff0400720c */ /* 0x000fc80003f66270 */
[----:B------:R-:W-:-:S05]  /*0270*/  IADD3 R5, -R0, RZ, RZ ;  /* 0x000000ff00057210 */ /* 0x000fca0007ffe1ff */
[----:B------:R-:W-:-:S05]  /*0280*/  IMAD R5, R6, R5, R7 ;  /* 0x0000000506057224 */ /* 0x000fca00078e0207 */
[----:B------:R-:W-:-:S13]  /*0290*/  ISETP.GT.U32.AND P2, PT, R6, R5, PT ;  /* 0x000000050600720c */ /* 0x000fda0003f44070 */
[-C--:B------:R-:W-:Y:S02]  /*02a0*/  @!P2 IADD3 R5, R5, -R6.reuse, RZ ;  /* 0x800000060505a210 */ /* 0x080fe40007ffe0ff */
[----:B------:R-:W-:Y:S02]  /*02b0*/  @!P2 IADD3 R0, R0, 0x1, RZ ;  /* 0x000000010000a810 */ /* 0x000fe40007ffe0ff */
[----:B------:R-:W-:Y:S02]  /*02c0*/  ISETP.GE.U32.AND P1, PT, R5, R6, PT ;  /* 0x000000060500720c */ /* 0x000fe40003f26070 */
[----:B------:R-:W-:Y:S02]  /*02d0*/  ISETP.NE.AND P2, PT, RZ, c[0x0][0x1d8], PT ;  /* 0x00007600ff007a0c */ /* 0x000fe40003f45270 */
[----:B------:R-:W-:-:S09]  /*02e0*/  SHF.R.S32.HI R6, RZ, 0x1f, R22 ;  /* 0x0000001fff067819 */ /* 0x000fd20000011416 */
[----:B------:R-:W-:-:S04]  /*02f0*/  @P1 IADD3 R0, R0, 0x1, RZ ;  /* 0x0000000100001810 */ /* 0x000fc80007ffe0ff */
[----:B------:R-:W-:Y:S02]  /*0300*/  @!P3 IADD3 R0, -R0, RZ, RZ ;  /* 0x000000ff0000b210 */ /* 0x000fe40007ffe1ff */
[----:B------:R-:W-:-:S04]  /*0310*/  @!P2 LOP3.LUT R0, RZ, c[0x0][0x1d8], RZ, 0x33, !PT ;  /* 0x00007600ff00aa12 */ /* 0x000fc800078e33ff */
[----:B------:R-:W-:-:S05]  /*0320*/  IADD3 R4, -R0, RZ, RZ ;  /* 0x000000ff00047210 */ /* 0x000fca0007ffe1ff */
[----:B------:R-:W-:-:S04]  /*0330*/  IMAD R4, R4, c[0x0][0x1d8], R21 ;  /* 0x0000760004047a24 */ /* 0x000fc800078e0215 */
[----:B------:R-:W-:Y:S01]  /*0340*/  IMAD R5, R4, 0xc, RZ ;  /* 0x0000000c04057824 */ /* 0x000fe200078e02ff */
[----:B------:R-:W-:-:S04]  /*0350*/  SHF.R.S32.HI R4, RZ, 0x1f, R0 ;  /* 0x0000001fff047819 */ /* 0x000fc80000011400 */
[----:B------:R-:W-:Y:S01]  /*0360*/  IADD3 R24, P1, R22, R5, RZ ;  /* 0x0000000516187210 */ /* 0x000fe20007f3e0ff */
[----:B------:R-:W-:-:S03]  /*0370*/  IMAD R7, R4, c[0x0][0x1d0], RZ ;  /* 0x0000740004077a24 */ /* 0x000fc600078e02ff */
[----:B------:R-:W-:Y:S01]  /*0380*/  LEA.HI.X.SX32 R25, R5, R6, 0x1, P1 ;  /* 0x0000000605197211 */ /* 0x000fe200008f0eff */
[----:B------:R-:W-:Y:S02]  /*0390*/  IMAD R7, R0, c[0x0][0x1d4], R7 ;  /* 0x0000750000077a24 */ /* 0x000fe400078e0207 */
[----:B------:R-:W-:Y:S02]  /*03a0*/  @P0 IMAD R5, R16, c[0x0][0x1c0], RZ ;  /* 0x0000700010050a24 */ /* 0x000fe400078e02ff */
[----:B------:R-:W-:-:S05]  /*03b0*/  IMAD.WIDE.U32 R24, R0, c[0x0][0x1d0], R24 ;  /* 0x0000740000187a25 */ /* 0x000fca00078e0018 */
[----:B------:R-:W-:Y:S01]  /*03c0*/  IADD3 R29, R25, R7, RZ ;  /* 0x00000007191d7210 */ /* 0x000fe20007ffe0ff */
[----:B------:R-:W-:Y:S01]  /*03d0*/  @P0 IMAD R7, R18, c[0x0][0x1c4], R5 ;  /* 0x0000710012070a24 */ /* 0x000fe200078e0205 */
[----:B------:R-:W-:-:S05]  /*03e0*/  @P0 MOV R28, R24 ;  /* 0x00000018001c0202 */ /* 0x000fca0000000f00 */
[----:B------:R-:W-:-:S05]  /*03f0*/  @P0 IMAD.WIDE.U32 R4, R18, c[0x0][0x1c0], R28 ;  /* 0x0000700012040a25 */ /* 0x000fca00078e001c */
[----:B------:R-:W-:Y:S02]  /*0400*/  @P0 IADD3 R5, R5, R7, RZ ;  /* 0x0000000705050210 */ /* 0x000fe40007ffe0ff */
[----:B------:R-:W-:-:S04]  /*0410*/  @P0 LEA R6, P1, R4, c[0x0][0x170], 0x1 ;  /* 0x00005c0004060a11 */ /* 0x000fc800078208ff */
[----:B------:R-:W-:-:S05]  /*0420*/  @P0 LEA.HI.X R7, R4, c[0x0][0x174], R5, 0x1, P1 ;  /* 0x00005d0004070a11 */ /* 0x000fca00008f0c05 */
[----:B------:R-:W2:Y:S01]  /*0430*/  @P0 LDG.E R6, [R6.64] ;  /* 0x0000000606060981 */ /* 0x000ea2000c1e1900 */
[----:B------:R-:W-:Y:S01]  /*0440*/  PRMT R26, R26, 0x5410, RZ ;  /* 0x000054101a1a7816 */ /* 0x000fe200000000ff */
[----:B------:R-:W-:Y:S01]  /*0450*/  BSSY B0, `(.L_x_1477) ;  /* 0x0000045000007945 */ /* 0x000fe20003800000 */
[----:B------:R-:W-:Y:S02]  /*0460*/  PRMT R23, R23, 0x5410, RZ ;  /* 0x0000541017177816 */ /* 0x000fe400000000ff */
[C---:B------:R-:W-:Y:S02]  /*0470*/  ISETP.GT.AND P1, PT, R17.reuse, 0x1e, PT ;  /* 0x0000001e1100780c */ /* 0x040fe40003f24270 */
[----:B------:R-:W-:Y:S02]  /*0480*/  ISETP.NE.AND P3, PT, R17, RZ, PT ;  /* 0x000000ff1100720c */ /* 0x000fe40003f65270 */
[----:B------:R-:W-:Y:S02]  /*0490*/  ISETP.NE.AND P2, PT, R20, RZ, PT ;  /* 0x000000ff1400720c */ /* 0x000fe40003f45270 */
[----:B--2---:R-:W-:-:S02]  /*04a0*/  @P0 PRMT R26, R26, 0x7610, R6 ;  /* 0x000076101a1a0816 */ /* 0x004fc40000000006 */
[----:B------:R-:W-:Y:S02]  /*04b0*/  @P0 PRMT R23, R23, 0x5410, R6 ;  /* 0x0000541017170816 */ /* 0x000fe40000000006 */
[----:B------:R-:W-:Y:S02]  /*04c0*/  PRMT R26, RZ, 0x7610, R26 ;  /* 0x00007610ff1a7816 */ /* 0x000fe4000000001a */
[----:B------:R-:W-:-:S03]  /*04d0*/  PRMT R23, RZ, 0x7610, R23 ;  /* 0x00007610ff177816 */ /* 0x000fc60000000017 */
[----:B------:R-:W-:Y:S02]  /*04e0*/  FMUL.FTZ R8, R26, R26 ;  /* 0x0000001a1a087220 */ /* 0x000fe40000410000 */
[C---:B------:R-:W-:Y:S02]  /*04f0*/  FADD.FTZ R4, R23.reuse, R26 ;  /* 0x0000001a17047221 */ /* 0x040fe40000010000 */
[----:B------:R-:W-:Y:S02]  /*0500*/  FFMA.FTZ R8, R23, R23, R8 ;  /* 0x0000001717087223 */ /* 0x000fe40000010008 */
[----:B------:R-:W-:Y:S02]  /*0510*/  FADD.FTZ R4, RZ, R4 ;  /* 0x00000004ff047221 */ /* 0x000fe40000010000 */
[----:B------:R-:W-:-:S03]  /*0520*/  FADD.FTZ R5, RZ, R8 ;  /* 0x00000008ff057221 */ /* 0x000fc60000010000 */
        /* <DEDUP_REMOVED lines=23> */
[----:B-1----:R-:W-:-:S05]  /*06a0*/  @!P1 FADD.FTZ R5, R5, R6 ;  /* 0x0000000605059221 */ /* 0x002fca0000010000 */
        /* <DEDUP_REMOVED lines=13> */
[----:B---3--:R-:W-:-:S02]  /*0780*/  FADD.FTZ R27, R27, R8 ;  /* 0x000000081b1b7221 */ /* 0x008fc40000010000 */
[----:B------:R-:W-:Y:S02]  /*0790*/  FADD.FTZ R8, R12, R9 ;  /* 0x000000090c087221 */ /* 0x000fe40000010000 */
[----:B------:R-:W1:Y:S01]  /*07a0*/  LDS.128 R12, [0x50] ;  /* 0x00005000ff0c7984 */ /* 0x000e620000000c00 */
[----:B------:R-:W-:Y:S02]  /*07b0*/  FADD.FTZ R27, R27, R10 ;  /* 0x0000000a1b1b7221 */ /* 0x000fe40000010000 */
[----:B------:R-:W-:Y:S02]  /*07c0*/  FADD.FTZ R8, R8, R11 ;  /* 0x0000000b08087221 */ /* 0x000fe40000010000 */
[----:B0-----:R-:W-:Y:S02]  /*07d0*/  FADD.FTZ R27, R27, R4 ;  /* 0x000000041b1b7221 */ /* 0x001fe40000010000 */
[----:B------:R-:W-:Y:S02]  /*07e0*/  FADD.FTZ R4, R8, R5 ;  /* 0x0000000508047221 */ /* 0x000fe40000010000 */
[----:B------:R-:W0:Y:S01]  /*07f0*/  LDS.128 R8, [0x60] ;  /* 0x00006000ff087984 */ /* 0x000e220000000c00 */
[----:B------:R-:W-:-:S02]  /*0800*/  FADD.FTZ R27, R27, R6 ;  /* 0x000000061b1b7221 */ /* 0x000fc40000010000 */
[----:B------:R-:W-:Y:S02]  /*0810*/  FADD.FTZ R4, R4, R7 ;  /* 0x0000000704047221 */ /* 0x000fe40000010000 */
        /* <DEDUP_REMOVED lines=8> */
.L_x_1478:
[----:B------:R-:W-:Y:S05]  /*08a0*/  BSYNC B0 ;  /* 0x0000000000007941 */ /* 0x000fea0003800000 */
.L_x_1477:
[----:B------:R-:W-:-:S04]  /*08b0*/  MOV R10, c[0x0][0xc] ;  /* 0x00000300000a7a02 */ /* 0x000fc80000000f00 */
[----:B------:R-:W-:-:S13]  /*08c0*/  ISETP.GE.U32.AND P1, PT, R10, 0x2, PT ;  /* 0x000000020a00780c */ /* 0x000fda0003f26070 */
[----:B------:R-:W-:Y:S05]  /*08d0*/  @!P1 BRA `(.L_x_1479) ;  /* 0x0000095000009947 */ /* 0x000fea0003800000 */
[----:B------:R-:W-:Y:S05]  /*08e0*/  @P2 BRA `(.L_x_1480) ;  /* 0x000001c000002947 */ /* 0x000fea0003800000 */
[----:B------:R-:W1:Y:S01]  /*08f0*/  S2R R12, SR_CTAID.Y ;  /* 0x00000000000c7919 */ /* 0x000e620000002600 */
[C---:B------:R-:W-:Y:S01]  /*0900*/  LOP3.LUT R13, R3.reuse, 0x1, RZ, 0xc0, !PT ;  /* 0x00000001030d7812 */ /* 0x040fe200078ec0ff */
[----:B------:R-:W-:Y:S01]  /*0910*/  HFMA2.MMA R11, -RZ, RZ, 0, 2.384185791015625e-07 ;  /* 0x00000004ff0b7435 */ /* 0x000fe200000001ff */
[----:B------:R-:W-:Y:S02]  /*0920*/  LOP3.LUT P1, RZ, R3, 0x2, RZ, 0xc0, !PT ;  /* 0x0000000203ff7812 */ /* 0x000fe4000782c0ff */
[----:B------:R-:W-:Y:S01]  /*0930*/  MOV R14, 0x1 ;  /* 0x00000001000e7802 */ /* 0x000fe20000000f00 */
[----:B------:R-:W-:-:S04]  /*0940*/  IMAD R7, R13, c[0x0][0x10], RZ ;  /* 0x000004000d077a24 */ /* 0x000fc800078e02ff */
[----:B------:R-:W-:-:S05]  /*0950*/  IMAD R6, R7, c[0x0][0xc], RZ ;  /* 0x0000030007067a24 */ /* 0x000fca00078e02ff */
[----:B------:R-:W-:-:S05]  /*0960*/  SHF.L.U32 R6, R6, 0x1, RZ ;  /* 0x0000000106067819 */ /* 0x000fca00000006ff */
[----:B------:R-:W-:-:S04]  /*0970*/  IMAD.WIDE R8, R6, R11, c[0x0][0x198] ;  /* 0x0000660006087625 */ /* 0x000fc800078e020b */
[----:B-1----:R-:W-:Y:S01]  /*0980*/  IMAD R15, R19, c[0x0][0x10], R12 ;  /* 0x00000400130f7a24 */ /* 0x002fe200078e020c */
[----:B------:R-:W-:-:S03]  /*0990*/  IADD3 R6, R7, R12, RZ ;  /* 0x0000000c07067210 */ /* 0x000fc60007ffe0ff */
[----:B------:R-:W-:Y:S01]  /*09a0*/  IMAD.WIDE.U32 R8, R15, 0x8, R8 ;  /* 0x000000080f087825 */ /* 0x000fe200078e0008 */
[----:B------:R-:W-:-:S03]  /*09b0*/  SEL R15, R14, 0xffffffff, !P1 ;  /* 0xffffffff0e0f7807 */ /* 0x000fc60004800000 */
[----:B------:R-:W-:Y:S01]  /*09c0*/  IMAD.WIDE.U32 R6, R6, R11, c[0x0][0x190] ;  /* 0x0000640006067625 */ /* 0x000fe200078e000b */
[----:B------:R1:W-:Y:S01]  /*09d0*/  STG.E.64 [R8.64], R4 ;  /* 0x0000000408007986 */ /* 0x0003e2000c101b06 */
[----:B------:R-:W-:Y:S06]  /*09e0*/  MEMBAR.ALL.GPU ;  /* 0x0000000000007992 */ /* 0x000fec000000a000 */
[----:B------:R-:W-:-:S00]  /*09f0*/  ERRBAR ;  /* 0x00000000000079ab */ /* 0x000fc00000000000 */
[----:B-1----:R-:W-:Y:S01]  /*0a00*/  SEL R9, RZ, c[0x0][0xc], P1 ;  /* 0x00000300ff097a07 */ /* 0x002fe20000800000 */
[----:B------:R1:W-:Y:S03]  /*0a10*/  RED.E.ADD.S32.STRONG.GPU [R6.64], R15 ;  /* 0x0000000f0600798e */ /* 0x0003e6000c10e386 */
[----:B------:R-:W-:-:S13]  /*0a20*/  ISETP.NE.AND P1, PT, R9, -0x1, PT ;  /* 0xffffffff0900780c */ /* 0x000fda0003f25270 */
[----:B------:R-:W-:Y:S05]  /*0a30*/  @!P1 BRA `(.L_x_1480) ;  /* 0x0000007000009947 */ /* 0x000fea0003800000 */
[----:B-1----:R-:W-:-:S04]  /*0a40*/  IMAD R6, R13, c[0x0][0x10], R12 ;  /* 0x000004000d067a24 */ /* 0x002fc800078e020c */
[----:B------:R-:W-:-:S05]  /*0a50*/  IMAD.WIDE.U32 R6, R6, R11, c[0x0][0x190] ;  /* 0x0000640006067625 */ /* 0x000fca00078e000b */
.L_x_1481:
[----:B------:R-:W2:Y:S01]  /*0a60*/  LDG.E.STRONG.GPU R8, [R6.64] ;  /* 0x0000000606087981 */ /* 0x000ea2000c1ef900 */
[----:B------:R-:W-:Y:S01]  /*0a70*/  YIELD ;  /* 0x0000000000007946 */ /* 0x000fe20003800000 */
[----:B--2---:R-:W-:Y:S01]  /*0a80*/  ISETP.NE.AND P1, PT, R8, R9, PT ;  /* 0x000000090800720c */ /* 0x004fe20003f25270 */
[----:B------:R-:W-:-:S12]  /*0a90*/  CCTL.IVALL ;  /* 0x00000000ff00798f */ /* 0x000fd80002000000 */
[----:B------:R-:W-:Y:S05]  /*0aa0*/  @P1 BRA `(.L_x_1481) ;  /* 0xffffffb000001947 */ /* 0x000fea000383ffff */
.L_x_1480:
[----:B-1----:R-:W-:Y:S01]  /*0ab0*/  ISETP.NE.AND P1, PT, RZ, c[0x0][0xc], PT ;  /* 0x00000300ff007a0c */ /* 0x002fe20003f25270 */
[----:B------:R-:W-:Y:S01]  /*0ac0*/  WARPSYNC 0xffffffff ;  /* 0xffffffff00007948 */ /* 0x000fe20003800000 */
[----:B------:R-:W-:Y:S11]  /*0ad0*/  BAR.SYNC.DEFER_BLOCKING 0x0 ;  /* 0x0000000000007b1d */ /* 0x000ff60000010000 */
[----:B------:R-:W-:Y:S05]  /*0ae0*/  @!P1 BRA `(.L_x_1479) ;  /* 0x0000074000009947 */ /* 0x000fea0003800000 */
[----:B------:R-:W-:Y:S01]  /*0af0*/  IADD3 R6, R10, -0x1, RZ ;  /* 0xffffffff0a067810 */ /* 0x000fe20007ffe0ff */
[----:B------:R-:W-:-:S03]  /*0b00*/  HFMA2.MMA R14, -RZ, RZ, 0, 0 ;  /* 0x00000000ff0e7435 */ /* 0x000fc600000001ff */
[----:B------:R-:W-:-:S13]  /*0b10*/  ISETP.GE.U32.AND P1, PT, R6, 0x3, PT ;  /* 0x000000030600780c */ /* 0x000fda0003f26070 */
[----:B------:R-:W-:Y:S05]  /*0b20*/  @!P1 BRA `(.L_x_1482) ;  /* 0x000003e000009947 */ /* 0x000fea0003800000 */
[----:B------:R-:W-:Y:S02]  /*0b30*/  LOP3.LUT R10, R10, 0x3, RZ, 0xc0, !PT ;  /* 0x000000030a0a7812 */ /* 0x000fe400078ec0ff */
[----:B------:R-:W-:Y:S02]  /*0b40*/  MOV R14, RZ ;  /* 0x000000ff000e7202 */ /* 0x000fe40000000f00 */
[----:B------:R-:W-:Y:S02]  /*0b50*/  IADD3 R15, -R10, c[0x0][0xc], RZ ;  /* 0x000003000a0f7a10 */ /* 0x000fe40007ffe1ff */
.L_x_1483:
[----:B------:R-:W-:-:S13]  /*0b60*/  ISETP.EQ.OR P4, PT, R14, R19, P2 ;  /* 0x000000130e00720c */ /* 0x000fda0001782670 */
[----:B------:R-:W1:Y:S01]  /*0b70*/  @!P4 S2R R9, SR_CTAID.Y ;  /* 0x000000000009c919 */ /* 0x000e620000002600 */
[----:B------:R-:W-:Y:S02]  /*0b80*/  @!P4 LOP3.LUT R6, R3, 0x1, RZ, 0xc0, !PT ;  /* 0x000000010306c812 */ /* 0x000fe400078ec0ff */
[----:B------:R-:W-:-:S03]  /*0b90*/  @!P4 MOV R7, 0x4 ;  /* 0x000000040007c802 */ /* 0x000fc60000000f00 */
[----:B------:R-:W-:-:S04]  /*0ba0*/  @!P4 IMAD R6, R6, c[0x0][0x10], RZ ;  /* 0x000004000606ca24 */ /* 0x000fc800078e02ff */
[----:B------:R-:W-:-:S05]  /*0bb0*/  @!P4 IMAD R6, R6, c[0x0][0xc], RZ ;  /* 0x000003000606ca24 */ /* 0x000fca00078e02ff */
[----:B------:R-:W-:-:S05]  /*0bc0*/  @!P4 SHF.L.U32 R6, R6, 0x1, RZ ;  /* 0x000000010606c819 */ /* 0x000fca00000006ff */
[----:B------:R-:W-:-:S04]  /*0bd0*/  @!P4 IMAD.WIDE R6, R6, R7, c[0x0][0x198] ;  /* 0x000066000606c625 */ /* 0x000fc800078e0207 */
[----:B-1----:R-:W-:-:S04]  /*0be0*/  @!P4 IMAD R9, R14, c[0x0][0x10], R9 ;  /* 0x000004000e09ca24 */ /* 0x002fc800078e0209 */
[----:B------:R-:W-:-:S06]  /*0bf0*/  @!P4 IMAD.WIDE.U32 R6, R9, 0x8, R6 ;  /* 0x000000080906c825 */ /* 0x000fcc00078e0006 */
[----:B------:R-:W2:Y:S01]  /*0c00*/  @!P4 LDG.E.64 R6, [R6.64] ;  /* 0x000000060606c981 */ /* 0x000ea2000c1e1b00 */
[C---:B------:R-:W-:Y:S02]  /*0c10*/  IADD3 R8, R14.reuse, 0x1, RZ ;  /* 0x000000010e087810 */ /* 0x040fe40007ffe0ff */
[----:B------:R-:W-:Y:S02]  /*0c20*/  IADD3 R11, R14, 0x2, RZ ;  /* 0x000000020e0b7810 */ /* 0x000fe40007ffe0ff */
[-C--:B------:R-:W-:Y:S02]  /*0c30*/  ISETP.EQ.OR P5, PT, R8, R19.reuse, P2 ;  /* 0x000000130800720c */ /* 0x080fe400017a2670 */
[----:B------:R-:W-:-:S11]  /*0c40*/  ISETP.EQ.OR P3, PT, R11, R19, P2 ;  /* 0x000000130b00720c */ /* 0x000fd60001762670 */
[----:B------:R-:W1:Y:S01]  /*0c50*/  @!P5 S2R R13, SR_CTAID.Y ;  /* 0x00000000000dd919 */ /* 0x000e620000002600 */
[C---:B------:R-:W-:Y:S02]  /*0c60*/  @!P5 LOP3.LUT R9, R3.reuse, 0x1, RZ, 0xc0, !PT ;  /* 0x000000010309d812 */ /* 0x040fe400078ec0ff */
[----:B------:R-:W-:Y:S01]  /*0c70*/  @!P3 LOP3.LUT R12, R3, 0x1, RZ, 0xc0, !PT ;  /* 0x00000001030cb812 */ /* 0x000fe200078ec0ff */
[----:B------:R-:W3:Y:S02]  /*0c80*/  @!P3 S2R R10, SR_CTAID.Y ;  /* 0x00000000000ab919 */ /* 0x000ee40000002600 */
[----:B------:R-:W-:Y:S02]  /*0c90*/  @!P5 IMAD R9, R9, c[0x0][0x10], RZ ;  /* 0x000004000909da24 */ /* 0x000fe400078e02ff */
[----:B------:R-:W-:Y:S02]  /*0ca0*/  @!P3 IMAD R12, R12, c[0x0][0x10], RZ ;  /* 0x000004000c0cba24 */ /* 0x000fe400078e02ff */
[----:B------:R-:W-:-:S02]  /*0cb0*/  @!P5 IMAD R9, R9, c[0x0][0xc], RZ ;  /* 0x000003000909da24 */ /* 0x000fc400078e02ff */
[----:B------:R-:W-:Y:S01]  /*0cc0*/  @!P3 IMAD R27, R12, c[0x0][0xc], RZ ;  /* 0x000003000c1bba24 */ /* 0x000fe200078e02ff */
[----:B------:R-:W-:Y:S02]  /*0cd0*/  IADD3 R12, R14, 0x3, RZ ;  /* 0x000000030e0c7810 */ /* 0x000fe40007ffe0ff */
[----:B------:R-:W-:Y:S02]  /*0ce0*/  @!P5 SHF.L.U32 R9, R9, 0x1, RZ ;  /* 0x000000010909d819 */ /* 0x000fe400000006ff */
[----:B------:R-:W-:Y:S01]  /*0cf0*/  ISETP.EQ.OR P1, PT, R12, R19, P2 ;  /* 0x000000130c00720c */ /* 0x000fe20001722670 */
[----:B-1----:R-:W-:Y:S01]  /*0d00*/  @!P5 IMAD R13, R8, c[0x0][0x10], R13 ;  /* 0x00000400080dda24 */ /* 0x002fe200078e020d */
[----:B------:R-:W-:-:S05]  /*0d10*/  @!P5 MOV R8, 0x4 ;  /* 0x000000040008d802 */ /* 0x000fca0000000f00 */
[----:B------:R-:W-:-:S06]  /*0d20*/  @!P5 IMAD.WIDE R8, R9, R8, c[0x0][0x198] ;  /* 0x000066000908d625 */ /* 0x000fcc00078e0208 */
[----:B------:R-:W-:-:S04]  /*0d30*/  @!P5 IMAD.WIDE.U32 R8, R13, 0x8, R8 ;  /* 0x000000080d08d825 */ /* 0x000fc800078e0008 */
[----:B---3--:R-:W-:Y:S01]  /*0d40*/  @!P3 IMAD R13, R11, c[0x0][0x10], R10 ;  /* 0x000004000b0dba24 */ /* 0x008fe200078e020a */
[----:B------:R-:W-:Y:S01]  /*0d50*/  @!P3 SHF.L.U32 R10, R27, 0x1, RZ ;  /* 0x000000011b0ab819 */ /* 0x000fe200000006ff */
[----:B------:R-:W3:Y:S01]  /*0d60*/  @!P5 LDG.E.64 R8, [R8.64] ;  /* 0x000000060808d981 */ /* 0x000ee2000c1e1b00 */
[----:B------:R-:W-:-:S03]  /*0d70*/  @!P3 MOV R11, 0x4 ;  /* 0x00000004000bb802 */ /* 0x000fc60000000f00 */
[----:B------:R-:W1:Y:S02]  /*0d80*/  @!P1 S2R R27, SR_CTAID.Y ;  /* 0x00000000001b9919 */ /* 0x000e640000002600 */
[----:B------:R-:W-:-:S06]  /*0d90*/  @!P3 IMAD.WIDE R10, R10, R11, c[0x0][0x198] ;  /* 0x000066000a0ab625 */ /* 0x000fcc00078e020b */
[----:B------:R-:W-:Y:S01]  /*0da0*/  @!P3 IMAD.WIDE.U32 R10, R13, 0x8, R10 ;  /* 0x000000080d0ab825 */ /* 0x000fe200078e000a */
[----:B------:R-:W-:-:S05]  /*0db0*/  @!P1 MOV R13, 0x4 ;  /* 0x00000004000d9802 */ /* 0x000fca0000000f00 */
[----:B------:R-:W4:Y:S01]  /*0dc0*/  @!P3 LDG.E.64 R10, [R10.64] ;  /* 0x000000060a0ab981 */ /* 0x000f22000c1e1b00 */
[----:B-1----:R-:W-:Y:S02]  /*0dd0*/  @!P1 IMAD R27, R12, c[0x0][0x10], R27 ;  /* 0x000004000c1b9a24 */ /* 0x002fe400078e021b */
[----:B0-2---:R-:W-:Y:S01]  /*0de0*/  @!P4 FADD.FTZ R4, R4, R6 ;  /* 0x000000060404c221 */ /* 0x005fe20000010000 */
[----:B------:R-:W-:-:S05]  /*0df0*/  @!P1 LOP3.LUT R6, R3, 0x1, RZ, 0xc0, !PT ;  /* 0x0000000103069812 */ /* 0x000fca00078ec0ff */
[----:B------:R-:W-:-:S04]  /*0e00*/  @!P1 IMAD R6, R6, c[0x0][0x10], RZ ;  /* 0x0000040006069a24 */ /* 0x000fc800078e02ff */
[----:B------:R-:W-:-:S05]  /*0e10*/  @!P1 IMAD R6, R6, c[0x0][0xc], RZ ;  /* 0x0000030006069a24 */ /* 0x000fca00078e02ff */
[----:B------:R-:W-:-:S05]  /*0e20*/  @!P1 SHF.L.U32 R6, R6, 0x1, RZ ;  /* 0x0000000106069819 */ /* 0x000fca00000006ff */
[----:B------:R-:W-:-:S06]  /*0e30*/  @!P1 IMAD.WIDE R12, R6, R13, c[0x0][0x198] ;  /* 0x00006600060c9625 */ /* 0x000fcc00078e020d */
[----:B------:R-:W-:-:S06]  /*0e40*/  @!P1 IMAD.WIDE.U32 R12, R27, 0x8, R12 ;  /* 0x000000081b0c9825 */ /* 0x000fcc00078e000c */
[----:B------:R-:W2:Y:S01]  /*0e50*/  @!P1 LDG.E.64 R12, [R12.64] ;  /* 0x000000060c0c9981 */ /* 0x000ea2000c1e1b00 */
[----:B------:R-:W-:Y:S01]  /*0e60*/  IADD3 R15, R15, -0x4, RZ ;  /* 0xfffffffc0f0f7810 */ /* 0x000fe20007ffe0ff */
[----:B------:R-:W-:-:S03]  /*0e70*/  @!P4 FADD.FTZ R5, R5, R7 ;  /* 0x000000070505c221 */ /* 0x000fc60000010000 */
[----:B------:R-:W-:Y:S02]  /*0e80*/  ISETP.NE.AND P4, PT, R15, RZ, PT ;  /* 0x000000ff0f00720c */ /* 0x000fe40003f85270 */
[----:B------:R-:W-:Y:S01]  /*0e90*/  IADD3 R14, R14, 0x4, RZ ;  /* 0x000000040e0e7810 */ /* 0x000fe20007ffe0ff */
[----:B---3--:R-:W-:Y:S02]  /*0ea0*/  @!P5 FADD.FTZ R4, R4, R8 ;  /* 0x000000080404d221 */ /* 0x008fe40000010000 */
[----:B------:R-:W-:Y:S02]  /*0eb0*/  @!P5 FADD.FTZ R5, R5, R9 ;  /* 0x000000090505d221 */ /* 0x000fe40000010000 */
[----:B----4-:R-:W-:Y:S02]  /*0ec0*/  @!P3 FADD.FTZ R4, R4, R10 ;  /* 0x0000000a0404b221 */ /* 0x010fe40000010000 */
[----:B------:R-:W-:Y:S02]  /*0ed0*/  @!P3 FADD.FTZ R5, R5, R11 ;  /* 0x0000000b0505b221 */ /* 0x000fe40000010000 */
[----:B--2---:R-:W-:-:S02]  /*0ee0*/  @!P1 FADD.FTZ R4, R4, R12 ;  /* 0x0000000c04049221 */ /* 0x004fc40000010000 */
[----:B------:R-:W-:Y:S01]  /*0ef0*/  @!P1 FADD.FTZ R5, R5, R13 ;  /* 0x0000000d05059221 */ /* 0x000fe20000010000 */
[----:B------:R-:W-:Y:S05]  /*0f00*/  @P4 BRA `(.L_x_1483) ;  /* 0xfffffc5000004947 */ /* 0x000fea000383ffff */
.L_x_1482:
[----:B------:R-:W-:-:S04]  /*0f10*/  MOV R8, c[0x0][0xc] ;  /* 0x0000030000087a02 */ /* 0x000fc80000000f00 */
[----:B------:R-:W-:-:S13]  /*0f20*/  LOP3.LUT P1, R8, R8, 0x3, RZ, 0xc0, !PT ;  /* 0x0000000308087812 */ /* 0x000fda000782c0ff */
[----:B------:R-:W-:Y:S05]  /*0f30*/  @!P1 BRA `(.L_x_1479) ;  /* 0x000002f000009947 */ /* 0x000fea0003800000 */
[----:B------:R-:W-:Y:S01]  /*0f40*/  ISETP.EQ.OR P1, PT, R14, R19, P2 ;  /* 0x000000130e00720c */ /* 0x000fe20001722670 */
[----:B------:R-:W-:Y:S01]  /*0f50*/  BSSY B0, `(.L_x_1484) ;  /* 0x000000f000007945 */ /* 0x000fe20003800000 */
[----:B------:R-:W-:-:S11]  /*0f60*/  ISETP.NE.AND P3, PT, R8, 0x1, PT ;  /* 0x000000010800780c */ /* 0x000fd60003f65270 */
[----:B------:R-:W-:Y:S05]  /*0f70*/  @P1 BRA `(.L_x_1485) ;  /* 0x000000c000001947 */ /* 0x000fea0003800000 */
[----:B------:R-:W1:Y:S01]  /*0f80*/  S2R R9, SR_CTAID.Y ;  /* 0x0000000000097919 */ /* 0x000e620000002600 */
[----:B------:R-:W-:Y:S01]  /*0f90*/  LOP3.LUT R6, R3, 0x1, RZ, 0xc0, !PT ;  /* 0x0000000103067812 */ /* 0x000fe200078ec0ff */
[----:B------:R-:W-:-:S04]  /*0fa0*/  HFMA2.MMA R7, -RZ, RZ, 0, 2.384185791015625e-07 ;  /* 0x00000004ff077435 */ /* 0x000fc800000001ff */
[----:B------:R-:W-:-:S04]  /*0fb0*/  IMAD R6, R6, c[0x0][0x10], RZ ;  /* 0x0000040006067a24 */ /* 0x000fc800078e02ff */
[----:B------:R-:W-:-:S05]  /*0fc0*/  IMAD R6, R6, c[0x0][0xc], RZ ;  /* 0x0000030006067a24 */ /* 0x000fca00078e02ff */
[----:B------:R-:W-:-:S05]  /*0fd0*/  SHF.L.U32 R6, R6, 0x1, RZ ;  /* 0x0000000106067819 */ /* 0x000fca00000006ff */
[----:B------:R-:W-:-:S04]  /*0fe0*/  IMAD.WIDE R6, R6, R7, c[0x0][0x198] ;  /* 0x0000660006067625 */ /* 0x000fc800078e0207 */
[----:B-1----:R-:W-:-:S04]  /*0ff0*/  IMAD R9, R14, c[0x0][0x10], R9 ;  /* 0x000004000e097a24 */ /* 0x002fc800078e0209 */
[----:B------:R-:W-:-:S06]  /*1000*/  IMAD.WIDE.U32 R6, R9, 0x8, R6 ;  /* 0x0000000809067825 */ /* 0x000fcc00078e0006 */
[----:B------:R-:W2:Y:S02]  /*1010*/  LDG.E.64 R6, [R6.64] ;  /* 0x0000000606067981 */ /* 0x000ea4000c1e1b00 */
[----:B0-2---:R-:W-:Y:S02]  /*1020*/  FADD.FTZ R4, R4, R6 ;  /* 0x0000000604047221 */ /* 0x005fe40000010000 */
[----:B------:R-:W-:Y:S02]  /*1030*/  FADD.FTZ R5, R5, R7 ;  /* 0x0000000705057221 */ /* 0x000fe40000010000 */
.L_x_1485:
[----:B------:R-:W-:Y:S05]  /*1040*/  BSYNC B0 ;  /* 0x0000000000007941 */ /* 0x000fea0003800000 */
.L_x_1484:
[----:B------:R-:W-:Y:S05]  /*1050*/  @!P3 BRA `(.L_x_1479) ;  /* 0x000001d00000b947 */ /* 0x000fea0003800000 */
[C---:B------:R-:W-:Y:S02]  /*1060*/  IADD3 R10, R14.reuse, 0x2, RZ ;  /* 0x000000020e0a7810 */ /* 0x040fe40007ffe0ff */
[----:B------:R-:W-:Y:S02]  /*1070*/  IADD3 R14, R14, 0x1, RZ ;  /* 0x000000010e0e7810 */ /* 0x000fe40007ffe0ff */
[-C--:B------:R-:W-:Y:S02]  /*1080*/  ISETP.EQ.OR P1, PT, R10, R19.reuse, P2 ;  /* 0x000000130a00720c */ /* 0x080fe40001722670 */
[----:B------:R-:W-:-:S02]  /*1090*/  ISETP.EQ.OR P3, PT, R14, R19, P2 ;  /* 0x000000130e00720c */ /* 0x000fc40001762670 */
[----:B------:R-:W-:-:S11]  /*10a0*/  ISETP.EQ.OR P1, PT, R8, 0x2, P1 ;  /* 0x000000020800780c */ /* 0x000fd60000f22670 */
[----:B------:R-:W1:Y:S01]  /*10b0*/  @!P3 S2R R9, SR_CTAID.Y ;  /* 0x000000000009b919 */ /* 0x000e620000002600 */
[C---:B------:R-:W-:Y:S02]  /*10c0*/  @!P3 LOP3.LUT R6, R3.reuse, 0x1, RZ, 0xc0, !PT ;  /* 0x000000010306b812 */ /* 0x040fe400078ec0ff */
[----:B------:R-:W-:Y:S01]  /*10d0*/  @!P1 LOP3.LUT R7, R3, 0x1, RZ, 0xc0, !PT ;  /* 0x0000000103079812 */ /* 0x000fe200078ec0ff */
[----:B------:R-:W2:Y:S02]  /*10e0*/  @!P1 S2R R11, SR_CTAID.Y ;  /* 0x00000000000b9919 */ /* 0x000ea40000002600 */
[----:B------:R-:W-:Y:S02]  /*10f0*/  @!P3 IMAD R6, R6, c[0x0][0x10], RZ ;  /* 0x000004000606ba24 */ /* 0x000fe400078e02ff */
[----:B------:R-:W-:Y:S01]  /*1100*/  @!P1 IMAD R8, R7, c[0x0][0x10], RZ ;  /* 0x0000040007089a24 */ /* 0x000fe200078e02ff */
[----:B------:R-:W-:Y:S01]  /*1110*/  @!P3 MOV R7, 0x4 ;  /* 0x000000040007b802 */ /* 0x000fe20000000f00 */
[----:B------:R-:W-:-:S02]  /*1120*/  @!P3 IMAD R6, R6, c[0x0][0xc], RZ ;  /* 0x000003000606ba24 */ /* 0x000fc400078e02ff */
[----:B------:R-:W-:Y:S01]  /*1130*/  @!P1 IMAD R12, R8, c[0x0][0xc], RZ ;  /* 0x00000300080c9a24 */ /* 0x000fe200078e02ff */
[----:B------:R-:W-:Y:S02]  /*1140*/  @!P1 MOV R8, 0x4 ;  /* 0x0000000400089802 */ /* 0x000fe40000000f00 */
[----:B------:R-:W-:Y:S02]  /*1150*/  @!P3 SHF.L.U32 R6, R6, 0x1, RZ ;  /* 0x000000010606b819 */ /* 0x000fe400000006ff */
[----:B------:R-:W-:-:S03]  /*1160*/  @!P1 SHF.L.U32 R15, R12, 0x1, RZ ;  /* 0x000000010c0f9819 */ /* 0x000fc600000006ff */
[----:B------:R-:W-:-:S04]  /*1170*/  @!P3 IMAD.WIDE R6, R6, R7, c[0x0][0x198] ;  /* 0x000066000606b625 */ /* 0x000fc800078e0207 */
[----:B-1----:R-:W-:Y:S02]  /*1180*/  @!P3 IMAD R13, R14, c[0x0][0x10], R9 ;  /* 0x000004000e0dba24 */ /* 0x002fe400078e0209 */
[----:B------:R-:W-:-:S04]  /*1190*/  @!P1 IMAD.WIDE R8, R15, R8, c[0x0][0x198] ;  /* 0x000066000f089625 */ /* 0x000fc800078e0208 */
[----:B--2---:R-:W-:Y:S02]  /*11a0*/  @!P1 IMAD R11, R10, c[0x0][0x10], R11 ;  /* 0x000004000a0b9a24 */ /* 0x004fe400078e020b */
[----:B------:R-:W-:-:S04]  /*11b0*/  @!P3 IMAD.WIDE.U32 R6, R13, 0x8, R6 ;  /* 0x000000080d06b825 */ /* 0x000fc800078e0006 */
[----:B------:R-:W-:Y:S02]  /*11c0*/  @!P1 IMAD.WIDE.U32 R8, R11, 0x8, R8 ;  /* 0x000000080b089825 */ /* 0x000fe400078e0008 */
[----:B------:R-:W2:Y:S04]  /*11d0*/  @!P3 LDG.E.64 R6, [R6.64] ;  /* 0x000000060606b981 */ /* 0x000ea8000c1e1b00 */
[----:B------:R-:W3:Y:S01]  /*11e0*/  @!P1 LDG.E.64 R8, [R8.64] ;  /* 0x0000000608089981 */ /* 0x000ee2000c1e1b00 */
[----:B0-2---:R-:W-:Y:S02]  /*11f0*/  @!P3 FADD.FTZ R4, R4, R6 ;  /* 0x000000060404b221 */ /* 0x005fe40000010000 */
[----:B------:R-:W-:Y:S02]  /*1200*/  @!P3 FADD.FTZ R5, R5, R7 ;  /* 0x000000070505b221 */ /* 0x000fe40000010000 */
[----:B---3--:R-:W-:-:S02]  /*1210*/  @!P1 FADD.FTZ R4, R4, R8 ;  /* 0x0000000804049221 */ /* 0x008fc40000010000 */
[----:B------:R-:W-:-:S04]  /*1220*/  @!P1 FADD.FTZ R5, R5, R9 ;  /* 0x0000000905059221 */ /* 0x000fc80000010000 */
.L_x_1479:
[----:B------:R-:W-:Y:S01]  /*1230*/  LOP3.LUT P1, RZ, R19, R20, RZ, 0xfc, !PT ;  /* 0x0000001413ff7212 */ /* 0x000fe2000782fcff */
[----:B------:R-:W-:Y:S01]  /*1240*/  @!P2 STS.64 [0x78], R4 ;  /* 0x00007804ff00a388 */ /* 0x000fe20000000a00 */
[----:B------:R-:W-:Y:S01]  /*1250*/  ISETP.EQ.U32.AND P3, PT, RZ, c[0x0][0x168], PT ;  /* 0x00005a00ff007a0c */ /* 0x000fe20003f62070 */
[----:B------:R-:W-:Y:S01]  /*1260*/  HFMA2.MMA R9, -RZ, RZ, 0, 2.384185791015625e-07 ;  /* 0x00000004ff097435 */ /* 0x000fe200000001ff */
[----:B------:R-:W-:Y:S02]  /*1270*/  IADD3 R0, -R0, RZ, RZ ;  /* 0x000000ff00007210 */ /* 0x000fe40007ffe1ff */
[----:B------:R-:W-:-:S03]  /*1280*/  ISETP.EQ.OR.EX P1, PT, RZ, c[0x0][0x16c], P1, P3 ;  /* 0x00005b00ff007a0c */ /* 0x000fc60000f22730 */
[----:B------:R-:W-:-:S04]  /*1290*/  IMAD R7, R0, c[0x0][0x1d8], R21 ;  /* 0x0000760000077a24 */ /* 0x000fc800078e0215 */
[----:B------:R-:W-:-:S04]  /*12a0*/  IMAD R8, R7, 0xc, R22 ;  /* 0x0000000c07087824 */ /* 0x000fc800078e0216 */
[----:B------:R-:W-:Y:S02]  /*12b0*/  IMAD.WIDE R6, R8, R9, c[0x0][0x178] ;  /* 0x00005e0008067625 */ /* 0x000fe400078e0209 */
[----:B------:R-:W-:Y:S02]  /*12c0*/  @!P1 MOV R14, 0x8 ;  /* 0x00000008000e9802 */ /* 0x000fe40000000f00 */
[----:B------:R-:W-:Y:S02]  /*12d0*/  @!P1 FMUL.FTZ R13, R5, c[0x0][0x1f4] ;  /* 0x00007d00050d9a20 */ /* 0x000fe40000410000 */
[----:B------:R-:W-:Y:S02]  /*12e0*/  @!P1 FMUL.FTZ R12, R4, c[0x0][0x1f4] ;  /* 0x00007d00040c9a20 */ /* 0x000fe40000410000 */
[----:B------:R-:W-:-:S04]  /*12f0*/  @!P1 IMAD.WIDE R14, R21, R14, c[0x0][0x168] ;  /* 0x00005a00150e9625 */ /* 0x000fc800078e020e */
[----:B------:R-:W-:Y:S01]  /*1300*/  IMAD.WIDE R8, R8, R9, c[0x0][0x180] ;  /* 0x0000600008087625 */ /* 0x000fe200078e0209 */
[----:B------:R-:W-:Y:S04]  /*1310*/  @!P1 STG.E.64 [R14.64], R12 ;  /* 0x0000000c0e009986 */ /* 0x000fe8000c101b06 */
[----:B------:R-:W-:Y:S06]  /*1320*/  BAR.SYNC.DEFER_BLOCKING 0x0 ;  /* 0x0000000000007b1d */ /* 0x000fec0000010000 */
[----:B------:R-:W2:Y:S04]  /*1330*/  LDG.E.64 R6, [R6.64] ;  /* 0x0000000606067981 */ /* 0x000ea8000c1e1b00 */
[----:B------:R-:W2:Y:S01]  /*1340*/  LDG.E.64 R8, [R8.64] ;  /* 0x0000000608087981 */ /* 0x000ea2000c1e1b00 */
[----:B------:R-:W-:-:S02]  /*1350*/  PRMT R23, RZ, 0x7610, R23 ;  /* 0x00007610ff177816 */ /* 0x000fc40000000017 */
[----:B------:R-:W-:Y:S01]  /*1360*/  PRMT R26, RZ, 0x7610, R26 ;  /* 0x00007610ff1a7816 */ /* 0x000fe2000000001a */
[----:B------:R-:W1:Y:S02]  /*1370*/  LDS.64 R10, [0x78] ;  /* 0x00007800ff0a7984 */ /* 0x000e640000000a00 */
[----:B-1----:R-:W-:-:S04]  /*1380*/  FMUL.FTZ R10, R10, c[0x0][0x1f4] ;  /* 0x00007d000a0a7a20 */ /* 0x002fc80000410000 */
[----:B------:R-:W-:Y:S02]  /*1390*/  FMUL.FTZ R0, R10, R10 ;  /* 0x0000000a0a007220 */ /* 0x000fe40000410000 */
[----:B0-----:R-:W-:Y:S02]  /*13a0*/  FADD.FTZ R4, R23, -R10 ;  /* 0x8000000a17047221 */ /* 0x001fe40000010000 */
[----:B------:R-:W-:Y:S01]  /*13b0*/  FFMA.FTZ R0, R11, c[0x0][0x1f4], -R0 ;  /* 0x00007d000b007a23 */ /* 0x000fe20000010800 */
[----:B------:R-:W-:Y:S01]  /*13c0*/  MOV R11, 0x3f800000 ;  /* 0x3f800000000b7802 */ /* 0x000fe20000000f00 */
[----:B------:R-:W-:-:S03]  /*13d0*/  FADD.FTZ R10, R26, -R10 ;  /* 0x8000000a1a0a7221 */ /* 0x000fc60000010000 */
[----:B------:R-:W-:-:S13]  /*13e0*/  FSETP.GTU.FTZ.AND P1, PT, R0, RZ, PT ;  /* 0x000000ff0000720b */ /* 0x000fda0003f3c000 */
[----:B------:R-:W-:-:S04]  /*13f0*/  @P1 FADD.FTZ R0, R0, c[0x0][0x188] ;  /* 0x0000620000001621 */ /* 0x000fc80000010000 */
[----:B------:R-:W0:Y:S01]  /*1400*/  @P1 MUFU.RSQ R11, R0 ;  /* 0x00000000000b1308 */ /* 0x000e220000001400 */
[----:B------:R-:W-:Y:S01]  /*1410*/  ISETP.NE.AND P1, PT, RZ, UR5, PT ;  /* 0x00000005ff007c0c */ /* 0x000fe2000bf25270 */
[-C--:B0-----:R-:W-:Y:S02]  /*1420*/  FMUL.FTZ R5, R4, R11.reuse ;  /* 0x0000000b04057220 */ /* 0x081fe40000410000 */
[----:B------:R-:W-:Y:S02]  /*1430*/  FMUL.FTZ R10, R10, R11 ;  /* 0x0000000b0a0a7220 */ /* 0x000fe40000410000 */
[----:B--2---:R-:W-:Y:S02]  /*1440*/  FFMA.FTZ R6, R6, R5, R8 ;  /* 0x0000000506067223 */ /* 0x004fe40000010008 */
[----:B------:R-:W-:-:S06]  /*1450*/  FFMA.FTZ R7, R7, R10, R9 ;  /* 0x0000000a07077223 */ /* 0x000fcc0000010009 */
[----:B------:R-:W-:Y:S05]  /*1460*/  @!P1 BRA `(.L_x_1486) ;  /* 0x000000a000009947 */ /* 0x000fea0003800000 */
        /* <DEDUP_REMOVED lines=9> */
[----:B-1----:R-:W-:-:S05]  /*1500*/  FMUL.FTZ R7, R7, R10 ;  /* 0x0000000a07077220 */ /* 0x002fca0000410000 */
.L_x_1486:
[----:B------:R-:W-:Y:S01]  /*1510*/  BSSY B0, `(.L_x_1487) ;  /* 0x000000c000007945 */ /* 0x000fe20003800000 */
[----:B------:R-:W-:Y:S05]  /*1520*/  @!P0 BRA `(.L_x_1488) ;  /* 0x000000a000008947 */ /* 0x000fea0003800000 */
[----:B------:R-:W-:Y:S01]  /*1530*/  MOV R4, R24 ;  /* 0x0000001800047202 */ /* 0x000fe20000000f00 */
[----:B------:R-:W-:Y:S01]  /*1540*/  IMAD R9, R16, c[0x0][0x1c0], RZ ;  /* 0x0000700010097a24 */ /* 0x000fe200078e02ff */
[----:B------:R-:W-:Y:S02]  /*1550*/  MOV R5, R29 ;  /* 0x0000001d00057202 */ /* 0x000fe40000000f00 */
[----:B------:R-:W-:Y:S01]  /*1560*/  F2FP.BF16.PACK_AB R7, R7, R6 ;  /* 0x000000060707723e */ /* 0x000fe200000010ff */
[C---:B------:R-:W-:Y:S02]  /*1570*/  IMAD R9, R18.reuse, c[0x0][0x1c4], R9 ;  /* 0x0000710012097a24 */ /* 0x040fe400078e0209 */
[----:B------:R-:W-:-:S05]  /*1580*/  IMAD.WIDE.U32 R4, R18, c[0x0][0x1c0], R4 ;  /* 0x0000700012047a25 */ /* 0x000fca00078e0004 */
[----:B------:R-:W-:Y:S02]  /*1590*/  IADD3 R9, R5, R9, RZ ;  /* 0x0000000905097210 */ /* 0x000fe40007ffe0ff */
[----:B------:R-:W-:-:S04]  /*15a0*/  LEA R8, P1, R4, c[0x0][0x160], 0x1 ;  /* 0x0000580004087a11 */ /* 0x000fc800078208ff */
[----:B------:R-:W-:-:S05]  /*15b0*/  LEA.HI.X R9, R4, c[0x0][0x164], R9, 0x1, P1 ;  /* 0x0000590004097a11 */ /* 0x000fca00008f0c09 */
[----:B------:R0:W-:Y:S04]  /*15c0*/  STG.E [R8.64], R7 ;  /* 0x0000000708007986 */ /* 0x0001e8000c101906 */
.L_x_1488:
[----:B------:R-:W-:Y:S05]  /*15d0*/  BSYNC B0 ;  /* 0x0000000000007941 */ /* 0x000fea0003800000 */
.L_x_1487:
[----:B------:R-:W-:Y:S02]  /*15e0*/  IADD3 R21, R21, c[0x0][0x10], RZ ;  /* 0x0000040015157a10 */ /* 0x000fe40007ffe0ff */
[----:B------:R-:W-:Y:S02]  /*15f0*/  IADD3 R3, R3, 0x1, RZ ;  /* 0x0000000103037810 */ /* 0x000fe40007ffe0ff */
[----:B------:R-:W-:-:S13]  /*1600*/  ISETP.GE.AND P1, PT, R21, UR4, PT ;  /* 0x0000000415007c0c */ /* 0x000fda000bf26270 */
[----:B------:R-:W-:Y:S01]  /*1610*/  @P1 CALL.REL.NOINC `(.L_x_1489) ;  /* 0x0000001000001944 */ /* 0x000fe20003c00000 */
[----:B------:R-:W-:Y:S05]  /*1620*/  BRA `(.L_x_1490) ;  /* 0xffffeb6000007947 */ /* 0x000fea000383ffff */
.L_x_1489:
[----:B------:R-:W-:Y:S05]  /*1630*/  EXIT ;  /* 0x000000000000794d */ /* 0x000fea0003800000 */
.L_x_1491:
        /* <DEDUP_REMOVED lines=12> */
.L_x_2351:


//--------------------- .text._Z35group_norm_nhwc_fwd_one_pass_kernelI11Bf16IOFp32WLi128ELi12ELi384EEv26Group_norm_nhwc_fwd_params --------------------------
	.section	.text._Z35group_norm_nhwc_fwd_one_pass_kernelI11Bf16IOFp32WLi128ELi12ELi384EEv26Group_norm_nhwc_fwd_params,"ax",@progbits
	.sectioninfo	@"SHI_REGISTERS=32"
	.align	128
        .global         _Z35group_norm_nhwc_fwd_one_pass_kernelI11Bf16IOFp32WLi128ELi12ELi384EEv26Group_norm_nhwc_fwd_params
        .type           _Z35group_norm_nhwc_fwd_one_pass_kernelI11Bf16IOFp32WLi128ELi12ELi384EEv26Group_norm_nhwc_fwd_params,@function
        .size           _Z35group_norm_nhwc_fwd_one_pass_kernelI11Bf16IOFp32WLi128ELi12ELi384EEv26Group_norm_nhwc_fwd_params,(.L_x_2352 - _Z35group_norm_nhwc_fwd_one_pass_kernelI11Bf16IOFp32WLi128ELi12ELi384EEv26Group_norm_nhwc_fwd_params)
        .other          _Z35group_norm_nhwc_fwd_one_pass_kernelI11Bf16IOFp32WLi128ELi12ELi384EEv26Group_norm_nhwc_fwd_params,@"STO_CUDA_ENTRY STV_DEFAULT"
_Z35group_norm_nhwc_fwd_one_pass_kernelI11Bf16IOFp32WLi128ELi12ELi384EEv26Group_norm_nhwc_fwd_params:
.text._Z35group_norm_nhwc_fwd_one_pass_kernelI11Bf16IOFp32WLi128ELi12ELi384EEv26Group_norm_nhwc_fwd_params:
        /* <DEDUP_REMOVED lines=12> */
[----:B0-----:R-:W-:Y:S01]  /*00c0*/  IMAD.WIDE.U32 R2, R6, -0x55555555, RZ ;  /* 0xaaaaaaab06027825 */ /* 0x001fe200078e00ff */
[----:B------:R-:W-:-:S04]  /*00d0*/  SHF.R.S32.HI R7, RZ, 0x1f, R6 ;  /* 0x0000001fff077819 */ /* 0x000fc80000011406 */
[----:B------:R-:W-:Y:S02]  /*00e0*/  SHF.R.U32.HI R2, RZ, 0x2, R3 ;  /* 0x00000002ff027819 */ /* 0x000fe40000011603 */
[----:B------:R-:W-:-:S03]  /*00f0*/  LEA.HI R0, R7, R6, RZ, 0x5 ;  /* 0x0000000607007211 */ /* 0x000fc600078f28ff */
[----:B-1----:R-:W-:Y:S01]  /*0100*/  IMAD R19, R5, c[0x0][0x1e4], R2 ;  /* 0x0000790005137a24 */ /* 0x002fe200078e0202 */
[----:B------:R-:W-:Y:S01]  /*0110*/  SHF.R.S32.HI R0, RZ, 0x5, R0 ;  /* 0x00000005ff007819 */ /* 0x000fe20000011400 */
[----:B------:R-:W-:Y:S01]  /*0120*/  IMAD R21, R2, -0x6, R6 ;  /* 0xfffffffa02157824 */ /* 0x000fe200078e0206 */
[----:B------:R-:W-:Y:S02]  /*0130*/  HFMA2.MMA R2, -RZ, RZ, 0, 0 ;  /* 0x00000000ff027435 */ /* 0x000fe400000001ff */
[----:B------:R-:W-:Y:S02]  /*0140*/  ISETP.GE.U32.AND P0, PT, R19, c[0x0][0x1c8], PT ;  /* 0x0000720013007a0c */ /* 0x000fe40003f06070 */
[----:B------:R-:W-:Y:S02]  /*0150*/  SHF.R.S32.HI R3, RZ, 0x1f, R19 ;  /* 0x0000001fff037819 */ /* 0x000fe40000011413 */
[----:B------:R-:W-:Y:S02]  /*0160*/  SHF.L.U32 R21, R21, 0x1, RZ ;  /* 0x0000000115157819 */ /* 0x000fe400000006ff */
[----:B------:R-:W-:-:S02]  /*0170*/  ISETP.GE.AND.EX P0, PT, R3, c[0x0][0x1cc], PT, P0 ;  /* 0x0000730003007a0c */ /* 0x000fc40003f06300 */
[----:B------:R-:W-:Y:S02]  /*0180*/  IADD3 R18, R19, 0x40, RZ ;  /* 0x0000004013127810 */ /* 0x000fe40007ffe0ff */
[----:B--2---:R-:W-:Y:S02]  /*0190*/  ISETP.LT.U32.AND P0, PT, R6, 0x180, !P0 ;  /* 0x000001800600780c */ /* 0x004fe40004701070 */
.L_x_1508:
[----:B0-----:R-:W-:Y:S01]  /*01a0*/  IABS R10, c[0x0][0x1d8] ;  /* 0x00007600000a7a13 */ /* 0x001fe20000000000 */
[----:B------:R-:W-:Y:S01]  /*01b0*/  CS2R R16, SRZ ;  /* 0x0000000000107805 */ /* 0x000fe2000001ff00 */
[----:B------:R-:W-:Y:S02]  /*01c0*/  IABS R12, R20 ;  /* 0x00000014000c7213 */ /* 0x000fe40000000000 */
        /* <DEDUP_REMOVED lines=8> */
[----:B------:R-:W-:-:S05]  /*0250*/  MOV R11, R12 ;  /* 0x0000000c000b7202 */ /* 0x000fca0000000f00 */
[----:B------:R-:W-:-:S05]  /*0260*/  IMAD.HI.U32 R9, R9, R11, RZ ;  /* 0x0000000b09097227 */ /* 0x000fca00078e00ff */
[----:B------:R-:W-:-:S05]  /*0270*/  IADD3 R7, -R9, RZ, RZ ;  /* 0x000000ff09077210 */ /* 0x000fca0007ffe1ff */
[----:B------:R-:W-:Y:S01]  /*0280*/  IMAD R7, R10, R7, R11 ;  /* 0x000000070a077224 */ /* 0x000fe200078e020b */
[----:B------:R-:W-:-:S04]  /*0290*/  SHF.R.S32.HI R11, RZ, 0x1f, R21 ;  /* 0x0000001fff0b7819 */ /* 0x000fc80000011415 */
[----:B------:R-:W-:-:S13]  /*02a0*/  ISETP.GT.U32.AND P2, PT, R10, R7, PT ;  /* 0x000000070a00720c */ /* 0x000fda0003f44070 */
[-C--:B------:R-:W-:Y:S02]  /*02b0*/  @!P2 IADD3 R7, R7, -R10.reuse, RZ ;  /* 0x8000000a0707a210 */ /* 0x080fe40007ffe0ff */
[----:B------:R-:W-:Y:S02]  /*02c0*/  @!P2 IADD3 R9, R9, 0x1, RZ ;  /* 0x000000010909a810 */ /* 0x000fe40007ffe0ff */
[----:B------:R-:W-:Y:S02]  /*02d0*/  ISETP.GE.U32.AND P1, PT, R7, R10, PT ;  /* 0x0000000a0700720c */ /* 0x000fe40003f26070 */
[----:B------:R-:W-:Y:S02]  /*02e0*/  LOP3.LUT R7, R20, c[0x0][0x1d8], RZ, 0x3c, !PT ;  /* 0x0000760014077a12 */ /* 0x000fe400078e3cff */
[----:B------:R-:W-:Y:S02]  /*02f0*/  ISETP.NE.AND P2, PT, RZ, c[0x0][0x1d8], PT ;  /* 0x00007600ff007a0c */ /* 0x000fe40003f45270 */
[----:B------:R-:W-:-:S07]  /*0300*/  ISETP.GE.AND P3, PT, R7, RZ, PT ;  /* 0x000000ff0700720c */ /* 0x000fce0003f66270 */
[----:B------:R-:W-:Y:S02]  /*0310*/  @P1 IADD3 R9, R9, 0x1, RZ ;  /* 0x0000000109091810 */ /* 0x000fe40007ffe0ff */
[----:B------:R-:W-:-:S04]  /*0320*/  ISETP.GE.U32.AND P1, PT, R18, c[0x0][0x1c8], PT ;  /* 0x0000720012007a0c */ /* 0x000fc80003f26070 */
[----:B------:R-:W-:Y:S02]  /*0330*/  @!P3 IADD3 R9, -R9, RZ, RZ ;  /* 0x000000ff0909b210 */ /* 0x000fe40007ffe1ff */
[----:B------:R-:W-:-:S04]  /*0340*/  @!P2 LOP3.LUT R9, RZ, c[0x0][0x1d8], RZ, 0x33, !PT ;  /* 0x00007600ff09aa12 */ /* 0x000fc800078e33ff */
[----:B------:R-:W-:Y:S02]  /*0350*/  IADD3 R7, -R9, RZ, RZ ;  /* 0x000000ff09077210 */ /* 0x000fe40007ffe1ff */
[----:B------:R-:W-:-:S03]  /*0360*/  SHF.R.S32.HI R8, RZ, 0x1f, R9 ;  /* 0x0000001fff087819 */ /* 0x000fc60000011409 */
[----:B------:R-:W-:Y:S01]  /*0370*/  IMAD R22, R7, c[0x0][0x1d8], R20 ;  /* 0x0000760007167a24 */ /* 0x000fe200078e0214 */
[----:B------:R-:W-:Y:S01]  /*0380*/  SHF.R.S32.HI R7, RZ, 0x1f, R18 ;  /* 0x0000001fff077819 */ /* 0x000fe20000011412 */
[----:B------:R-:W-:Y:S02]  /*0390*/  IMAD R8, R8, c[0x0][0x1d0], RZ ;  /* 0x0000740008087a24 */ /* 0x000fe400078e02ff */
[----:B------:R-:W-:Y:S01]  /*03a0*/  IMAD R22, R22, 0xc, RZ ;  /* 0x0000000c16167824 */ /* 0x000fe200078e02ff */
[----:B------:R-:W-:Y:S01]  /*03b0*/  ISETP.GE.AND.EX P1, PT, R7, c[0x0][0x1cc], PT, P1 ;  /* 0x0000730007007a0c */ /* 0x000fe20003f26310 */
[----:B------:R-:W-:Y:S02]  /*03c0*/  IMAD R25, R9, c[0x0][0x1d4], R8 ;  /* 0x0000750009197a24 */ /* 0x000fe400078e0208 */
[----:B------:R-:W-:Y:S01]  /*03d0*/  @P0 IMAD R8, R3, c[0x0][0x1c0], RZ ;  /* 0x0000700003080a24 */ /* 0x000fe200078e02ff */
[----:B------:R-:W-:Y:S02]  /*03e0*/  IADD3 R26, P2, R21, R22, RZ ;  /* 0x00000016151a7210 */ /* 0x000fe40007f5e0ff */
[----:B------:R-:W-:-:S02]  /*03f0*/  ISETP.GT.U32.OR P1, PT, R6, 0x17f, P1 ;  /* 0x0000017f0600780c */ /* 0x000fc40000f24470 */
[----:B------:R-:W-:Y:S01]  /*0400*/  LEA.HI.X.SX32 R27, R22, R11, 0x1, P2 ;  /* 0x0000000b161b7211 */ /* 0x000fe200010f0eff */
[----:B------:R-:W-:-:S04]  /*0410*/  @P0 IMAD R11, R19, c[0x0][0x1c4], R8 ;  /* 0x00007100130b0a24 */ /* 0x000fc800078e0208 */
[----:B------:R-:W-:-:S05]  /*0420*/  IMAD.WIDE.U32 R26, R9, c[0x0][0x1d0], R26 ;  /* 0x00007400091a7a25 */ /* 0x000fca00078e001a */
[----:B------:R-:W-:Y:S01]  /*0430*/  IADD3 R25, R27, R25, RZ ;  /* 0x000000191b197210 */ /* 0x000fe20007ffe0ff */
[----:B------:R-:W-:Y:S01]  /*0440*/  @!P1 IMAD R9, R7, c[0x0][0x1c0], RZ ;  /* 0x0000700007099a24 */ /* 0x000fe200078e02ff */
[-C--:B------:R-:W-:Y:S02]  /*0450*/  @P0 MOV R14, R26.reuse ;  /* 0x0000001a000e0202 */ /* 0x080fe40000000f00 */
[----:B------:R-:W-:Y:S01]  /*0460*/  @P0 MOV R15, R25 ;  /* 0x00000019000f0202 */ /* 0x000fe20000000f00 */
[----:B------:R-:W-:Y:S01]  /*0470*/  @!P1 IMAD R9, R18, c[0x0][0x1c4], R9 ;  /* 0x0000710012099a24 */ /* 0x000fe200078e0209 */
[----:B------:R-:W-:-:S03]  /*0480*/  @!P1 MOV R24, R26 ;  /* 0x0000001a00189202 */ /* 0x000fc60000000f00 */
[----:B------:R-:W-:-:S04]  /*0490*/  @P0 IMAD.WIDE.U32 R14, R19, c[0x0][0x1c0], R14 ;  /* 0x00007000130e0a25 */ /* 0x000fc800078e000e */
[----:B------:R-:W-:Y:S01]  /*04a0*/  @!P1 IMAD.WIDE.U32 R12, R18, c[0x0][0x1c0], R24 ;  /* 0x00007000120c9a25 */ /* 0x000fe200078e0018 */
[----:B------:R-:W-:Y:S02]  /*04b0*/  @P0 IADD3 R11, R15, R11, RZ ;  /* 0x0000000b0f0b0210 */ /* 0x000fe40007ffe0ff */
[C---:B------:R-:W-:Y:S02]  /*04c0*/  @P0 LEA R10, P2, R14.reuse, c[0x0][0x170], 0x1 ;  /* 0x00005c000e0a0a11 */ /* 0x040fe400078408ff */
[----:B------:R-:W-:Y:S02]  /*04d0*/  @!P1 IADD3 R9, R13, R9, RZ ;  /* 0x000000090d099210 */ /* 0x000fe40007ffe0ff */
[----:B------:R-:W-:Y:S02]  /*04e0*/  @P0 LEA.HI.X R11, R14, c[0x0][0x174], R11, 0x1, P2 ;  /* 0x00005d000e0b0a11 */ /* 0x000fe400010f0c0b */
[----:B------:R-:W-:-:S03]  /*04f0*/  @!P1 LEA R8, P3, R12, c[0x0][0x170], 0x1 ;  /* 0x00005c000c089a11 */ /* 0x000fc600078608ff */
[----:B------:R-:W2:Y:S01]  /*0500*/  @P0 LDG.E R17, [R10.64] ;  /* 0x000000060a110981 */ /* 0x000ea2000c1e1900 */
[----:B------:R-:W-:-:S05]  /*0510*/  @!P1 LEA.HI.X R9, R12, c[0x0][0x174], R9, 0x1, P3 ;  /* 0x00005d000c099a11 */ /* 0x000fca00018f0c09 */
[----:B------:R2:W3:Y:S01]  /*0520*/  @!P1 LDG.E R16, [R8.64] ;  /* 0x0000000608109981 */ /* 0x0004e2000c1e1900 */
[C---:B------:R-:W-:Y:S02]  /*0530*/  ISETP.GT.AND P1, PT, R4.reuse, 0x1e, PT ;  /* 0x0000001e0400780c */ /* 0x040fe40003f24270 */
[----:B------:R-:W-:Y:S02]  /*0540*/  ISETP.NE.AND P3, PT, R4, RZ, PT ;  /* 0x000000ff0400720c */ /* 0x000fe40003f65270 */
[----:B------:R-:W-:Y:S01]  /*0550*/  ISETP.NE.AND P2, PT, R6, RZ, PT ;  /* 0x000000ff0600720c */ /* 0x000fe20003f45270 */
[----:B------:R-:W-:Y:S01]  /*0560*/  BSSY B0, `(.L_x_1492) ;  /* 0x0000046000007945 */ /* 0x000fe20003800000 */
[--C-:B--2---:R-:W-:Y:S02]  /*0570*/  PRMT R9, RZ, 0x7610, R17.reuse ;  /* 0x00007610ff097816 */ /* 0x104fe40000000011 */
[----:B------:R-:W-:-:S03]  /*0580*/  PRMT R8, RZ, 0x5410, R17 ;  /* 0x00005410ff087816 */ /* 0x000fc60000000011 */
[----:B------:R-:W-:Y:S01]  /*0590*/  FMUL.FTZ R13, R9, R9 ;  /* 0x00000009090d7220 */ /* 0x000fe20000410000 */
[--C-:B---3--:R-:W-:Y:S01]  /*05a0*/  PRMT R11, RZ, 0x7610, R16.reuse ;  /* 0x00007610ff0b7816 */ /* 0x108fe20000000010 */
[C---:B------:R-:W-:Y:S02]  /*05b0*/  FADD.FTZ R12, R8.reuse, R9 ;  /* 0x00000009080c7221 */ /* 0x040fe40000010000 */
[----:B------:R-:W-:Y:S01]  /*05c0*/  FFMA.FTZ R13, R8, R8, R13 ;  /* 0x00000008080d7223 */ /* 0x000fe2000001000d */
[----:B------:R-:W-:Y:S01]  /*05d0*/  PRMT R8, RZ, 0x5410, R16 ;  /* 0x00005410ff087816 */ /* 0x000fe20000000010 */
[----:B------:R-:W-:Y:S02]  /*05e0*/  FMUL.FTZ R23, R11, R11 ;  /* 0x0000000b0b177220 */ /* 0x000fe40000410000 */
[----:B------:R-:W-:Y:S02]  /*05f0*/  FADD.FTZ R12, RZ, R12 ;  /* 0x0000000cff0c7221 */ /* 0x000fe40000010000 */
[----:B------:R-:W-:-:S02]  /*0600*/  FADD.FTZ R15, R8, R11 ;  /* 0x0000000b080f7221 */ /* 0x000fc40000010000 */
[----:B------:R-:W-:Y:S02]  /*0610*/  FFMA.FTZ R8, R8, R8, R23 ;  /* 0x0000000808087223 */ /* 0x000fe40000010017 */
[----:B------:R-:W-:Y:S02]  /*0620*/  FADD.FTZ R13, RZ, R13 ;  /* 0x0000000dff0d7221 */ /* 0x000fe40000010000 */
[----:B------:R-:W-:Y:S02]  /*0630*/  FADD.FTZ R12, R12, R15 ;  /* 0x0000000f0c0c7221 */ /* 0x000fe40000010000 */
[----:B------:R-:W-:-:S03]  /*0640*/  FADD.FTZ R13, R13, R8 ;  /* 0x000000080d0d7221 */ /* 0x000fc60000010000 */
[----:B------:R-:W0:Y:S04]  /*0650*/  SHFL.DOWN PT, R9, R12, 0x1, 0x1f ;  /* 0x08201f000c097f89 */ /* 0x000e2800000e0000 */
[----:B------:R-:W1:Y:S01]  /*0660*/  SHFL.DOWN PT, R8, R13, 0x1, 0x1f ;  /* 0x08201f000d087f89 */ /* 0x000e6200000e0000 */
[----:B0-----:R-:W-:Y:S02]  /*0670*/  @!P1 FADD.FTZ R12, R12, R9 ;  /* 0x000000090c0c9221 */ /* 0x001fe40000010000 */
[----:B-1----:R-:W-:-:S03]  /*0680*/  @!P1 FADD.FTZ R13, R13, R8 ;  /* 0x000000080d0d9221 */ /* 0x002fc60000010000 */
[----:B------:R-:W0:Y:S04]  /*0690*/  SHFL.DOWN PT, R9, R12, 0x2, 0x1f ;  /* 0x08401f000c097f89 */ /* 0x000e2800000e0000 */
[----:B------:R-:W1:Y:S01]  /*06a0*/  SHFL.DOWN PT, R8, R13, 0x2, 0x1f ;  /* 0x08401f000d087f89 */ /* 0x000e6200000e0000 */
[----:B------:R-:W-:-:S13]  /*06b0*/  ISETP.GT.AND P1, PT, R4, 0x1d, PT ;  /* 0x0000001d0400780c */ /* 0x000fda0003f24270 */
        /* <DEDUP_REMOVED lines=16> */
[----:B-1----:R-:W-:-:S05]  /*07c0*/  @!P1 FADD.FTZ R13, R13, R8 ;  /* 0x000000080d0d9221 */ /* 0x002fca0000010000 */
        /* <DEDUP_REMOVED lines=31> */
.L_x_1493:
[----:B------:R-:W-:Y:S05]  /*09c0*/  BSYNC B0 ;  /* 0x0000000000007941 */ /* 0x000fea0003800000 */
.L_x_1492:
[----:B------:R-:W-:-:S04]  /*09d0*/  MOV R15, c[0x0][0xc] ;  /* 0x00000300000f7a02 */ /* 0x000fc80000000f00 */
[----:B------:R-:W-:-:S13]  /*09e0*/  ISETP.GE.U32.AND P1, PT, R15, 0x2, PT ;  /* 0x000000020f00780c */ /* 0x000fda0003f26070 */
[----:B------:R-:W-:Y:S05]  /*09f0*/  @!P1 BRA `(.L_x_1494) ;  /* 0x0000095000009947 */ /* 0x000fea0003800000 */
[----:B------:R-:W-:Y:S05]  /*0a00*/  @P2 BRA `(.L_x_1495) ;  /* 0x000001c000002947 */ /* 0x000fea0003800000 */
[----:B------:R-:W1:Y:S01]  /*0a10*/  S2R R14, SR_CTAID.Y ;  /* 0x00000000000e7919 */ /* 0x000e620000002600 */
[C---:B------:R-:W-:Y:S01]  /*0a20*/  LOP3.LUT R23, R2.reuse, 0x1, RZ, 0xc0, !PT ;  /* 0x0000000102177812 */ /* 0x040fe200078ec0ff */
[----:B------:R-:W-:Y:S01]  /*0a30*/  HFMA2.MMA R28, -RZ, RZ, 0, 2.384185791015625e-07 ;  /* 0x00000004ff1c7435 */ /* 0x000fe200000001ff */
[----:B------:R-:W-:-:S03]  /*0a40*/  LOP3.LUT P1, RZ, R2, 0x2, RZ, 0xc0, !PT ;  /* 0x0000000202ff7812 */ /* 0x000fc6000782c0ff */
[----:B------:R-:W-:-:S04]  /*0a50*/  IMAD R9, R23, c[0x0][0x10], RZ ;  /* 0x0000040017097a24 */ /* 0x000fc800078e02ff */
[----:B------:R-:W-:-:S05]  /*0a60*/  IMAD R8, R9, c[0x0][0xc], RZ ;  /* 0x0000030009087a24 */ /* 0x000fca00078e02ff */
[----:B------:R-:W-:Y:S02]  /*0a70*/  SHF.L.U32 R11, R8, 0x1, RZ ;  /* 0x00000001080b7819 */ /* 0x000fe400000006ff */
[----:B------:R-:W-:-:S03]  /*0a80*/  MOV R8, 0x1 ;  /* 0x0000000100087802 */ /* 0x000fc60000000f00 */
        /* <DEDUP_REMOVED lines=15> */
.L_x_1496:
[----:B------:R-:W2:Y:S01]  /*0b80*/  LDG.E.STRONG.GPU R8, [R28.64] ;  /* 0x000000061c087981 */ /* 0x000ea2000c1ef900 */
[----:B------:R-:W-:Y:S01]  /*0b90*/  YIELD ;  /* 0x0000000000007946 */ /* 0x000fe20003800000 */
[----:B--2---:R-:W-:Y:S01]  /*0ba0*/  ISETP.NE.AND P1, PT, R8, R11, PT ;  /* 0x0000000b0800720c */ /* 0x004fe20003f25270 */
[----:B------:R-:W-:-:S12]  /*0bb0*/  CCTL.IVALL ;  /* 0x00000000ff00798f */ /* 0x000fd80002000000 */
[----:B------:R-:W-:Y:S05]  /*0bc0*/  @P1 BRA `(.L_x_1496) ;  /* 0xffffffb000001947 */ /* 0x000fea000383ffff */
.L_x_1495:
        /* <DEDUP_REMOVED lines=11> */
.L_x_1498:
[C---:B------:R-:W-:Y:S02]  /*0c80*/  ISETP.EQ.OR P4, PT, R14.reuse, R5, P2 ;  /* 0x000000050e00720c */ /* 0x040fe40001782670 */
[----:B------:R-:W-:-:S04]  /*0c90*/  IADD3 R10, R14, 0x1, RZ ;  /* 0x000000010e0a7810 */ /* 0x000fc80007ffe0ff */
[----:B------:R-:W-:-:S07]  /*0ca0*/  ISETP.EQ.OR P1, PT, R10, R5, P2 ;  /* 0x000000050a00720c */ /* 0x000fce0001722670 */
[----:B------:R-:W1:Y:S01]  /*0cb0*/  @!P4 S2R R11, SR_CTAID.Y ;  /* 0x00000000000bc919 */ /* 0x000e620000002600 */
[----:B------:R-:W-:Y:S02]  /*0cc0*/  @!P4 LOP3.LUT R8, R2, 0x1, RZ, 0xc0, !PT ;  /* 0x000000010208c812 */ /* 0x000fe400078ec0ff */
[----:B------:R-:W-:-:S03]  /*0cd0*/  @!P4 MOV R9, 0x4 ;  /* 0x000000040009c802 */ /* 0x000fc60000000f00 */
[----:B------:R-:W-:-:S04]  /*0ce0*/  @!P4 IMAD R8, R8, c[0x0][0x10], RZ ;  /* 0x000004000808ca24 */ /* 0x000fc800078e02ff */
[----:B------:R-:W-:Y:S01]  /*0cf0*/  @!P4 IMAD R8, R8, c[0x0][0xc], RZ ;  /* 0x000003000808ca24 */ /* 0x000fe200078e02ff */
[----:B------:R-:W2:Y:S04]  /*0d00*/  @!P1 S2R R23, SR_CTAID.Y ;  /* 0x0000000000179919 */ /* 0x000ea80000002600 */
[----:B------:R-:W-:-:S05]  /*0d10*/  @!P4 SHF.L.U32 R8, R8, 0x1, RZ ;  /* 0x000000010808c819 */ /* 0x000fca00000006ff */
[----:B------:R-:W-:-:S04]  /*0d20*/  @!P4 IMAD.WIDE R8, R8, R9, c[0x0][0x198] ;  /* 0x000066000808c625 */ /* 0x000fc800078e0209 */
[----:B-1----:R-:W-:-:S04]  /*0d30*/  @!P4 IMAD R11, R14, c[0x0][0x10], R11 ;  /* 0x000004000e0bca24 */ /* 0x002fc800078e020b */
[----:B------:R-:W-:Y:S01]  /*0d40*/  @!P4 IMAD.WIDE.U32 R8, R11, 0x8, R8 ;  /* 0x000000080b08c825 */ /* 0x000fe200078e0008 */
[----:B------:R-:W-:-:S05]  /*0d50*/  @!P1 LOP3.LUT R11, R2, 0x1, RZ, 0xc0, !PT ;  /* 0x00000001020b9812 */ /* 0x000fca00078ec0ff */
[----:B------:R-:W3:Y:S01]  /*0d60*/  @!P4 LDG.E.64 R8, [R8.64] ;  /* 0x000000060808c981 */ /* 0x000ee2000c1e1b00 */
[----:B------:R-:W-:Y:S02]  /*0d70*/  @!P1 IMAD R11, R11, c[0x0][0x10], RZ ;  /* 0x000004000b0b9a24 */ /* 0x000fe400078e02ff */
[----:B--2---:R-:W-:Y:S01]  /*0d80*/  @!P1 IMAD R23, R10, c[0x0][0x10], R23 ;  /* 0x000004000a179a24 */ /* 0x004fe200078e0217 */
[----:B------:R-:W-:Y:S01]  /*0d90*/  @!P1 MOV R10, 0x4 ;  /* 0x00000004000a9802 */ /* 0x000fe20000000f00 */
[----:B------:R-:W-:-:S05]  /*0da0*/  @!P1 IMAD R11, R11, c[0x0][0xc], RZ ;  /* 0x000003000b0b9a24 */ /* 0x000fca00078e02ff */
[----:B------:R-:W-:-:S05]  /*0db0*/  @!P1 SHF.L.U32 R11, R11, 0x1, RZ ;  /* 0x000000010b0b9819 */ /* 0x000fca00000006ff */
[----:B------:R-:W-:-:S06]  /*0dc0*/  @!P1 IMAD.WIDE R10, R11, R10, c[0x0][0x198] ;  /* 0x000066000b0a9625 */ /* 0x000fcc00078e020a */
[----:B------:R-:W-:-:S06]  /*0dd0*/  @!P1 IMAD.WIDE.U32 R10, R23, 0x8, R10 ;  /* 0x00000008170a9825 */ /* 0x000fcc00078e000a */
[----:B------:R-:W2:Y:S01]  /*0de0*/  @!P1 LDG.E.64 R10, [R10.64] ;  /* 0x000000060a0a9981 */ /* 0x000ea2000c1e1b00 */
[----:B------:R-:W-:-:S04]  /*0df0*/  IADD3 R28, R14, 0x2, RZ ;  /* 0x000000020e1c7810 */ /* 0x000fc80007ffe0ff */
[----:B------:R-:W-:-:S13]  /*0e00*/  ISETP.EQ.OR P3, PT, R28, R5, P2 ;  /* 0x000000051c00720c */ /* 0x000fda0001762670 */
[----:B------:R-:W1:Y:S02]  /*0e10*/  @!P3 S2R R23, SR_CTAID.Y ;  /* 0x000000000017b919 */ /* 0x000e640000002600 */
[----:B-1----:R-:W-:Y:S01]  /*0e20*/  @!P3 IMAD R23, R28, c[0x0][0x10], R23 ;  /* 0x000004001c17ba24 */ /* 0x002fe200078e0217 */
[----:B------:R-:W-:Y:S01]  /*0e30*/  IADD3 R28, R14, 0x3, RZ ;  /* 0x000000030e1c7810 */ /* 0x000fe20007ffe0ff */
[----:B0--3--:R-:W-:Y:S01]  /*0e40*/  @!P4 FADD.FTZ R12, R12, R8 ;  /* 0x000000080c0cc221 */ /* 0x009fe20000010000 */
[----:B------:R-:W-:Y:S01]  /*0e50*/  @!P3 LOP3.LUT R8, R2, 0x1, RZ, 0xc0, !PT ;  /* 0x000000010208b812 */ /* 0x000fe200078ec0ff */
[----:B------:R-:W-:Y:S01]  /*0e60*/  @!P4 FADD.FTZ R13, R13, R9 ;  /* 0x000000090d0dc221 */ /* 0x000fe20000010000 */
[----:B------:R-:W-:Y:S02]  /*0e70*/  ISETP.EQ.OR P4, PT, R28, R5, P2 ;  /* 0x000000051c00720c */ /* 0x000fe40001782670 */
[----:B------:R-:W-:Y:S01]  /*0e80*/  @!P3 MOV R9, 0x4 ;  /* 0x000000040009b802 */ /* 0x000fe20000000f00 */
[----:B------:R-:W-:-:S04]  /*0e90*/  @!P3 IMAD R8, R8, c[0x0][0x10], RZ ;  /* 0x000004000808ba24 */ /* 0x000fc800078e02ff */
[----:B------:R-:W-:-:S05]  /*0ea0*/  @!P3 IMAD R8, R8, c[0x0][0xc], RZ ;  /* 0x000003000808ba24 */ /* 0x000fca00078e02ff */
[----:B------:R-:W-:-:S05]  /*0eb0*/  @!P3 SHF.L.U32 R8, R8, 0x1, RZ ;  /* 0x000000010808b819 */ /* 0x000fca00000006ff */
[----:B------:R-:W-:-:S06]  /*0ec0*/  @!P3 IMAD.WIDE R8, R8, R9, c[0x0][0x198] ;  /* 0x000066000808b625 */ /* 0x000fcc00078e0209 */
[----:B------:R-:W-:Y:S02]  /*0ed0*/  @!P3 IMAD.WIDE.U32 R8, R23, 0x8, R8 ;  /* 0x000000081708b825 */ /* 0x000fe400078e0008 */
[----:B------:R-:W0:Y:S02]  /*0ee0*/  @!P4 S2R R23, SR_CTAID.Y ;  /* 0x000000000017c919 */ /* 0x000e240000002600 */
[----:B--2---:R-:W-:Y:S01]  /*0ef0*/  @!P1 FADD.FTZ R12, R12, R10 ;  /* 0x0000000a0c0c9221 */ /* 0x004fe20000010000 */
[----:B------:R-:W-:Y:S01]  /*0f00*/  @!P4 LOP3.LUT R10, R2, 0x1, RZ, 0xc0, !PT ;  /* 0x00000001020ac812 */ /* 0x000fe200078ec0ff */
[----:B------:R-:W-:Y:S01]  /*0f10*/  @!P1 FADD.FTZ R13, R13, R11 ;  /* 0x0000000b0d0d9221 */ /* 0x000fe20000010000 */
[----:B------:R-:W-:Y:S01]  /*0f20*/  @!P4 MOV R11, 0x4 ;  /* 0x00000004000bc802 */ /* 0x000fe20000000f00 */
[----:B------:R-:W2:Y:S02]  /*0f30*/  @!P3 LDG.E.64 R8, [R8.64] ;  /* 0x000000060808b981 */ /* 0x000ea4000c1e1b00 */
[----:B------:R-:W-:-:S04]  /*0f40*/  @!P4 IMAD R10, R10, c[0x0][0x10], RZ ;  /* 0x000004000a0aca24 */ /* 0x000fc800078e02ff */
[----:B------:R-:W-:-:S05]  /*0f50*/  @!P4 IMAD R10, R10, c[0x0][0xc], RZ ;  /* 0x000003000a0aca24 */ /* 0x000fca00078e02ff */
[----:B------:R-:W-:-:S05]  /*0f60*/  @!P4 SHF.L.U32 R10, R10, 0x1, RZ ;  /* 0x000000010a0ac819 */ /* 0x000fca00000006ff */
[----:B------:R-:W-:-:S04]  /*0f70*/  @!P4 IMAD.WIDE R10, R10, R11, c[0x0][0x198] ;  /* 0x000066000a0ac625 */ /* 0x000fc800078e020b */
[----:B0-----:R-:W-:-:S04]  /*0f80*/  @!P4 IMAD R23, R28, c[0x0][0x10], R23 ;  /* 0x000004001c17ca24 */ /* 0x001fc800078e0217 */
[----:B------:R-:W-:-:S06]  /*0f90*/  @!P4 IMAD.WIDE.U32 R10, R23, 0x8, R10 ;  /* 0x00000008170ac825 */ /* 0x000fcc00078e000a */
[----:B------:R-:W3:Y:S01]  /*0fa0*/  @!P4 LDG.E.64 R10, [R10.64] ;  /* 0x000000060a0ac981 */ /* 0x000ee2000c1e1b00 */
[----:B------:R-:W-:-:S04]  /*0fb0*/  IADD3 R15, R15, -0x4, RZ ;  /* 0xfffffffc0f0f7810 */ /* 0x000fc80007ffe0ff */
[----:B------:R-:W-:Y:S02]  /*0fc0*/  ISETP.NE.AND P1, PT, R15, RZ, PT ;  /* 0x000000ff0f00720c */ /* 0x000fe40003f25270 */
[----:B------:R-:W-:Y:S01]  /*0fd0*/  IADD3 R14, R14, 0x4, RZ ;  /* 0x000000040e0e7810 */ /* 0x000fe20007ffe0ff */
[----:B--2---:R-:W-:Y:S02]  /*0fe0*/  @!P3 FADD.FTZ R12, R12, R8 ;  /* 0x000000080c0cb221 */ /* 0x004fe40000010000 */
[----:B------:R-:W-:Y:S02]  /*0ff0*/  @!P3 FADD.FTZ R13, R13, R9 ;  /* 0x000000090d0db221 */ /* 0x000fe40000010000 */
[----:B---3--:R-:W-:Y:S02]  /*1000*/  @!P4 FADD.FTZ R12, R12, R10 ;  /* 0x0000000a0c0cc221 */ /* 0x008fe40000010000 */
[----:B------:R-:W-:-:S04]  /*1010*/  @!P4 FADD.FTZ R13, R13, R11 ;  /* 0x0000000b0d0dc221 */ /* 0x000fc80000010000 */
[----:B------:R-:W-:Y:S05]  /*1020*/  @P1 BRA `(.L_x_1498) ;  /* 0xfffffc5000001947 */ /* 0x000fea000383ffff */
.L_x_1497:
        /* <DEDUP_REMOVED lines=19> */
.L_x_1500:
[----:B------:R-:W-:Y:S05]  /*1160*/  BSYNC B0 ;  /* 0x0000000000007941 */ /* 0x000fea0003800000 */
.L_x_1499:
[----:B------:R-:W-:Y:S05]  /*1170*/  @!P3 BRA `(.L_x_1494) ;  /* 0x000001d00000b947 */ /* 0x000fea0003800000 */
[C---:B------:R-:W-:Y:S02]  /*1180*/  IADD3 R8, R14.reuse, 0x1, RZ ;  /* 0x000000010e087810 */ /* 0x040fe40007ffe0ff */
[----:B------:R-:W-:Y:S02]  /*1190*/  IADD3 R14, R14, 0x2, RZ ;  /* 0x000000020e0e7810 */ /* 0x000fe40007ffe0ff */
[-C--:B------:R-:W-:Y:S02]  /*11a0*/  ISETP.EQ.OR P3, PT, R8, R5.reuse, P2 ;  /* 0x000000050800720c */ /* 0x080fe40001762670 */
[----:B------:R-:W-:-:S04]  /*11b0*/  ISETP.EQ.OR P1, PT, R14, R5, P2 ;  /* 0x000000050e00720c */ /* 0x000fc80001722670 */
[----:B------:R-:W-:-:S07]  /*11c0*/  ISETP.EQ.OR P1, PT, R10, 0x2, P1 ;  /* 0x000000020a00780c */ /* 0x000fce0000f22670 */
[----:B------:R-:W1:Y:S01]  /*11d0*/  @!P3 S2R R9, SR_CTAID.Y ;  /* 0x000000000009b919 */ /* 0x000e620000002600 */
[----:B------:R-:W-:Y:S02]  /*11e0*/  @!P3 LOP3.LUT R10, R2, 0x1, RZ, 0xc0, !PT ;  /* 0x00000001020ab812 */ /* 0x000fe400078ec0ff */
[----:B------:R-:W-:-:S03]  /*11f0*/  @!P3 MOV R28, 0x4 ;  /* 0x00000004001cb802 */ /* 0x000fc60000000f00 */
[----:B------:R-:W2:Y:S01]  /*1200*/  @!P1 S2R R15, SR_CTAID.Y ;  /* 0x00000000000f9919 */ /* 0x000ea20000002600 */
[----:B------:R-:W-:Y:S01]  /*1210*/  @!P3 IMAD R10, R10, c[0x0][0x10], RZ ;  /* 0x000004000a0aba24 */ /* 0x000fe200078e02ff */
[----:B------:R-:W-:-:S03]  /*1220*/  @!P1 LOP3.LUT R11, R2, 0x1, RZ, 0xc0, !PT ;  /* 0x00000001020b9812 */ /* 0x000fc600078ec0ff */
[----:B------:R-:W-:Y:S02]  /*1230*/  @!P3 IMAD R10, R10, c[0x0][0xc], RZ ;  /* 0x000003000a0aba24 */ /* 0x000fe400078e02ff */
[----:B------:R-:W-:-:S03]  /*1240*/  @!P1 IMAD R11, R11, c[0x0][0x10], RZ ;  /* 0x000004000b0b9a24 */ /* 0x000fc600078e02ff */
[----:B------:R-:W-:Y:S01]  /*1250*/  @!P3 SHF.L.U32 R23, R10, 0x1, RZ ;  /* 0x000000010a17b819 */ /* 0x000fe200000006ff */
[----:B------:R-:W-:-:S05]  /*1260*/  @!P1 IMAD R10, R11, c[0x0][0xc], RZ ;  /* 0x000003000b0a9a24 */ /* 0x000fca00078e02ff */
[----:B------:R-:W-:Y:S01]  /*1270*/  @!P1 SHF.L.U32 R10, R10, 0x1, RZ ;  /* 0x000000010a0a9819 */ /* 0x000fe200000006ff */
[----:B-1----:R-:W-:Y:S02]  /*1280*/  @!P3 IMAD R11, R8, c[0x0][0x10], R9 ;  /* 0x00000400080bba24 */ /* 0x002fe400078e0209 */
[----:B------:R-:W-:Y:S01]  /*1290*/  @!P3 IMAD.WIDE R8, R23, R28, c[0x0][0x198] ;  /* 0x000066001708b625 */ /* 0x000fe200078e021c */
[----:B------:R-:W-:-:S03]  /*12a0*/  @!P1 MOV R23, 0x4 ;  /* 0x0000000400179802 */ /* 0x000fc60000000f00 */
[----:B--2---:R-:W-:Y:S02]  /*12b0*/  @!P1 IMAD R15, R14, c[0x0][0x10], R15 ;  /* 0x000004000e0f9a24 */ /* 0x004fe400078e020f */
[----:B------:R-:W-:-:S04]  /*12c0*/  @!P3 IMAD.WIDE.U32 R8, R11, 0x8, R8 ;  /* 0x000000080b08b825 */ /* 0x000fc800078e0008 */
[----:B------:R-:W-:Y:S02]  /*12d0*/  @!P1 IMAD.WIDE R10, R10, R23, c[0x0][0x198] ;  /* 0x000066000a0a9625 */ /* 0x000fe400078e0217 */
[----:B------:R-:W2:Y:S04]  /*12e0*/  @!P3 LDG.E.64 R8, [R8.64] ;  /* 0x000000060808b981 */ /* 0x000ea8000c1e1b00 */
[----:B------:R-:W-:-:S06]  /*12f0*/  @!P1 IMAD.WIDE.U32 R10, R15, 0x8, R10 ;  /* 0x000000080f0a9825 */ /* 0x000fcc00078e000a */
[----:B------:R-:W3:Y:S01]  /*1300*/  @!P1 LDG.E.64 R10, [R10.64] ;  /* 0x000000060a0a9981 */ /* 0x000ee2000c1e1b00 */
[----:B0-2---:R-:W-:Y:S02]  /*1310*/  @!P3 FADD.FTZ R12, R12, R8 ;  /* 0x000000080c0cb221 */ /* 0x005fe40000010000 */
[----:B------:R-:W-:Y:S02]  /*1320*/  @!P3 FADD.FTZ R13, R13, R9 ;  /* 0x000000090d0db221 */ /* 0x000fe40000010000 */
[----:B---3--:R-:W-:Y:S02]  /*1330*/  @!P1 FADD.FTZ R12, R12, R10 ;  /* 0x0000000a0c0c9221 */ /* 0x008fe40000010000 */
[----:B------:R-:W-:-:S04]  /*1340*/  @!P1 FADD.FTZ R13, R13, R11 ;  /* 0x0000000b0d0d9221 */ /* 0x000fc80000010000 */
.L_x_1494:
[----:B------:R-:W-:Y:S01]  /*1350*/  LOP3.LUT P1, RZ, R5, R6, RZ, 0xfc, !PT ;  /* 0x0000000605ff7212 */ /* 0x000fe2000782fcff */
[----:B------:R1:W-:Y:S01]  /*1360*/  @!P2 STS.64 [0x78], R12 ;  /* 0x0000780cff00a388 */ /* 0x0003e20000000a00 */
[----:B------:R-:W-:Y:S01]  /*1370*/  ISETP.EQ.U32.AND P3, PT, RZ, c[0x0][0x168], PT ;  /* 0x00005a00ff007a0c */ /* 0x000fe20003f62070 */
[----:B------:R-:W-:Y:S01]  /*1380*/  HFMA2.MMA R11, -RZ, RZ, 0, 2.384185791015625e-07 ;  /* 0x00000004ff0b7435 */ /* 0x000fe200000001ff */
[----:B------:R-:W-:-:S02]  /*1390*/  IADD3 R10, R21, R22, RZ ;  /* 0x00000016150a7210 */ /* 0x000fc40007ffe0ff */
[----:B------:R-:W-:-:S07]  /*13a0*/  ISETP.EQ.OR.EX P1, PT, RZ, c[0x0][0x16c], P1, P3 ;  /* 0x00005b00ff007a0c */ /* 0x000fce0000f22730 */
[----:B------:R-:W-:-:S04]  /*13b0*/  IMAD.WIDE R8, R10, R11, c[0x0][0x178] ;  /* 0x00005e000a087625 */ /* 0x000fc800078e020b */
[----:B------:R-:W-:Y:S02]  /*13c0*/  IMAD.WIDE R10, R10, R11, c[0x0][0x180] ;  /* 0x000060000a0a7625 */ /* 0x000fe400078e020b */
[----:B------:R-:W-:Y:S02]  /*13d0*/  @!P1 MOV R29, 0x8 ;  /* 0x00000008001d9802 */ /* 0x000fe40000000f00 */
[----:B------:R-:W-:Y:S02]  /*13e0*/  @!P1 FMUL.FTZ R23, R13, c[0x0][0x1f4] ;  /* 0x00007d000d179a20 */ /* 0x000fe40000410000 */
[----:B------:R-:W-:Y:S02]  /*13f0*/  @!P1 FMUL.FTZ R22, R12, c[0x0][0x1f4] ;  /* 0x00007d000c169a20 */ /* 0x000fe40000410000 */
[----:B------:R-:W-:-:S05]  /*1400*/  @!P1 IMAD.WIDE R28, R20, R29, c[0x0][0x168] ;  /* 0x00005a00141c9625 */ /* 0x000fca00078e021d */
[----:B------:R2:W-:Y:S04]  /*1410*/  @!P1 STG.E.64 [R28.64], R22 ;  /* 0x000000161c009986 */ /* 0x0005e8000c101b06 */
[----:B------:R-:W-:Y:S06]  /*1420*/  BAR.SYNC.DEFER_BLOCKING 0x0 ;  /* 0x0000000000007b1d */ /* 0x000fec0000010000 */
[----:B------:R-:W3:Y:S04]  /*1430*/  LDG.E.64 R8, [R8.64] ;  /* 0x0000000608087981 */ /* 0x000ee8000c1e1b00 */
[----:B------:R-:W3:Y:S01]  /*1440*/  LDG.E.64 R10, [R10.64] ;  /* 0x000000060a0a7981 */ /* 0x000ee2000c1e1b00 */
[----:B------:R-:W-:-:S02]  /*1450*/  ISETP.NE.AND P2, PT, RZ, UR5, PT ;  /* 0x00000005ff007c0c */ /* 0x000fc4000bf45270 */
[----:B01----:R-:W-:Y:S01]  /*1460*/  PRMT R13, RZ, 0x5410, R17 ;  /* 0x00005410ff0d7816 */ /* 0x003fe20000000011 */
[----:B------:R-:W0:Y:S01]  /*1470*/  LDS.64 R14, [0x78] ;  /* 0x00007800ff0e7984 */ /* 0x000e220000000a00 */
[--C-:B--2---:R-:W-:Y:S02]  /*1480*/  PRMT R23, RZ, 0x5410, R16.reuse ;  /* 0x00005410ff177816 */ /* 0x104fe40000000010 */
[----:B------:R-:W-:Y:S01]  /*1490*/  PRMT R29, RZ, 0x7610, R16 ;  /* 0x00007610ff1d7816 */ /* 0x000fe20000000010 */
[----:B0-----:R-:W-:-:S04]  /*14a0*/  FMUL.FTZ R14, R14, c[0x0][0x1f4] ;  /* 0x00007d000e0e7a20 */ /* 0x001fc80000410000 */
[----:B------:R-:W-:Y:S02]  /*14b0*/  FMUL.FTZ R12, R14, R14 ;  /* 0x0000000e0e0c7220 */ /* 0x000fe40000410000 */
[----:B------:R-:W-:Y:S02]  /*14c0*/  FADD.FTZ R23, R23, -R14 ;  /* 0x8000000e17177221 */ /* 0x000fe40000010000 */
[----:B------:R-:W-:Y:S01]  /*14d0*/  FFMA.FTZ R15, R15, c[0x0][0x1f4], -R12 ;  /* 0x00007d000f0f7a23 */ /* 0x000fe2000001080c */
[----:B------:R-:W-:Y:S01]  /*14e0*/  MOV R12, 0x3f800000 ;  /* 0x3f800000000c7802 */ /* 0x000fe20000000f00 */
[----:B------:R-:W-:-:S03]  /*14f0*/  FADD.FTZ R29, R29, -R14 ;  /* 0x8000000e1d1d7221 */ /* 0x000fc60000010000 */
[----:B------:R-:W-:-:S13]  /*1500*/  FSETP.GTU.FTZ.AND P1, PT, R15, RZ, PT ;  /* 0x000000ff0f00720b */ /* 0x000fda0003f3c000 */
[----:B------:R-:W-:-:S04]  /*1510*/  @P1 FADD.FTZ R15, R15, c[0x0][0x188] ;  /* 0x000062000f0f1621 */ /* 0x000fc80000010000 */
[----:B------:R0:W1:Y:S01]  /*1520*/  @P1 MUFU.RSQ R12, R15 ;  /* 0x0000000f000c1308 */ /* 0x0000620000001400 */
[----:B------:R-:W-:-:S04]  /*1530*/  ISETP.GE.U32.AND P1, PT, R18, c[0x0][0x1c8], PT ;  /* 0x0000720012007a0c */ /* 0x000fc80003f26070 */
[----:B------:R-:W-:Y:S02]  /*1540*/  ISETP.GE.AND.EX P1, PT, R7, c[0x0][0x1cc], PT, P1 ;  /* 0x0000730007007a0c */ /* 0x000fe40003f26310 */
[----:B0-----:R-:W-:Y:S01]  /*1550*/  PRMT R15, RZ, 0x7610, R17 ;  /* 0x00007610ff0f7816 */ /* 0x001fe20000000011 */
[----:B------:R-:W-:Y:S01]  /*1560*/  FADD.FTZ R17, R13, -R14 ;  /* 0x8000000e0d117221 */ /* 0x000fe20000010000 */
[----:B------:R-:W-:-:S03]  /*1570*/  ISETP.GT.U32.OR P1, PT, R6, 0x17f, P1 ;  /* 0x0000017f0600780c */ /* 0x000fc60000f24470 */
[----:B------:R-:W-:Y:S02]  /*1580*/  FADD.FTZ R13, R15, -R14 ;  /* 0x8000000e0f0d7221 */ /* 0x000fe40000010000 */
[-C--:B-1----:R-:W-:Y:S02]  /*1590*/  FMUL.FTZ R17, R17, R12.reuse ;  /* 0x0000000c11117220 */ /* 0x082fe40000410000 */
[-C--:B------:R-:W-:Y:S02]  /*15a0*/  FMUL.FTZ R23, R23, R12.reuse ;  /* 0x0000000c17177220 */ /* 0x080fe40000410000 */
[-C--:B------:R-:W-:Y:S02]  /*15b0*/  FMUL.FTZ R22, R29, R12.reuse ;  /* 0x0000000c1d167220 */ /* 0x080fe40000410000 */
[----:B------:R-:W-:Y:S02]  /*15c0*/  FMUL.FTZ R16, R13, R12 ;  /* 0x0000000c0d107220 */ /* 0x000fe40000410000 */
[----:B---3--:R-:W-:-:S02]  /*15d0*/  FFMA.FTZ R14, R8, R17, R10 ;  /* 0x00000011080e7223 */ /* 0x008fc4000001000a */
[----:B------:R-:W-:Y:S02]  /*15e0*/  FFMA.FTZ R12, R8, R23, R10 ;  /* 0x00000017080c7223 */ /* 0x000fe4000001000a */
[C-C-:B------:R-:W-:Y:S02]  /*15f0*/  FFMA.FTZ R13, R9.reuse, R22, R11.reuse ;  /* 0x00000016090d7223 */ /* 0x140fe4000001000b */
[----:B------:R-:W-:Y:S01]  /*1600*/  FFMA.FTZ R15, R9, R16, R11 ;  /* 0x00000010090f7223 */ /* 0x000fe2000001000b */
        /* <DEDUP_REMOVED lines=11> */
.L_x_1501:
        /* <DEDUP_REMOVED lines=12> */
.L_x_1503:
[----:B------:R-:W-:Y:S05]  /*1780*/  BSYNC B0 ;  /* 0x0000000000007941 */ /* 0x000fea0003800000 */
.L_x_1502:
[----:B------:R-:W-:Y:S05]  /*1790*/  @!P2 BRA `(.L_x_1504) ;  /* 0x000000a00000a947 */ /* 0x000fea0003800000 */
        /* <DEDUP_REMOVED lines=10> */
.L_x_1504:
[----:B------:R-:W-:Y:S01]  /*1840*/  BSSY B0, `(.L_x_1505) ;  /* 0x000000c000007945 */ /* 0x000fe20003800000 */
[----:B------:R-:W-:Y:S05]  /*1850*/  @P1 BRA `(.L_x_1506) ;  /* 0x000000a000001947 */ /* 0x000fea0003800000 */
[----:B0-----:R-:W-:Y:S01]  /*1860*/  MOV R10, R26 ;  /* 0x0000001a000a7202 */ /* 0x001fe20000000f00 */
        /* <DEDUP_REMOVED lines=9> */
.L_x_1506:
[----:B------:R-:W-:Y:S05]  /*1900*/  BSYNC B0 ;  /* 0x0000000000007941 */ /* 0x000fea0003800000 */
.L_x_1505:
[----:B------:R-:W-:Y:S02]  /*1910*/  IADD3 R20, R20, c[0x0][0x10], RZ ;  /* 0x0000040014147a10 */ /* 0x000fe40007ffe0ff */
[----:B------:R-:W-:Y:S02]  /*1920*/  IADD3 R2, R2, 0x1, RZ ;  /* 0x0000000102027810 */ /* 0x000fe40007ffe0ff */
[----:B------:R-:W-:-:S13]  /*1930*/  ISETP.GE.AND P1, PT, R20, UR4, PT ;  /* 0x0000000414007c0c */ /* 0x000fda000bf26270 */
[----:B------:R-:W-:Y:S01]  /*1940*/  @P1 CALL.REL.NOINC `(.L_x_1507) ;  /* 0x0000001000001944 */ /* 0x000fe20003c00000 */
[----:B------:R-:W-:Y:S05]  /*1950*/  BRA `(.L_x_1508) ;  /* 0xffffe84000007947 */ /* 0x000fea000383ffff */
.L_x_1507:
[----:B------:R-:W-:Y:S05]  /*1960*/  EXIT ;  /* 0x000000000000794d */ /* 0x000fea0003800000 */
.L_x_1509:
        /* <DEDUP_REMOVED lines=9> */
.L_x_2352:


//--------------------- .text._Z35group_norm_nhwc_fwd_one_pass_kernelI11Bf16IOFp32WLi256ELi12ELi384EEv26Group_norm_nhwc_fwd_params --------------------------
	.section	.text._Z35group_norm_nhwc_fwd_one_pass_kernelI11Bf16IOFp32WLi256ELi12ELi384EEv26Group_norm_nhwc_fwd_params,"ax",@progbits
	.sectioninfo	@"SHI_REGISTERS=40"
	.align	128
        .global         _Z35group_norm_nhwc_fwd_one_pass_kernelI11Bf16IOFp32WLi256ELi12ELi384EEv26Group_norm_nhwc_fwd_params
        .type           _Z35group_norm_nhwc_fwd_one_pass_kernelI11Bf16IOFp32WLi256ELi12ELi384EEv26Group_norm_nhwc_fwd_params,@function
        .size           _Z35group_norm_nhwc_fwd_one_pass_kernelI11Bf16IOFp32WLi256ELi12ELi384EEv26Group_norm_nhwc_fwd_params,(.L_x_2353 - _Z35group_norm_nhwc_fwd_one_pass_kernelI11Bf16IOFp32WLi256ELi12ELi384EEv26Group_norm_nhwc_fwd_params)
        .other          _Z35group_norm_nhwc_fwd_one_pass_kernelI11Bf16IOFp32WLi256ELi12ELi384EEv26Group_norm_nhwc_fwd_params,@"STO_CUDA_ENTRY STV_DEFAULT"
_Z35group_norm_nhwc_fwd_one_pass_kernelI11Bf16IOFp32WLi256ELi12ELi384EEv26Group_norm_nhwc_fwd_params:
.text._Z35group_norm_nhwc_fwd_one_pass_kernelI11Bf16IOFp32WLi256ELi12ELi384EEv26Group_norm_nhwc_fwd_params:
        /* <DEDUP_REMOVED lines=24> */
[----:B------:R-:W-:Y:S02]  /*0180*/  ISETP.LT.U32.AND P0, PT, R0, 0x180, !P0 ;  /* 0x000001800000780c */ /* 0x000fe40004701070 */
[C---:B------:R-:W-:Y:S02]  /*0190*/  IADD3 R28, R29.reuse, 0x40, RZ ;  /* 0x000000401d1c7810 */ /* 0x040fe40007ffe0ff */
[C---:B------:R-:W-:Y:S02]  /*01a0*/  IADD3 R27, R29.reuse, 0x80, RZ ;  /* 0x000000801d1b7810 */ /* 0x040fe40007ffe0ff */
[----:B--2---:R-:W-:Y:S02]  /*01b0*/  IADD3 R7, R29, 0xc0, RZ ;  /* 0x000000c01d077810 */ /* 0x004fe40007ffe0ff */
.L_x_1532:
[----:B0-----:R-:W-:Y:S01]  /*01c0*/  IABS R11, c[0x0][0x1d8] ;  /* 0x00007600000b7a13 */ /* 0x001fe20000000000 */
[----:B------:R-:W-:Y:S01]  /*01d0*/  CS2R R24, SRZ ;  /* 0x0000000000187805 */ /* 0x000fe2000001ff00 */
[----:B------:R-:W-:-:S02]  /*01e0*/  SHF.R.S32.HI R20, RZ, 0x1f, R28 ;  /* 0x0000001fff147819 */ /* 0x000fc4000001141c */
[----:B------:R-:W0:Y:S01]  /*01f0*/  I2F.RP R10, R11 ;  /* 0x0000000b000a7306 */ /* 0x000e220000209400 */
[----:B------:R-:W-:Y:S02]  /*0200*/  SHF.R.S32.HI R21, RZ, 0x1f, R27 ;  /* 0x0000001fff157819 */ /* 0x000fe4000001141b */
[----:B------:R-:W-:Y:S02]  /*0210*/  SHF.R.S32.HI R22, RZ, 0x1f, R7 ;  /* 0x0000001fff167819 */ /* 0x000fe40000011407 */
[----:B------:R-:W-:-:S03]  /*0220*/  MOV R23, RZ ;  /* 0x000000ff00177202 */ /* 0x000fc60000000f00 */
        /* <DEDUP_REMOVED lines=8> */
[----:B------:R-:W-:-:S04]  /*02b0*/  LOP3.LUT R8, R30, c[0x0][0x1d8], RZ, 0x3c, !PT ;  /* 0x000076001e087a12 */ /* 0x000fc800078e3cff */
[----:B------:R-:W-:Y:S01]  /*02c0*/  ISETP.GE.AND P3, PT, R8, RZ, PT ;  /* 0x000000ff0800720c */ /* 0x000fe20003f66270 */
[----:B------:R-:W-:-:S05]  /*02d0*/  IMAD.HI.U32 R9, R9, R12, RZ ;  /* 0x0000000c09097227 */ /* 0x000fca00078e00ff */
[----:B------:R-:W-:-:S05]  /*02e0*/  IADD3 R10, -R9, RZ, RZ ;  /* 0x000000ff090a7210 */ /* 0x000fca0007ffe1ff */
[----:B------:R-:W-:-:S05]  /*02f0*/  IMAD R10, R11, R10, R12 ;  /* 0x0000000a0b0a7224 */ /* 0x000fca00078e020c */
[----:B------:R-:W-:-:S13]  /*0300*/  ISETP.GT.U32.AND P2, PT, R11, R10, PT ;  /* 0x0000000a0b00720c */ /* 0x000fda0003f44070 */
[-C--:B------:R-:W-:Y:S02]  /*0310*/  @!P2 IADD3 R10, R10, -R11.reuse, RZ ;  /* 0x8000000b0a0aa210 */ /* 0x080fe40007ffe0ff */
[----:B------:R-:W-:Y:S02]  /*0320*/  @!P2 IADD3 R9, R9, 0x1, RZ ;  /* 0x000000010909a810 */ /* 0x000fe40007ffe0ff */
[----:B------:R-:W-:Y:S02]  /*0330*/  ISETP.GE.U32.AND P1, PT, R10, R11, PT ;  /* 0x0000000b0a00720c */ /* 0x000fe40003f26070 */
[----:B------:R-:W-:-:S11]  /*0340*/  ISETP.NE.AND P2, PT, RZ, c[0x0][0x1d8], PT ;  /* 0x00007600ff007a0c */ /* 0x000fd60003f45270 */
[----:B------:R-:W-:Y:S02]  /*0350*/  @P1 IADD3 R9, R9, 0x1, RZ ;  /* 0x0000000109091810 */ /* 0x000fe40007ffe0ff */
[----:B------:R-:W-:Y:S02]  /*0360*/  ISETP.GE.U32.AND P1, PT, R28, c[0x0][0x1c8], PT ;  /* 0x000072001c007a0c */ /* 0x000fe40003f26070 */
[----:B------:R-:W-:Y:S02]  /*0370*/  @!P3 IADD3 R9, -R9, RZ, RZ ;  /* 0x000000ff0909b210 */ /* 0x000fe40007ffe1ff */
[----:B------:R-:W-:Y:S02]  /*0380*/  @!P2 LOP3.LUT R9, RZ, c[0x0][0x1d8], RZ, 0x33, !PT ;  /* 0x00007600ff09aa12 */ /* 0x000fe400078e33ff */
[----:B------:R-:W-:Y:S02]  /*0390*/  ISETP.GE.AND.EX P1, PT, R20, c[0x0][0x1cc], PT, P1 ;  /* 0x0000730014007a0c */ /* 0x000fe40003f26310 */
[----:B------:R-:W-:-:S02]  /*03a0*/  IADD3 R11, -R9, RZ, RZ ;  /* 0x000000ff090b7210 */ /* 0x000fc40007ffe1ff */
[----:B------:R-:W-:Y:S02]  /*03b0*/  SHF.R.S32.HI R8, RZ, 0x1f, R9 ;  /* 0x0000001fff087819 */ /* 0x000fe40000011409 */
[----:B------:R-:W-:Y:S01]  /*03c0*/  ISETP.GT.U32.OR P1, PT, R0, 0x17f, P1 ;  /* 0x0000017f0000780c */ /* 0x000fe20000f24470 */
[----:B------:R-:W-:Y:S01]  /*03d0*/  IMAD R32, R11, c[0x0][0x1d8], R30 ;  /* 0x000076000b207a24 */ /* 0x000fe200078e021e */
[----:B------:R-:W-:Y:S01]  /*03e0*/  SHF.R.S32.HI R11, RZ, 0x1f, R31 ;  /* 0x0000001fff0b7819 */ /* 0x000fe2000001141f */
[----:B------:R-:W-:Y:S01]  /*03f0*/  IMAD R8, R8, c[0x0][0x1d0], RZ ;  /* 0x0000740008087a24 */ /* 0x000fe200078e02ff */
[----:B------:R-:W-:Y:S01]  /*0400*/  ISETP.GE.U32.AND P3, PT, R7, c[0x0][0x1c8], PT ;  /* 0x0000720007007a0c */ /* 0x000fe20003f66070 */
[----:B------:R-:W-:Y:S02]  /*0410*/  IMAD R32, R32, 0xc, RZ ;  /* 0x0000000c20207824 */ /* 0x000fe400078e02ff */
[----:B------:R-:W-:Y:S01]  /*0420*/  IMAD R35, R9, c[0x0][0x1d4], R8 ;  /* 0x0000750009237a24 */ /* 0x000fe200078e0208 */
[----:B------:R-:W-:Y:S01]  /*0430*/  ISETP.GE.AND.EX P3, PT, R22, c[0x0][0x1cc], PT, P3 ;  /* 0x0000730016007a0c */ /* 0x000fe20003f66330 */
[----:B------:R-:W-:Y:S01]  /*0440*/  @P0 IMAD R8, R4, c[0x0][0x1c0], RZ ;  /* 0x0000700004080a24 */ /* 0x000fe200078e02ff */
[----:B------:R-:W-:-:S02]  /*0450*/  IADD3 R36, P2, R31, R32, RZ ;  /* 0x000000201f247210 */ /* 0x000fc40007f5e0ff */
[----:B------:R-:W-:Y:S01]  /*0460*/  ISETP.GT.U32.OR P3, PT, R0, 0x17f, P3 ;  /* 0x0000017f0000780c */ /* 0x000fe20001f64470 */
[----:B------:R-:W-:Y:S01]  /*0470*/  @P0 IMAD R13, R29, c[0x0][0x1c4], R8 ;  /* 0x000071001d0d0a24 */ /* 0x000fe200078e0208 */
[----:B------:R-:W-:Y:S02]  /*0480*/  LEA.HI.X.SX32 R37, R32, R11, 0x1, P2 ;  /* 0x0000000b20257211 */ /* 0x000fe400010f0eff */
[----:B------:R-:W-:-:S03]  /*0490*/  ISETP.GE.U32.AND P2, PT, R27, c[0x0][0x1c8], PT ;  /* 0x000072001b007a0c */ /* 0x000fc60003f46070 */
[----:B------:R-:W-:Y:S01]  /*04a0*/  IMAD.WIDE.U32 R36, R9, c[0x0][0x1d0], R36 ;  /* 0x0000740009247a25 */ /* 0x000fe200078e0024 */
[----:B------:R-:W-:-:S03]  /*04b0*/  ISETP.GE.AND.EX P2, PT, R21, c[0x0][0x1cc], PT, P2 ;  /* 0x0000730015007a0c */ /* 0x000fc60003f46320 */
[----:B------:R-:W-:Y:S01]  /*04c0*/  @!P1 IMAD R9, R20, c[0x0][0x1c0], RZ ;  /* 0x0000700014099a24 */ /* 0x000fe200078e02ff */
[----:B------:R-:W-:Y:S02]  /*04d0*/  IADD3 R35, R37, R35, RZ ;  /* 0x0000002325237210 */ /* 0x000fe40007ffe0ff */
[-C--:B------:R-:W-:Y:S01]  /*04e0*/  @!P1 MOV R34, R36.reuse ;  /* 0x0000002400229202 */ /* 0x080fe20000000f00 */
[----:B------:R-:W-:Y:S01]  /*04f0*/  @!P1 IMAD R15, R28, c[0x0][0x1c4], R9 ;  /* 0x000071001c0f9a24 */ /* 0x000fe200078e0209 */
[----:B------:R-:W-:Y:S02]  /*0500*/  ISETP.GT.U32.OR P2, PT, R0, 0x17f, P2 ;  /* 0x0000017f0000780c */ /* 0x000fe40001744470 */
[----:B------:R-:W-:Y:S01]  /*0510*/  @P0 MOV R10, R36 ;  /* 0x00000024000a0202 */ /* 0x000fe20000000f00 */
[----:B------:R-:W-:Y:S01]  /*0520*/  @!P1 IMAD.WIDE.U32 R8, R28, c[0x0][0x1c0], R34 ;  /* 0x000070001c089a25 */ /* 0x000fe200078e0022 */
[----:B------:R-:W-:-:S04]  /*0530*/  @P0 MOV R11, R35 ;  /* 0x00000023000b0202 */ /* 0x000fc80000000f00 */
[----:B------:R-:W-:Y:S01]  /*0540*/  @!P1 IADD3 R9, R9, R15, RZ ;  /* 0x0000000f09099210 */ /* 0x000fe20007ffe0ff */
[----:B------:R-:W-:Y:S01]  /*0550*/  @P0 IMAD.WIDE.U32 R10, R29, c[0x0][0x1c0], R10 ;  /* 0x000070001d0a0a25 */ /* 0x000fe200078e000a */
[----:B------:R-:W-:-:S04]  /*0560*/  @!P1 LEA R14, P5, R8, c[0x0][0x170], 0x1 ;  /* 0x00005c00080e9a11 */ /* 0x000fc800078a08ff */
[----:B------:R-:W-:Y:S02]  /*0570*/  @P0 IADD3 R11, R11, R13, RZ ;  /* 0x0000000d0b0b0210 */ /* 0x000fe40007ffe0ff */
[----:B------:R-:W-:Y:S02]  /*0580*/  @P0 LEA R16, P4, R10, c[0x0][0x170], 0x1 ;  /* 0x00005c000a100a11 */ /* 0x000fe400078808ff */
[----:B------:R-:W-:Y:S01]  /*0590*/  @!P1 LEA.HI.X R15, R8, c[0x0][0x174], R9, 0x1, P5 ;  /* 0x00005d00080f9a11 */ /* 0x000fe200028f0c09 */
[----:B------:R-:W-:Y:S01]  /*05a0*/  @!P2 IMAD R8, R21, c[0x0][0x1c0], RZ ;  /* 0x000070001508aa24 */ /* 0x000fe200078e02ff */
[----:B------:R-:W-:Y:S01]  /*05b0*/  @P0 LEA.HI.X R17, R10, c[0x0][0x174], R11, 0x1, P4 ;  /* 0x00005d000a110a11 */ /* 0x000fe200020f0c0b */
[----:B------:R-:W-:Y:S01]  /*05c0*/  @!P3 IMAD R10, R22, c[0x0][0x1c0], RZ ;  /* 0x00007000160aba24 */ /* 0x000fe200078e02ff */
[----:B------:R-:W-:Y:S01]  /*05d0*/  @!P2 MOV R9, R35 ;  /* 0x000000230009a202 */ /* 0x000fe20000000f00 */
[C---:B------:R-:W-:Y:S01]  /*05e0*/  @!P2 IMAD R11, R27.reuse, c[0x0][0x1c4], R8 ;  /* 0x000071001b0baa24 */ /* 0x040fe200078e0208 */
[----:B------:R-:W-:Y:S01]  /*05f0*/  @!P2 MOV R8, R36 ;  /* 0x000000240008a202 */ /* 0x000fe20000000f00 */
[----:B------:R-:W2:Y:S04]  /*0600*/  @!P1 LDG.E R23, [R14.64] ;  /* 0x000000060e179981 */ /* 0x000ea8000c1e1900 */
[----:B------:R-:W-:Y:S01]  /*0610*/  @!P2 IMAD.WIDE.U32 R8, R27, c[0x0][0x1c0], R8 ;  /* 0x000070001b08aa25 */ /* 0x000fe200078e0008 */
[----:B------:R-:W3:Y:S03]  /*0620*/  @P0 LDG.E R24, [R16.64] ;  /* 0x0000000610180981 */ /* 0x000ee6000c1e1900 */
[----:B------:R-:W-:Y:S01]  /*0630*/  @!P3 IMAD R19, R7, c[0x0][0x1c4], R10 ;  /* 0x000071000713ba24 */ /* 0x000fe200078e020a */
[----:B------:R-:W-:-:S02]  /*0640*/  @!P2 IADD3 R9, R9, R11, RZ ;  /* 0x0000000b0909a210 */ /* 0x000fc40007ffe0ff */
[C---:B------:R-:W-:Y:S02]  /*0650*/  @!P2 LEA R12, P1, R8.reuse, c[0x0][0x170], 0x1 ;  /* 0x00005c00080caa11 */ /* 0x040fe400078208ff */
[----:B------:R-:W-:Y:S02]  /*0660*/  @!P3 MOV R10, R36 ;  /* 0x00000024000ab202 */ /* 0x000fe40000000f00 */
[----:B------:R-:W-:Y:S02]  /*0670*/  @!P3 MOV R11, R35 ;  /* 0x00000023000bb202 */ /* 0x000fe40000000f00 */
[----:B------:R-:W-:-:S03]  /*0680*/  @!P2 LEA.HI.X R13, R8, c[0x0][0x174], R9, 0x1, P1 ;  /* 0x00005d00080daa11 */ /* 0x000fc600008f0c09 */
[----:B------:R-:W-:Y:S02]  /*0690*/  @!P3 IMAD.WIDE.U32 R10, R7, c[0x0][0x1c0], R10 ;  /* 0x00007000070aba25 */ /* 0x000fe400078e000a */
[----:B------:R2:W4:Y:S03]  /*06a0*/  @!P2 LDG.E R25, [R12.64] ;  /* 0x000000060c19a981 */ /* 0x000526000c1e1900 */
[----:B------:R-:W-:Y:S02]  /*06b0*/  @!P3 IADD3 R9, R11, R19, RZ ;  /* 0x000000130b09b210 */ /* 0x000fe40007ffe0ff */
[C---:B------:R-:W-:Y:S02]  /*06c0*/  @!P3 LEA R8, P1, R10.reuse, c[0x0][0x170], 0x1 ;  /* 0x00005c000a08ba11 */ /* 0x040fe400078208ff */
[----:B------:R-:W-:Y:S02]  /*06d0*/  MOV R26, RZ ;  /* 0x000000ff001a7202 */ /* 0x000fe40000000f00 */
[----:B------:R-:W-:-:S05]  /*06e0*/  @!P3 LEA.HI.X R9, R10, c[0x0][0x174], R9, 0x1, P1 ;  /* 0x00005d000a09ba11 */ /* 0x000fca00008f0c09 */
[----:B------:R3:W5:Y:S01]  /*06f0*/  @!P3 LDG.E R26, [R8.64] ;  /* 0x00000006081ab981 */ /* 0x000762000c1e1900 */
[C---:B------:R-:W-:Y:S02]  /*0700*/  ISETP.GT.AND P1, PT, R2.reuse, 0x1e, PT ;  /* 0x0000001e0200780c */ /* 0x040fe40003f24270 */
[----:B------:R-:W-:Y:S02]  /*0710*/  ISETP.NE.AND P3, PT, R2, RZ, PT ;  /* 0x000000ff0200720c */ /* 0x000fe40003f65270 */
[----:B------:R-:W-:Y:S01]  /*0720*/  ISETP.NE.AND P2, PT, R0, RZ, PT ;  /* 0x000000ff0000720c */ /* 0x000fe20003f45270 */
[----:B------:R-:W-:Y:S01]  /*0730*/  BSSY B0, `(.L_x_1510) ;  /* 0x0000055000007945 */ /* 0x000fe20003800000 */
[--C-:B--2---:R-:W-:Y:S02]  /*0740*/  PRMT R12, RZ, 0x5410, R23.reuse ;  /* 0x00005410ff0c7816 */ /* 0x104fe40000000017 */
[----:B------:R-:W-:Y:S02]  /*0750*/  PRMT R11, RZ, 0x7610, R23 ;  /* 0x00007610ff0b7816 */ /* 0x000fe40000000017 */
[----:B---3--:R-:W-:-:S02]  /*0760*/  PRMT R9, RZ, 0x7610, R24 ;  /* 0x00007610ff097816 */ /* 0x008fc40000000018 */
[----:B------:R-:W-:Y:S01]  /*0770*/  PRMT R8, RZ, 0x5410, R24 ;  /* 0x00005410ff087816 */ /* 0x000fe20000000018 */
[----:B------:R-:W-:Y:S02]  /*0780*/  FADD.FTZ R15, R12, R11 ;  /* 0x0000000b0c0f7221 */ /* 0x000fe40000010000 */
[----:B------:R-:W-:Y:S02]  /*0790*/  FMUL.FTZ R17, R11, R11 ;  /* 0x0000000b0b117220 */ /* 0x000fe40000410000 */
[----:B------:R-:W-:Y:S02]  /*07a0*/  FMUL.FTZ R11, R9, R9 ;  /* 0x00000009090b7220 */ /* 0x000fe40000410000 */
[C---:B------:R-:W-:Y:S02]  /*07b0*/  FADD.FTZ R10, R8.reuse, R9 ;  /* 0x00000009080a7221 */ /* 0x040fe40000010000 */
[----:B------:R-:W-:Y:S01]  /*07c0*/  FFMA.FTZ R11, R8, R8, R11 ;  /* 0x00000008080b7223 */ /* 0x000fe2000001000b */
[----:B----4-:R-:W-:-:S02]  /*07d0*/  PRMT R9, RZ, 0x7610, R25 ;  /* 0x00007610ff097816 */ /* 0x010fc40000000019 */
[----:B------:R-:W-:Y:S01]  /*07e0*/  PRMT R8, RZ, 0x5410, R25 ;  /* 0x00005410ff087816 */ /* 0x000fe20000000019 */
[----:B------:R-:W-:Y:S02]  /*07f0*/  FADD.FTZ R10, RZ, R10 ;  /* 0x0000000aff0a7221 */ /* 0x000fe40000010000 */
[----:B------:R-:W-:Y:S02]  /*0800*/  FMUL.FTZ R13, R9, R9 ;  /* 0x00000009090d7220 */ /* 0x000fe40000410000 */
[----:B------:R-:W-:Y:S02]  /*0810*/  FADD.FTZ R9, R8, R9 ;  /* 0x0000000908097221 */ /* 0x000fe40000010000 */
[----:B------:R-:W-:Y:S02]  /*0820*/  FADD.FTZ R10, R10, R15 ;  /* 0x0000000f0a0a7221 */ /* 0x000fe40000010000 */
[----:B------:R-:W-:Y:S02]  /*0830*/  FFMA.FTZ R8, R8, R8, R13 ;  /* 0x0000000808087223 */ /* 0x000fe4000001000d */
[----:B------:R-:W-:Y:S01]  /*0840*/  FFMA.FTZ R12, R12, R12, R17 ;  /* 0x0000000c0c0c7223 */ /* 0x000fe20000010011 */
[----:B-----5:R-:W-:Y:S01]  /*0850*/  PRMT R13, RZ, 0x7610, R26 ;  /* 0x00007610ff0d7816 */ /* 0x020fe2000000001a */
[----:B------:R-:W-:-:S02]  /*0860*/  FADD.FTZ R11, RZ, R11 ;  /* 0x0000000bff0b7221 */ /* 0x000fc40000010000 */
[----:B------:R-:W-:Y:S01]  /*0870*/  FADD.FTZ R9, R10, R9 ;  /* 0x000000090a097221 */ /* 0x000fe20000010000 */
[----:B------:R-:W-:Y:S01]  /*0880*/  PRMT R10, RZ, 0x5410, R26 ;  /* 0x00005410ff0a7816 */ /* 0x000fe2000000001a */
[----:B------:R-:W-:Y:S02]  /*0890*/  FADD.FTZ R11, R11, R12 ;  /* 0x0000000c0b0b7221 */ /* 0x000fe40000010000 */
[----:B------:R-:W-:Y:S02]  /*08a0*/  FMUL.FTZ R15, R13, R13 ;  /* 0x0000000d0d0f7220 */ /* 0x000fe40000410000 */
[----:B------:R-:W-:Y:S02]  /*08b0*/  FADD.FTZ R8, R11, R8 ;  /* 0x000000080b087221 */ /* 0x000fe40000010000 */
[C---:B------:R-:W-:Y:S02]  /*08c0*/  FFMA.FTZ R15, R10.reuse, R10, R15 ;  /* 0x0000000a0a0f7223 */ /* 0x040fe4000001000f */
[----:B------:R-:W-:-:S02]  /*08d0*/  FADD.FTZ R18, R10, R13 ;  /* 0x0000000d0a127221 */ /* 0x000fc40000010000 */
        /* <DEDUP_REMOVED lines=26> */
[----:B------:R-:W-:-:S05]  /*0a80*/  MOV R19, R8 ;  /* 0x0000000800137202 */ /* 0x000fca0000000f00 */
        /* <DEDUP_REMOVED lines=13> */
[----:B0-----:R-:W-:Y:S02]  /*0b60*/  FADD.FTZ R13, R13, R16 ;  /* 0x000000100d0d7221 */ /* 0x001fe40000010000 */
[----:B------:R-:W-:Y:S02]  /*0b70*/  FADD.FTZ R12, R12, R17 ;  /* 0x000000110c0c7221 */ /* 0x000fe40000010000 */
[----:B------:R-:W-:Y:S02]  /*0b80*/  FADD.FTZ R17, R13, R18 ;  /* 0x000000120d117221 */ /* 0x000fe40000010000 */
[----:B------:R-:W-:Y:S02]  /*0b90*/  FADD.FTZ R16, R12, R19 ;  /* 0x000000130c107221 */ /* 0x000fe40000010000 */
[----:B------:R-:W0:Y:S01]  /*0ba0*/  LDS.128 R12, [0x50] ;  /* 0x00005000ff0c7984 */ /* 0x000e220000000c00 */
[----:B-1----:R-:W-:Y:S02]  /*0bb0*/  FADD.FTZ R17, R17, R8 ;  /* 0x0000000811117221 */ /* 0x002fe40000010000 */
[----:B------:R-:W-:-:S02]  /*0bc0*/  FADD.FTZ R8, R16, R9 ;  /* 0x0000000910087221 */ /* 0x000fc40000010000 */
[----:B------:R-:W-:Y:S02]  /*0bd0*/  FADD.FTZ R9, R17, R10 ;  /* 0x0000000a11097221 */ /* 0x000fe40000010000 */
[----:B------:R-:W1:Y:S01]  /*0be0*/  LDS.128 R16, [0x60] ;  /* 0x00006000ff107984 */ /* 0x000e620000000c00 */
        /* <DEDUP_REMOVED lines=9> */
.L_x_1511:
[----:B------:R-:W-:Y:S05]  /*0c80*/  BSYNC B0 ;  /* 0x0000000000007941 */ /* 0x000fea0003800000 */
.L_x_1510:
[----:B------:R-:W-:-:S04]  /*0c90*/  MOV R12, c[0x0][0xc] ;  /* 0x00000300000c7a02 */ /* 0x000fc80000000f00 */
[----:B------:R-:W-:-:S13]  /*0ca0*/  ISETP.GE.U32.AND P1, PT, R12, 0x2, PT ;  /* 0x000000020c00780c */ /* 0x000fda0003f26070 */
[----:B------:R-:W-:Y:S05]  /*0cb0*/  @!P1 BRA `(.L_x_1512) ;  /* 0x0000093000009947 */ /* 0x000fea0003800000 */
[----:B------:R-:W-:Y:S05]  /*0cc0*/  @P2 BRA `(.L_x_1513) ;  /* 0x000001a000002947 */ /* 0x000fea0003800000 */
[----:B------:R-:W1:Y:S01]  /*0cd0*/  S2R R14, SR_CTAID.Y ;  /* 0x00000000000e7919 */ /* 0x000e620000002600 */
[C---:B------:R-:W-:Y:S02]  /*0ce0*/  LOP3.LUT R8, R5.reuse, 0x1, RZ, 0xc0, !PT ;  /* 0x0000000105087812 */ /* 0x040fe400078ec0ff */
[----:B------:R-:W-:-:S03]  /*0cf0*/  LOP3.LUT P1, RZ, R5, 0x2, RZ, 0xc0, !PT ;  /* 0x0000000205ff7812 */ /* 0x000fc6000782c0ff */
[----:B------:R-:W-:Y:S01]  /*0d00*/  IMAD R9, R8, c[0x0][0x10], RZ ;  /* 0x0000040008097a24 */ /* 0x000fe200078e02ff */
[----:B------:R-:W-:-:S03]  /*0d10*/  HFMA2.MMA R8, -RZ, RZ, 0, 2.384185791015625e-07 ;  /* 0x00000004ff087435 */ /* 0x000fc600000001ff */
[----:B------:R-:W-:-:S05]  /*0d20*/  IMAD R10, R9, c[0x0][0xc], RZ ;  /* 0x00000300090a7a24 */ /* 0x000fca00078e02ff */
[----:B------:R-:W-:-:S05]  /*0d30*/  SHF.L.U32 R11, R10, 0x1, RZ ;  /* 0x000000010a0b7819 */ /* 0x000fca00000006ff */
[----:B------:R-:W-:-:S04]  /*0d40*/  IMAD.WIDE R10, R11, R8, c[0x0][0x198] ;  /* 0x000066000b0a7625 */ /* 0x000fc800078e0208 */
[----:B-1----:R-:W-:Y:S01]  /*0d50*/  IMAD R13, R3, c[0x0][0x10], R14 ;  /* 0x00000400030d7a24 */ /* 0x002fe200078e020e */
[----:B------:R-:W-:Y:S02]  /*0d60*/  IADD3 R9, R9, R14, RZ ;  /* 0x0000000e09097210 */ /* 0x000fe40007ffe0ff */
[----:B------:R-:W-:Y:S01]  /*0d70*/  MOV R14, 0x1 ;  /* 0x00000001000e7802 */ /* 0x000fe20000000f00 */
[----:B------:R-:W-:-:S03]  /*0d80*/  IMAD.WIDE.U32 R10, R13, 0x8, R10 ;  /* 0x000000080d0a7825 */ /* 0x000fc600078e000a */
[----:B------:R-:W-:Y:S01]  /*0d90*/  SEL R13, R14, 0xffffffff, !P1 ;  /* 0xffffffff0e0d7807 */ /* 0x000fe20004800000 */
[----:B------:R-:W-:Y:S01]  /*0da0*/  IMAD.WIDE.U32 R8, R9, R8, c[0x0][0x190] ;  /* 0x0000640009087625 */ /* 0x000fe200078e0008 */
[----:B------:R1:W-:Y:S01]  /*0db0*/  STG.E.64 [R10.64], R18 ;  /* 0x000000120a007986 */ /* 0x0003e2000c101b06 */
[----:B------:R-:W-:Y:S06]  /*0dc0*/  MEMBAR.ALL.GPU ;  /* 0x0000000000007992 */ /* 0x000fec000000a000 */
[----:B------:R-:W-:-:S00]  /*0dd0*/  ERRBAR ;  /* 0x00000000000079ab */ /* 0x000fc00000000000 */
[----:B-1----:R-:W-:Y:S01]  /*0de0*/  SEL R11, RZ, c[0x0][0xc], P1 ;  /* 0x00000300ff0b7a07 */ /* 0x002fe20000800000 */
[----:B------:R1:W-:Y:S03]  /*0df0*/  RED.E.ADD.S32.STRONG.GPU [R8.64], R13 ;  /* 0x0000000d0800798e */ /* 0x0003e6000c10e386 */
[----:B------:R-:W-:-:S13]  /*0e00*/  ISETP.NE.AND P1, PT, R11, -0x1, PT ;  /* 0xffffffff0b00780c */ /* 0x000fda0003f25270 */
[----:B-1----:R-:W-:Y:S05]  /*0e10*/  @!P1 BRA `(.L_x_1513) ;  /* 0x0000005000009947 */ /* 0x002fea0003800000 */
.L_x_1514:
[----:B------:R-:W2:Y:S01]  /*0e20*/  LDG.E.STRONG.GPU R10, [R8.64] ;  /* 0x00000006080a7981 */ /* 0x000ea2000c1ef900 */
[----:B------:R-:W-:Y:S01]  /*0e30*/  YIELD ;  /* 0x0000000000007946 */ /* 0x000fe20003800000 */
[----:B--2---:R-:W-:Y:S01]  /*0e40*/  ISETP.NE.AND P1, PT, R10, R11, PT ;  /* 0x0000000b0a00720c */ /* 0x004fe20003f25270 */
[----:B------:R-:W-:-:S12]  /*0e50*/  CCTL.IVALL ;  /* 0x00000000ff00798f */ /* 0x000fd80002000000 */
[----:B------:R-:W-:Y:S05]  /*0e60*/  @P1 BRA `(.L_x_1514) ;  /* 0xffffffb000001947 */ /* 0x000fea000383ffff */
.L_x_1513:
        /* <DEDUP_REMOVED lines=11> */
.L_x_1516:
        /* <DEDUP_REMOVED lines=15> */
[----:B------:R-:W-:Y:S01]  /*1010*/  @!P5 LOP3.LUT R11, R5, 0x1, RZ, 0xc0, !PT ;  /* 0x00000001050bd812 */ /* 0x000fe200078ec0ff */
[----:B------:R-:W1:Y:S01]  /*1020*/  @!P5 S2R R13, SR_CTAID.Y ;  /* 0x00000000000dd919 */ /* 0x000e620000002600 */
[----:B------:R-:W-:-:S03]  /*1030*/  @!P5 MOV R17, 0x4 ;  /* 0x000000040011d802 */ /* 0x000fc60000000f00 */
[----:B------:R-:W-:-:S04]  /*1040*/  @!P5 IMAD R11, R11, c[0x0][0x10], RZ ;  /* 0x000004000b0bda24 */ /* 0x000fc800078e02ff */
[----:B------:R-:W-:-:S05]  /*1050*/  @!P5 IMAD R11, R11, c[0x0][0xc], RZ ;  /* 0x000003000b0bda24 */ /* 0x000fca00078e02ff */
[----:B------:R-:W-:Y:S02]  /*1060*/  @!P5 SHF.L.U32 R16, R11, 0x1, RZ ;  /* 0x000000010b10d819 */ /* 0x000fe400000006ff */
[----:B------:R-:W3:Y:S03]  /*1070*/  @!P3 S2R R11, SR_CTAID.Y ;  /* 0x00000000000bb919 */ /* 0x000ee60000002600 */
[----:B------:R-:W-:-:S04]  /*1080*/  @!P5 IMAD.WIDE R16, R16, R17, c[0x0][0x198] ;  /* 0x000066001010d625 */ /* 0x000fc800078e0211 */
[----:B-1----:R-:W-:Y:S01]  /*1090*/  @!P5 IMAD R13, R12, c[0x0][0x10], R13 ;  /* 0x000004000c0dda24 */ /* 0x002fe200078e020d */
[----:B------:R-:W-:-:S03]  /*10a0*/  @!P3 LOP3.LUT R12, R5, 0x1, RZ, 0xc0, !PT ;  /* 0x00000001050cb812 */ /* 0x000fc600078ec0ff */
[----:B------:R-:W-:-:S04]  /*10b0*/  @!P5 IMAD.WIDE.U32 R16, R13, 0x8, R16 ;  /* 0x000000080d10d825 */ /* 0x000fc800078e0010 */
[----:B------:R-:W-:-:S04]  /*10c0*/  @!P3 IMAD R12, R12, c[0x0][0x10], RZ ;  /* 0x000004000c0cba24 */ /* 0x000fc800078e02ff */
[----:B------:R-:W-:Y:S02]  /*10d0*/  @!P3 IMAD R12, R12, c[0x0][0xc], RZ ;  /* 0x000003000c0cba24 */ /* 0x000fe400078e02ff */
[----:B---3--:R-:W-:Y:S01]  /*10e0*/  @!P3 IMAD R13, R10, c[0x0][0x10], R11 ;  /* 0x000004000a0dba24 */ /* 0x008fe200078e020b */
[----:B------:R-:W-:Y:S02]  /*10f0*/  @!P3 MOV R11, 0x4 ;  /* 0x00000004000bb802 */ /* 0x000fe40000000f00 */
[----:B------:R-:W-:Y:S02]  /*1100*/  @!P3 SHF.L.U32 R10, R12, 0x1, RZ ;  /* 0x000000010c0ab819 */ /* 0x000fe400000006ff */
[----:B------:R-:W-:-:S03]  /*1110*/  IADD3 R12, R14, 0x3, RZ ;  /* 0x000000030e0c7810 */ /* 0x000fc60007ffe0ff */
[----:B------:R-:W-:Y:S01]  /*1120*/  @!P3 IMAD.WIDE R10, R10, R11, c[0x0][0x198] ;  /* 0x000066000a0ab625 */ /* 0x000fe200078e020b */
[----:B------:R-:W-:-:S05]  /*1130*/  ISETP.EQ.OR P1, PT, R12, R3, P2 ;  /* 0x000000030c00720c */ /* 0x000fca0001722670 */
[----:B------:R-:W-:-:S06]  /*1140*/  @!P3 IMAD.WIDE.U32 R10, R13, 0x8, R10 ;  /* 0x000000080d0ab825 */ /* 0x000fcc00078e000a */
[----:B------:R-:W3:Y:S04]  /*1150*/  @!P3 LDG.E.64 R10, [R10.64] ;  /* 0x000000060a0ab981 */ /* 0x000ee8000c1e1b00 */
[----:B------:R-:W1:Y:S02]  /*1160*/  @!P1 S2R R13, SR_CTAID.Y ;  /* 0x00000000000d9919 */ /* 0x000e640000002600 */
[----:B-1----:R-:W-:Y:S01]  /*1170*/  @!P1 IMAD R33, R12, c[0x0][0x10], R13 ;  /* 0x000004000c219a24 */ /* 0x002fe200078e020d */
[----:B------:R-:W-:Y:S01]  /*1180*/  @!P1 MOV R13, 0x4 ;  /* 0x00000004000d9802 */ /* 0x000fe20000000f00 */
[----:B0-2---:R-:W-:Y:S01]  /*1190*/  @!P4 FADD.FTZ R18, R18, R8 ;  /* 0x000000081212c221 */ /* 0x005fe20000010000 */
[----:B------:R-:W-:Y:S01]  /*11a0*/  @!P1 LOP3.LUT R8, R5, 0x1, RZ, 0xc0, !PT ;  /* 0x0000000105089812 */ /* 0x000fe200078ec0ff */
[----:B------:R-:W-:-:S04]  /*11b0*/  @!P4 FADD.FTZ R19, R19, R9 ;  /* 0x000000091313c221 */ /* 0x000fc80000010000 */
[----:B------:R-:W-:-:S04]  /*11c0*/  @!P1 IMAD R8, R8, c[0x0][0x10], RZ ;  /* 0x0000040008089a24 */ /* 0x000fc800078e02ff */
[----:B------:R-:W-:-:S05]  /*11d0*/  @!P1 IMAD R8, R8, c[0x0][0xc], RZ ;  /* 0x0000030008089a24 */ /* 0x000fca00078e02ff */
[----:B------:R-:W-:-:S05]  /*11e0*/  @!P1 SHF.L.U32 R8, R8, 0x1, RZ ;  /* 0x0000000108089819 */ /* 0x000fca00000006ff */
[----:B------:R-:W-:Y:S02]  /*11f0*/  @!P1 IMAD.WIDE R12, R8, R13, c[0x0][0x198] ;  /* 0x00006600080c9625 */ /* 0x000fe400078e020d */
[----:B------:R-:W2:Y:S04]  /*1200*/  @!P5 LDG.E.64 R8, [R16.64] ;  /* 0x000000061008d981 */ /* 0x000ea8000c1e1b00 */
[----:B------:R-:W-:-:S06]  /*1210*/  @!P1 IMAD.WIDE.U32 R12, R33, 0x8, R12 ;  /* 0x00000008210c9825 */ /* 0x000fcc00078e000c */
[----:B------:R-:W4:Y:S01]  /*1220*/  @!P1 LDG.E.64 R12, [R12.64] ;  /* 0x000000060c0c9981 */ /* 0x000f22000c1e1b00 */
[----:B------:R-:W-:-:S04]  /*1230*/  IADD3 R15, R15, -0x4, RZ ;  /* 0xfffffffc0f0f7810 */ /* 0x000fc80007ffe0ff */
[----:B------:R-:W-:Y:S02]  /*1240*/  ISETP.NE.AND P4, PT, R15, RZ, PT ;  /* 0x000000ff0f00720c */ /* 0x000fe40003f85270 */
[----:B------:R-:W-:Y:S01]  /*1250*/  IADD3 R14, R14, 0x4, RZ ;  /* 0x000000040e0e7810 */ /* 0x000fe20007ffe0ff */
[----:B--2---:R-:W-:Y:S02]  /*1260*/  @!P5 FADD.FTZ R18, R18, R8 ;  /* 0x000000081212d221 */ /* 0x004fe40000010000 */
[----:B------:R-:W-:Y:S02]  /*1270*/  @!P5 FADD.FTZ R19, R19, R9 ;  /* 0x000000091313d221 */ /* 0x000fe40000010000 */
[----:B---3--:R-:W-:Y:S02]  /*1280*/  @!P3 FADD.FTZ R18, R18, R10 ;  /* 0x0000000a1212b221 */ /* 0x008fe40000010000 */
[----:B------:R-:W-:Y:S02]  /*1290*/  @!P3 FADD.FTZ R19, R19, R11 ;  /* 0x0000000b1313b221 */ /* 0x000fe40000010000 */
[----:B----4-:R-:W-:-:S02]  /*12a0*/  @!P1 FADD.FTZ R18, R18, R12 ;  /* 0x0000000c12129221 */ /* 0x010fc40000010000 */
[----:B------:R-:W-:Y:S01]  /*12b0*/  @!P1 FADD.FTZ R19, R19, R13 ;  /* 0x0000000d13139221 */ /* 0x000fe20000010000 */
[----:B------:R-:W-:Y:S05]  /*12c0*/  @P4 BRA `(.L_x_1516) ;  /* 0xfffffc5000004947 */ /* 0x000fea000383ffff */
.L_x_1515:
        /* <DEDUP_REMOVED lines=19> */
.L_x_1518:
[----:B------:R-:W-:Y:S05]  /*1400*/  BSYNC B0 ;  /* 0x0000000000007941 */ /* 0x000fea0003800000 */
.L_x_1517:
        /* <DEDUP_REMOVED lines=9> */
[----:B------:R-:W2:Y:S01]  /*14a0*/  @!P1 S2R R13, SR_CTAID.Y ;  /* 0x00000000000d9919 */ /* 0x000ea20000002600 */
[----:B------:R-:W-:Y:S01]  /*14b0*/  @!P1 MOV R17, 0x4 ;  /* 0x0000000400119802 */ /* 0x000fe20000000f00 */
[----:B------:R-:W-:Y:S02]  /*14c0*/  @!P3 IMAD R8, R8, c[0x0][0x10], RZ ;  /* 0x000004000808ba24 */ /* 0x000fe400078e02ff */
[----:B------:R-:W-:Y:S01]  /*14d0*/  @!P1 IMAD R10, R9, c[0x0][0x10], RZ ;  /* 0x00000400090a9a24 */ /* 0x000fe200078e02ff */
[----:B------:R-:W-:Y:S01]  /*14e0*/  @!P3 MOV R9, 0x4 ;  /* 0x000000040009b802 */ /* 0x000fe20000000f00 */
[----:B------:R-:W-:-:S02]  /*14f0*/  @!P3 IMAD R8, R8, c[0x0][0xc], RZ ;  /* 0x000003000808ba24 */ /* 0x000fc400078e02ff */
[----:B------:R-:W-:-:S03]  /*1500*/  @!P1 IMAD R10, R10, c[0x0][0xc], RZ ;  /* 0x000003000a0a9a24 */ /* 0x000fc600078e02ff */
        /* <DEDUP_REMOVED lines=14> */
.L_x_1512:
[----:B------:R-:W-:Y:S01]  /*15f0*/  LOP3.LUT P1, RZ, R3, R0, RZ, 0xfc, !PT ;  /* 0x0000000003ff7212 */ /* 0x000fe2000782fcff */
[----:B------:R-:W-:Y:S01]  /*1600*/  @!P2 STS.64 [0x78], R18 ;  /* 0x00007812ff00a388 */ /* 0x000fe20000000a00 */
[----:B------:R-:W-:Y:S01]  /*1610*/  ISETP.EQ.U32.AND P3, PT, RZ, c[0x0][0x168], PT ;  /* 0x00005a00ff007a0c */ /* 0x000fe20003f62070 */
[----:B------:R-:W-:Y:S01]  /*1620*/  HFMA2.MMA R11, -RZ, RZ, 0, 2.384185791015625e-07 ;  /* 0x00000004ff0b7435 */ /* 0x000fe200000001ff */
[----:B------:R-:W-:Y:S02]  /*1630*/  IADD3 R10, R31, R32, RZ ;  /* 0x000000201f0a7210 */ /* 0x000fe40007ffe0ff */
        /* <DEDUP_REMOVED lines=9> */
[----:B------:R-:W2:Y:S04]  /*16d0*/  LDG.E.64 R8, [R8.64] ;  /* 0x0000000608087981 */ /* 0x000ea8000c1e1b00 */
[----:B------:R-:W2:Y:S01]  /*16e0*/  LDG.E.64 R10, [R10.64] ;  /* 0x000000060a0a7981 */ /* 0x000ea2000c1e1b00 */
[----:B------:R-:W-:-:S02]  /*16f0*/  PRMT R33, RZ, 0x5410, R23 ;  /* 0x00005410ff217816 */ /* 0x000fc40000000017 */
[----:B-1----:R-:W-:Y:S01]  /*1700*/  PRMT R14, RZ, 0x7610, R23 ;  /* 0x00007610ff0e7816 */ /* 0x002fe20000000017 */
[----:B------:R-:W1:Y:S01]  /*1710*/  LDS.64 R12, [0x78] ;  /* 0x00007800ff0c7984 */ /* 0x000e620000000a00 */
[--C-:B------:R-:W-:Y:S02]  /*1720*/  PRMT R15, RZ, 0x5410, R24.reuse ;  /* 0x00005410ff0f7816 */ /* 0x100fe40000000018 */
[--C-:B------:R-:W-:Y:S02]  /*1730*/  PRMT R23, RZ, 0x5410, R25.reuse ;  /* 0x00005410ff177816 */ /* 0x100fe40000000019 */
[----:B------:R-:W-:Y:S02]  /*1740*/  ISETP.NE.AND P4, PT, RZ, UR5, PT ;  /* 0x00000005ff007c0c */ /* 0x000fe4000bf85270 */
[----:B------:R-:W-:Y:S02]  /*1750*/  PRMT R24, RZ, 0x7610, R24 ;  /* 0x00007610ff187816 */ /* 0x000fe40000000018 */
[----:B------:R-:W-:-:S02]  /*1760*/  PRMT R25, RZ, 0x7610, R25 ;  /* 0x00007610ff197816 */ /* 0x000fc40000000019 */
[--C-:B------:R-:W-:Y:S02]  /*1770*/  PRMT R17, RZ, 0x5410, R26.reuse ;  /* 0x00005410ff117816 */ /* 0x100fe4000000001a */
[----:B0-----:R-:W-:Y:S02]  /*1780*/  PRMT R19, RZ, 0x7610, R26 ;  /* 0x00007610ff137816 */ /* 0x001fe4000000001a */
[----:B------:R-:W-:Y:S02]  /*1790*/  ISETP.GE.U32.AND P2, PT, R28, c[0x0][0x1c8], PT ;  /* 0x000072001c007a0c */ /* 0x000fe40003f46070 */
[----:B------:R-:W-:Y:S02]  /*17a0*/  ISETP.GE.U32.AND P3, PT, R27, c[0x0][0x1c8], PT ;  /* 0x000072001b007a0c */ /* 0x000fe40003f66070 */
[----:B------:R-:W-:Y:S02]  /*17b0*/  ISETP.GE.AND.EX P2, PT, R20, c[0x0][0x1cc], PT, P2 ;  /* 0x0000730014007a0c */ /* 0x000fe40003f46320 */
[----:B------:R-:W-:-:S02]  /*17c0*/  ISETP.GE.AND.EX P3, PT, R21, c[0x0][0x1cc], PT, P3 ;  /* 0x0000730015007a0c */ /* 0x000fc40003f66330 */
[C---:B------:R-:W-:Y:S02]  /*17d0*/  ISETP.GT.U32.OR P2, PT, R0.reuse, 0x17f, P2 ;  /* 0x0000017f0000780c */ /* 0x040fe40001744470 */
[----:B------:R-:W-:Y:S01]  /*17e0*/  ISETP.GT.U32.OR P3, PT, R0, 0x17f, P3 ;  /* 0x0000017f0000780c */ /* 0x000fe20001f64470 */
[----:B-1----:R-:W-:-:S04]  /*17f0*/  FMUL.FTZ R12, R12, c[0x0][0x1f4] ;  /* 0x00007d000c0c7a20 */ /* 0x002fc80000410000 */
[----:B------:R-:W-:Y:S02]  /*1800*/  FMUL.FTZ R32, R12, R12 ;  /* 0x0000000c0c207220 */ /* 0x000fe40000410000 */
[----:B------:R-:W-:Y:S02]  /*1810*/  FADD.FTZ R26, R14, -R12 ;  /* 0x8000000c0e1a7221 */ /* 0x000fe40000010000 */
[----:B------:R-:W-:Y:S01]  /*1820*/  FFMA.FTZ R32, R13, c[0x0][0x1f4], -R32 ;  /* 0x00007d000d207a23 */ /* 0x000fe20000010820 */
[----:B------:R-:W-:Y:S01]  /*1830*/  MOV R13, 0x3f800000 ;  /* 0x3f800000000d7802 */ /* 0x000fe20000000f00 */
[--C-:B------:R-:W-:Y:S02]  /*1840*/  FADD.FTZ R15, R15, -R12.reuse ;  /* 0x8000000c0f0f7221 */ /* 0x100fe40000010000 */
[--C-:B------:R-:W-:Y:S01]  /*1850*/  FADD.FTZ R24, R24, -R12.reuse ;  /* 0x8000000c18187221 */ /* 0x100fe20000010000 */
[----:B------:R-:W-:Y:S01]  /*1860*/  FSETP.GTU.FTZ.AND P1, PT, R32, RZ, PT ;  /* 0x000000ff2000720b */ /* 0x000fe20003f3c000 */
[----:B------:R-:W-:-:S02]  /*1870*/  FADD.FTZ R16, R23, -R12 ;  /* 0x8000000c17107221 */ /* 0x000fc40000010000 */
[--C-:B------:R-:W-:Y:S02]  /*1880*/  FADD.FTZ R14, R25, -R12.reuse ;  /* 0x8000000c190e7221 */ /* 0x100fe40000010000 */
[----:B------:R-:W-:-:S08]  /*1890*/  FADD.FTZ R18, R17, -R12 ;  /* 0x8000000c11127221 */ /* 0x000fd00000010000 */
[----:B------:R-:W-:-:S04]  /*18a0*/  @P1 FADD.FTZ R32, R32, c[0x0][0x188] ;  /* 0x0000620020201621 */ /* 0x000fc80000010000 */
[----:B------:R0:W1:Y:S01]  /*18b0*/  @P1 MUFU.RSQ R13, R32 ;  /* 0x00000020000d1308 */ /* 0x0000620000001400 */
[----:B------:R-:W-:-:S04]  /*18c0*/  ISETP.GE.U32.AND P1, PT, R7, c[0x0][0x1c8], PT ;  /* 0x0000720007007a0c */ /* 0x000fc80003f26070 */
[----:B------:R-:W-:Y:S01]  /*18d0*/  ISETP.GE.AND.EX P1, PT, R22, c[0x0][0x1cc], PT, P1 ;  /* 0x0000730016007a0c */ /* 0x000fe20003f26310 */
[----:B0-----:R-:W-:-:S03]  /*18e0*/  FADD.FTZ R32, R33, -R12 ;  /* 0x8000000c21207221 */ /* 0x001fc60000010000 */
[----:B------:R-:W-:Y:S01]  /*18f0*/  ISETP.GT.U32.OR P1, PT, R0, 0x17f, P1 ;  /* 0x0000017f0000780c */ /* 0x000fe20000f24470 */
[----:B------:R-:W-:Y:S02]  /*1900*/  FADD.FTZ R12, R19, -R12 ;  /* 0x8000000c130c7221 */ /* 0x000fe40000010000 */
[-C--:B-1----:R-:W-:Y:S02]  /*1910*/  FMUL.FTZ R15, R15, R13.reuse ;  /* 0x0000000d0f0f7220 */ /* 0x082fe40000410000 */
[-C--:B------:R-:W-:Y:S02]  /*1920*/  FMUL.FTZ R17, R32, R13.reuse ;  /* 0x0000000d20117220 */ /* 0x080fe40000410000 */
[-C--:B------:R-:W-:Y:S02]  /*1930*/  FMUL.FTZ R19, R16, R13.reuse ;  /* 0x0000000d10137220 */ /* 0x080fe40000410000 */
[-C--:B------:R-:W-:Y:S02]  /*1940*/  FMUL.FTZ R24, R24, R13.reuse ;  /* 0x0000000d18187220 */ /* 0x080fe40000410000 */
[----:B------:R-:W-:-:S02]  /*1950*/  FMUL.FTZ R26, R26, R13 ;  /* 0x0000000d1a1a7220 */ /* 0x000fc40000410000 */
[-C--:B------:R-:W-:Y:S02]  /*1960*/  FMUL.FTZ R32, R14, R13.reuse ;  /* 0x0000000d0e207220 */ /* 0x080fe40000410000 */
[-C--:B------:R-:W-:Y:S02]  /*1970*/  FMUL.FTZ R23, R18, R13.reuse ;  /* 0x0000000d12177220 */ /* 0x080fe40000410000 */
[----:B------:R-:W-:Y:S02]  /*1980*/  FMUL.FTZ R25, R12, R13 ;  /* 0x0000000d0c197220 */ /* 0x000fe40000410000 */
[C-C-:B--2---:R-:W-:Y:S02]  /*1990*/  FFMA.FTZ R18, R8.reuse, R15, R10.reuse ;  /* 0x0000000f08127223 */ /* 0x144fe4000001000a */
[C-C-:B------:R-:W-:Y:S02]  /*19a0*/  FFMA.FTZ R13, R8.reuse, R17, R10.reuse ;  /* 0x00000011080d7223 */ /* 0x140fe4000001000a */
[----:B------:R-:W-:-:S02]  /*19b0*/  FFMA.FTZ R12, R8, R19, R10 ;  /* 0x00000013080c7223 */ /* 0x000fc4000001000a */
[----:B------:R-:W-:Y:S02]  /*19c0*/  FFMA.FTZ R14, R8, R23, R10 ;  /* 0x00000017080e7223 */ /* 0x000fe4000001000a */
[C-C-:B------:R-:W-:Y:S02]  /*19d0*/  FFMA.FTZ R16, R9.reuse, R26, R11.reuse ;  /* 0x0000001a09107223 */ /* 0x140fe4000001000b */
[C-C-:B------:R-:W-:Y:S02]  /*19e0*/  FFMA.FTZ R15, R9.reuse, R32, R11.reuse ;  /* 0x00000020090f7223 */ /* 0x140fe4000001000b */
        /* <DEDUP_REMOVED lines=13> */
.L_x_1519:
        /* <DEDUP_REMOVED lines=12> */
.L_x_1521:
[----:B------:R-:W-:Y:S05]  /*1b80*/  BSYNC B0 ;  /* 0x0000000000007941 */ /* 0x000fea0003800000 */
.L_x_1520:
        /* <DEDUP_REMOVED lines=11> */
.L_x_1522:
[----:B------:R-:W-:Y:S01]  /*1c40*/  BSSY B0, `(.L_x_1523) ;  /* 0x000000c000007945 */ /* 0x000fe20003800000 */
[----:B------:R-:W-:Y:S05]  /*1c50*/  @P2 BRA `(.L_x_1524) ;  /* 0x000000a000002947 */ /* 0x000fea0003800000 */
[----:B------:R-:W-:Y:S01]  /*1c60*/  MOV R8, R36 ;  /* 0x0000002400087202 */ /* 0x000fe20000000f00 */
[----:B0-----:R-:W-:Y:S01]  /*1c70*/  IMAD R11, R20, c[0x0][0x1c0], RZ ;  /* 0x00007000140b7a24 */ /* 0x001fe200078e02ff */
        /* <DEDUP_REMOVED lines=8> */
.L_x_1524:
[----:B------:R-:W-:Y:S05]  /*1d00*/  BSYNC B0 ;  /* 0x0000000000007941 */ /* 0x000fea0003800000 */
.L_x_1523:
        /* <DEDUP_REMOVED lines=11> */
.L_x_1525:
        /* <DEDUP_REMOVED lines=12> */
.L_x_1527:
[----:B------:R-:W-:Y:S05]  /*1e80*/  BSYNC B0 ;  /* 0x0000000000007941 */ /* 0x000fea0003800000 */
.L_x_1526:
        /* <DEDUP_REMOVED lines=11> */
.L_x_1528:
[----:B------:R-:W-:Y:S01]  /*1f40*/  BSSY B0, `(.L_x_1529) ;  /* 0x000000c000007945 */ /* 0x000fe20003800000 */
[----:B------:R-:W-:Y:S05]  /*1f50*/  @P1 BRA `(.L_x_1530) ;  /* 0x000000a000001947 */ /* 0x000fea0003800000 */
[----:B------:R-:W-:Y:S01]  /*1f60*/  MOV R8, R36 ;  /* 0x0000002400087202 */ /* 0x000fe20000000f00 */
[----:B------:R-:W-:Y:S01]  /*1f70*/  IMAD R22, R22, c[0x0][0x1c0], RZ ;  /* 0x0000700016167a24 */ /* 0x000fe200078e02ff */
[----:B------:R-:W-:Y:S02]  /*1f80*/  MOV R9, R35 ;  /* 0x0000002300097202 */ /* 0x000fe40000000f00 */
[----:B------:R-:W-:Y:S01]  /*1f90*/  F2FP.BF16.PACK_AB R17, R17, R14 ;  /* 0x0000000e1111723e */ /* 0x000fe200000010ff */
[C---:B0-----:R-:W-:Y:S02]  /*1fa0*/  IMAD R11, R7.reuse, c[0x0][0x1c4], R22 ;  /* 0x00007100070b7a24 */ /* 0x041fe400078e0216 */
[----:B------:R-:W-:-:S05]  /*1fb0*/  IMAD.WIDE.U32 R8, R7, c[0x0][0x1c0], R8 ;  /* 0x0000700007087a25 */ /* 0x000fca00078e0008 */
[----:B------:R-:W-:Y:S02]  /*1fc0*/  IADD3 R11, R9, R11, RZ ;  /* 0x0000000b090b7210 */ /* 0x000fe40007ffe0ff */
[----:B------:R-:W-:-:S04]  /*1fd0*/  LEA R10, P1, R8, c[0x0][0x160], 0x1 ;  /* 0x00005800080a7a11 */ /* 0x000fc800078208ff */
[----:B------:R-:W-:-:S05]  /*1fe0*/  LEA.HI.X R11, R8, c[0x0][0x164], R11, 0x1, P1 ;  /* 0x00005900080b7a11 */ /* 0x000fca00008f0c0b */
[----:B------:R0:W-:Y:S04]  /*1ff0*/  STG.E [R10.64], R17 ;  /* 0x000000110a007986 */ /* 0x0001e8000c101906 */
.L_x_1530:
[----:B------:R-:W-:Y:S05]  /*2000*/  BSYNC B0 ;  /* 0x0000000000007941 */ /* 0x000fea0003800000 */
.L_x_1529:
[----:B------:R-:W-:Y:S02]  /*2010*/  IADD3 R30, R30, c[0x0][0x10], RZ ;  /* 0x000004001e1e7a10 */ /* 0x000fe40007ffe0ff */
[----:B------:R-:W-:Y:S02]  /*2020*/  IADD3 R5, R5, 0x1, RZ ;  /* 0x0000000105057810 */ /* 0x000fe40007ffe0ff */
[----:B------:R-:W-:-:S13]  /*2030*/  ISETP.GE.AND P1, PT, R30, UR4, PT ;  /* 0x000000041e007c0c */ /* 0x000fda000bf26270 */
[----:B------:R-:W-:Y:S01]  /*2040*/  @P1 CALL.REL.NOINC `(.L_x_1531) ;  /* 0x0000001000001944 */ /* 0x000fe20003c00000 */
[----:B------:R-:W-:Y:S05]  /*2050*/  BRA `(.L_x_1532) ;  /* 0xffffe16000007947 */ /* 0x000fea000383ffff */
.L_x_1531:
[----:B------:R-:W-:Y:S05]  /*2060*/  EXIT ;  /* 0x000000000000794d */ /* 0x000fea0003800000 */
.L_x_1533:
        /* <DEDUP_REMOVED lines=9> */
.L_x_2353:


//--------------------- .text._Z35group_norm_nhwc_fwd_one_pass_kernelI11Bf16IOFp32WLi512ELi12ELi384EEv26Group_norm_nhwc_fwd_params --------------------------
	.section	.text._Z35group_norm_nhwc_fwd_one_pass_kernelI11Bf16IOFp32WLi512ELi12ELi384EEv26Group_norm_nhwc_fwd_params,"ax",@progbits
	.sectioninfo	@"SHI_REGISTERS=56"
	.align	128
        .global         _Z35group_norm_nhwc_fwd_one_pass_kernelI11Bf16IOFp32WLi512ELi12ELi384EEv26Group_norm_nhwc_fwd_params
        .type           _Z35group_norm_nhwc_fwd_one_pass_kernelI11Bf16IOFp32WLi512ELi12ELi384EEv26Group_norm_nhwc_fwd_params,@function
        .size           _Z35group_norm_nhwc_fwd_one_pass_kernelI11Bf16IOFp32WLi512ELi12ELi384EEv26Group_norm_nhwc_fwd_params,(.L_x_2354 - _Z35group_norm_nhwc_fwd_one_pass_kernelI11Bf16IOFp32WLi512ELi12ELi384EEv26Group_norm_nhwc_fwd_params)
        .other          _Z35group_norm_nhwc_fwd_one_pass_kernelI11Bf16IOFp32WLi512ELi12ELi384EEv26Group_norm_nhwc_fwd_params,@"STO_CUDA_ENTRY STV_DEFAULT"
_Z35group_norm_nhwc_fwd_one_pass_kernelI11Bf16IOFp32WLi512ELi12ELi384EEv26Group_norm_nhwc_fwd_params:
.text._Z35group_norm_nhwc_fwd_one_pass_kernelI11Bf16IOFp32WLi512ELi12ELi384EEv26Group_norm_nhwc_fwd_params:
        /* <DEDUP_REMOVED lines=24> */
[C---:B------:R-:W-:Y:S02]  /*0180*/  IADD3 R44, R45.reuse, 0x40, RZ ;  /* 0x000000402d2c7810 */ /* 0x040fe40007ffe0ff */
[----:B------:R-:W-:Y:S02]  /*0190*/  ISETP.LT.U32.AND P0, PT, R6, 0x180, !P0 ;  /* 0x000001800600780c */ /* 0x000fe40004701070 */
[C---:B------:R-:W-:Y:S02]  /*01a0*/  IADD3 R43, R45.reuse, 0x80, RZ ;  /* 0x000000802d2b7810 */ /* 0x040fe40007ffe0ff */
[C---:B------:R-:W-:Y:S02]  /*01b0*/  IADD3 R42, R45.reuse, 0xc0, RZ ;  /* 0x000000c02d2a7810 */ /* 0x040fe40007ffe0ff */
[----:B------:R-:W-:-:S02]  /*01c0*/  IADD3 R41, R45, 0x100, RZ ;  /* 0x000001002d297810 */ /* 0x000fc40007ffe0ff */
[C---:B------:R-:W-:Y:S02]  /*01d0*/  IADD3 R40, R45.reuse, 0x140, RZ ;  /* 0x000001402d287810 */ /* 0x040fe40007ffe0ff */
[C---:B------:R-:W-:Y:S02]  /*01e0*/  IADD3 R39, R45.reuse, 0x180, RZ ;  /* 0x000001802d277810 */ /* 0x040fe40007ffe0ff */
[----:B--2---:R-:W-:Y:S02]  /*01f0*/  IADD3 R38, R45, 0x1c0, RZ ;  /* 0x000001c02d267810 */ /* 0x004fe40007ffe0ff */
.L_x_1568:
[----:B--2---:R-:W-:Y:S01]  /*0200*/  IABS R10, c[0x0][0x1d8] ;  /* 0x00007600000a7a13 */ /* 0x004fe20000000000 */
[----:B0-----:R-:W-:Y:S01]  /*0210*/  CS2R R28, SRZ ;  /* 0x00000000001c7805 */ /* 0x001fe2000001ff00 */
[----:B-1----:R-:W-:Y:S02]  /*0220*/  IABS R12, R46 ;  /* 0x0000002e000c7213 */ /* 0x002fe40000000000 */
[----:B---3--:R-:W0:Y:S01]  /*0230*/  I2F.RP R7, R10 ;  /* 0x0000000a00077306 */ /* 0x008e220000209400 */
[----:B------:R-:W-:Y:S02]  /*0240*/  ISETP.GE.U32.AND P4, PT, R44, c[0x0][0x1c8], PT ;  /* 0x000072002c007a0c */ /* 0x000fe40003f86070 */
[----:B------:R-:W-:-:S02]  /*0250*/  ISETP.GE.U32.AND P5, PT, R43, c[0x0][0x1c8], PT ;  /* 0x000072002b007a0c */ /* 0x000fc40003fa6070 */
[----:B------:R-:W-:Y:S02]  /*0260*/  SHF.R.S32.HI R13, RZ, 0x1f, R47 ;  /* 0x0000001fff0d7819 */ /* 0x000fe4000001142f */
[----:B------:R-:W-:Y:S01]  /*0270*/  MOV R30, RZ ;  /* 0x000000ff001e7202 */ /* 0x000fe20000000f00 */
        /* <DEDUP_REMOVED lines=8> */
[----:B------:R-:W-:-:S03]  /*0300*/  SHF.R.S32.HI R8, RZ, 0x1f, R43 ;  /* 0x0000001fff087819 */ /* 0x000fc6000001142b */
[----:B------:R-:W-:Y:S01]  /*0310*/  IMAD.HI.U32 R9, R9, R11, RZ ;  /* 0x0000000b09097227 */ /* 0x000fe200078e00ff */
[----:B------:R-:W-:-:S04]  /*0320*/  ISETP.GE.AND.EX P5, PT, R8, c[0x0][0x1cc], PT, P5 ;  /* 0x0000730008007a0c */ /* 0x000fc80003fa6350 */
[----:B------:R-:W-:Y:S02]  /*0330*/  IADD3 R7, -R9, RZ, RZ ;  /* 0x000000ff09077210 */ /* 0x000fe40007ffe1ff */
[----:B------:R-:W-:-:S03]  /*0340*/  ISETP.GT.U32.OR P5, PT, R6, 0x17f, P5 ;  /* 0x0000017f0600780c */ /* 0x000fc60002fa4470 */
[----:B------:R-:W-:-:S05]  /*0350*/  IMAD R7, R10, R7, R11 ;  /* 0x000000070a077224 */ /* 0x000fca00078e020b */
[----:B------:R-:W-:-:S05]  /*0360*/  ISETP.GT.U32.AND P2, PT, R10, R7, PT ;  /* 0x000000070a00720c */ /* 0x000fca0003f44070 */
[----:B------:R-:W-:-:S04]  /*0370*/  @!P5 IMAD R12, R8, c[0x0][0x1c0], RZ ;  /* 0x00007000080cda24 */ /* 0x000fc800078e02ff */
[----:B------:R-:W-:-:S04]  /*0380*/  @!P5 IMAD R23, R43, c[0x0][0x1c4], R12 ;  /* 0x000071002b17da24 */ /* 0x000fc800078e020c */
[-C--:B------:R-:W-:Y:S02]  /*0390*/  @!P2 IADD3 R7, R7, -R10.reuse, RZ ;  /* 0x8000000a0707a210 */ /* 0x080fe40007ffe0ff */
[----:B------:R-:W-:Y:S02]  /*03a0*/  @!P2 IADD3 R9, R9, 0x1, RZ ;  /* 0x000000010909a810 */ /* 0x000fe40007ffe0ff */
[----:B------:R-:W-:Y:S02]  /*03b0*/  ISETP.GE.U32.AND P1, PT, R7, R10, PT ;  /* 0x0000000a0700720c */ /* 0x000fe40003f26070 */
[----:B------:R-:W-:Y:S02]  /*03c0*/  LOP3.LUT R7, R46, c[0x0][0x1d8], RZ, 0x3c, !PT ;  /* 0x000076002e077a12 */ /* 0x000fe400078e3cff */
[----:B------:R-:W-:Y:S02]  /*03d0*/  ISETP.NE.AND P2, PT, RZ, c[0x0][0x1d8], PT ;  /* 0x00007600ff007a0c */ /* 0x000fe40003f45270 */
[----:B------:R-:W-:-:S02]  /*03e0*/  ISETP.GE.AND P3, PT, R7, RZ, PT ;  /* 0x000000ff0700720c */ /* 0x000fc40003f66270 */
[----:B------:R-:W-:-:S04]  /*03f0*/  SHF.R.S32.HI R7, RZ, 0x1f, R44 ;  /* 0x0000001fff077819 */ /* 0x000fc8000001142c */
[----:B------:R-:W-:Y:S02]  /*0400*/  ISETP.GE.AND.EX P4, PT, R7, c[0x0][0x1cc], PT, P4 ;  /* 0x0000730007007a0c */ /* 0x000fe40003f86340 */
[----:B------:R-:W-:Y:S02]  /*0410*/  @P1 IADD3 R9, R9, 0x1, RZ ;  /* 0x0000000109091810 */ /* 0x000fe40007ffe0ff */
[----:B------:R-:W-:Y:S02]  /*0420*/  ISETP.GT.U32.OR P4, PT, R6, 0x17f, P4 ;  /* 0x0000017f0600780c */ /* 0x000fe40002784470 */
[----:B------:R-:W-:-:S04]  /*0430*/  MOV R11, R9 ;  /* 0x00000009000b7202 */ /* 0x000fc80000000f00 */
[----:B------:R-:W-:Y:S02]  /*0440*/  @!P3 IADD3 R11, -R11, RZ, RZ ;  /* 0x000000ff0b0bb210 */ /* 0x000fe40007ffe1ff */
[----:B------:R-:W-:-:S04]  /*0450*/  @!P2 LOP3.LUT R11, RZ, c[0x0][0x1d8], RZ, 0x33, !PT ;  /* 0x00007600ff0baa12 */ /* 0x000fc800078e33ff */
[----:B------:R-:W-:-:S05]  /*0460*/  IADD3 R9, -R11, RZ, RZ ;  /* 0x000000ff0b097210 */ /* 0x000fca0007ffe1ff */
[----:B------:R-:W-:Y:S01]  /*0470*/  IMAD R48, R9, c[0x0][0x1d8], R46 ;  /* 0x0000760009307a24 */ /* 0x000fe200078e022e */
[----:B------:R-:W-:-:S03]  /*0480*/  SHF.R.S32.HI R9, RZ, 0x1f, R11 ;  /* 0x0000001fff097819 */ /* 0x000fc6000001140b */
[----:B------:R-:W-:Y:S02]  /*0490*/  IMAD R48, R48, 0xc, RZ ;  /* 0x0000000c30307824 */ /* 0x000fe400078e02ff */
[----:B------:R-:W-:Y:S01]  /*04a0*/  IMAD R10, R9, c[0x0][0x1d0], RZ ;  /* 0x00007400090a7a24 */ /* 0x000fe200078e02ff */
[----:B------:R-:W-:Y:S02]  /*04b0*/  SHF.R.S32.HI R9, RZ, 0x1f, R42 ;  /* 0x0000001fff097819 */ /* 0x000fe4000001142a */
[----:B------:R-:W-:Y:S01]  /*04c0*/  IADD3 R52, P1, R47, R48, RZ ;  /* 0x000000302f347210 */ /* 0x000fe20007f3e0ff */
[----:B------:R-:W-:Y:S02]  /*04d0*/  IMAD R51, R11, c[0x0][0x1d4], R10 ;  /* 0x000075000b337a24 */ /* 0x000fe400078e020a */
[----:B------:R-:W-:Y:S01]  /*04e0*/  @P0 IMAD R10, R3, c[0x0][0x1c0], RZ ;  /* 0x00007000030a0a24 */ /* 0x000fe200078e02ff */
[----:B------:R-:W-:Y:S02]  /*04f0*/  LEA.HI.X.SX32 R53, R48, R13, 0x1, P1 ;  /* 0x0000000d30357211 */ /* 0x000fe400008f0eff */
[----:B------:R-:W-:Y:S01]  /*0500*/  ISETP.GE.U32.AND P1, PT, R42, c[0x0][0x1c8], PT ;  /* 0x000072002a007a0c */ /* 0x000fe20003f26070 */
[----:B------:R-:W-:-:S02]  /*0510*/  @P0 IMAD R15, R45, c[0x0][0x1c4], R10 ;  /* 0x000071002d0f0a24 */ /* 0x000fc400078e020a */
[----:B------:R-:W-:Y:S01]  /*0520*/  IMAD.WIDE.U32 R52, R11, c[0x0][0x1d0], R52 ;  /* 0x000074000b347a25 */ /* 0x000fe200078e0034 */
[----:B------:R-:W-:-:S03]  /*0530*/  ISETP.GE.AND.EX P1, PT, R9, c[0x0][0x1cc], PT, P1 ;  /* 0x0000730009007a0c */ /* 0x000fc60003f26310 */
[----:B------:R-:W-:Y:S01]  /*0540*/  @!P4 IMAD R11, R7, c[0x0][0x1c0], RZ ;  /* 0x00007000070bca24 */ /* 0x000fe200078e02ff */
[----:B------:R-:W-:Y:S02]  /*0550*/  IADD3 R51, R53, R51, RZ ;  /* 0x0000003335337210 */ /* 0x000fe40007ffe0ff */
[-C--:B------:R-:W-:Y:S01]  /*0560*/  @!P4 MOV R50, R52.reuse ;  /* 0x000000340032c202 */ /* 0x080fe20000000f00 */
[C---:B------:R-:W-:Y:S01]  /*0570*/  @!P4 IMAD R19, R44.reuse, c[0x0][0x1c4], R11 ;  /* 0x000071002c13ca24 */ /* 0x040fe200078e020b */
[-C--:B------:R-:W-:Y:S02]  /*0580*/  @P0 MOV R16, R52.reuse ;  /* 0x0000003400100202 */ /* 0x080fe40000000f00 */
[-C--:B------:R-:W-:Y:S01]  /*0590*/  @P0 MOV R17, R51.reuse ;  /* 0x0000003300110202 */ /* 0x080fe20000000f00 */
[----:B------:R-:W-:Y:S01]  /*05a0*/  @!P4 IMAD.WIDE.U32 R12, R44, c[0x0][0x1c0], R50 ;  /* 0x000070002c0cca25 */ /* 0x000fe200078e0032 */
[----:B------:R-:W-:Y:S02]  /*05b0*/  ISETP.GT.U32.OR P1, PT, R6, 0x17f, P1 ;  /* 0x0000017f0600780c */ /* 0x000fe40000f24470 */
[----:B------:R-:W-:Y:S01]  /*05c0*/  @!P5 MOV R10, R52 ;  /* 0x00000034000ad202 */ /* 0x000fe20000000f00 */
[----:B------:R-:W-:Y:S01]  /*05d0*/  @P0 IMAD.WIDE.U32 R16, R45, c[0x0][0x1c0], R16 ;  /* 0x000070002d100a25 */ /* 0x000fe200078e0010 */
[----:B------:R-:W-:-:S02]  /*05e0*/  @!P5 MOV R11, R51 ;  /* 0x00000033000bd202 */ /* 0x000fc40000000f00 */
[----:B------:R-:W-:Y:S02]  /*05f0*/  @!P4 IADD3 R13, R13, R19, RZ ;  /* 0x000000130d0dc210 */ /* 0x000fe40007ffe0ff */
[----:B------:R-:W-:Y:S01]  /*0600*/  @!P4 LEA R14, P3, R12, c[0x0][0x170], 0x1 ;  /* 0x00005c000c0eca11 */ /* 0x000fe200078608ff */
[----:B------:R-:W-:Y:S01]  /*0610*/  @!P5 IMAD.WIDE.U32 R10, R43, c[0x0][0x1c0], R10 ;  /* 0x000070002b0ada25 */ /* 0x000fe200078e000a */
[----:B------:R-:W-:Y:S02]  /*0620*/  @P0 IADD3 R17, R17, R15, RZ ;  /* 0x0000000f11110210 */ /* 0x000fe40007ffe0ff */
[----:B------:R-:W-:Y:S02]  /*0630*/  @P0 LEA R20, P2, R16, c[0x0][0x170], 0x1 ;  /* 0x00005c0010140a11 */ /* 0x000fe400078408ff */
[----:B------:R-:W-:Y:S01]  /*0640*/  @!P4 LEA.HI.X R15, R12, c[0x0][0x174], R13, 0x1, P3 ;  /* 0x00005d000c0fca11 */ /* 0x000fe200018f0c0d */
[----:B------:R-:W-:Y:S01]  /*0650*/  @!P1 IMAD R13, R9, c[0x0][0x1c0], RZ ;  /* 0x00007000090d9a24 */ /* 0x000fe200078e02ff */
[----:B------:R-:W-:-:S02]  /*0660*/  @P0 LEA.HI.X R21, R16, c[0x0][0x174], R17, 0x1, P2 ;  /* 0x00005d0010150a11 */ /* 0x000fc400010f0c11 */
[----:B------:R-:W-:Y:S01]  /*0670*/  @!P5 IADD3 R11, R11, R23, RZ ;  /* 0x000000170b0bd210 */ /* 0x000fe20007ffe0ff */
[----:B------:R-:W-:Y:S01]  /*0680*/  @!P1 IMAD R17, R42, c[0x0][0x1c4], R13 ;  /* 0x000071002a119a24 */ /* 0x000fe200078e020d */
[C---:B------:R-:W-:Y:S01]  /*0690*/  @!P5 LEA R12, P2, R10.reuse, c[0x0][0x170], 0x1 ;  /* 0x00005c000a0cda11 */ /* 0x040fe200078408ff */
[----:B------:R0:W2:Y:S01]  /*06a0*/  @!P4 LDG.E R28, [R14.64] ;  /* 0x000000060e1cc981 */ /* 0x0000a2000c1e1900 */
[----:B------:R-:W-:Y:S02]  /*06b0*/  ISETP.GE.U32.AND P3, PT, R41, c[0x0][0x1c8], PT ;  /* 0x0000720029007a0c */ /* 0x000fe40003f66070 */
[----:B------:R-:W-:Y:S01]  /*06c0*/  @!P5 LEA.HI.X R13, R10, c[0x0][0x174], R11, 0x1, P2 ;  /* 0x00005d000a0dda11 */ /* 0x000fe200010f0c0b */
[----:B------:R1:W3:Y:S01]  /*06d0*/  @P0 LDG.E R29, [R20.64] ;  /* 0x00000006141d0981 */ /* 0x0002e2000c1e1900 */
[----:B------:R-:W-:Y:S02]  /*06e0*/  SHF.R.S32.HI R10, RZ, 0x1f, R41 ;  /* 0x0000001fff0a7819 */ /* 0x000fe40000011429 */
[----:B------:R-:W-:Y:S01]  /*06f0*/  @!P1 MOV R18, R52 ;  /* 0x0000003400129202 */ /* 0x000fe20000000f00 */
[----:B------:R4:W5:Y:S01]  /*0700*/  @!P5 LDG.E R30, [R12.64] ;  /* 0x000000060c1ed981 */ /* 0x000962000c1e1900 */
[----:B------:R-:W-:-:S02]  /*0710*/  ISETP.GE.AND.EX P3, PT, R10, c[0x0][0x1cc], PT, P3 ;  /* 0x000073000a007a0c */ /* 0x000fc40003f66330 */
[----:B------:R-:W-:Y:S02]  /*0720*/  @!P1 MOV R19, R51 ;  /* 0x0000003300139202 */ /* 0x000fe40000000f00 */
[----:B------:R-:W-:Y:S02]  /*0730*/  ISETP.GT.U32.OR P3, PT, R6, 0x17f, P3 ;  /* 0x0000017f0600780c */ /* 0x000fe40001f64470 */
[----:B------:R-:W-:Y:S01]  /*0740*/  ISETP.GE.U32.AND P2, PT, R40, c[0x0][0x1c8], PT ;  /* 0x0000720028007a0c */ /* 0x000fe20003f46070 */
[----:B------:R-:W-:Y:S01]  /*0750*/  @!P1 IMAD.WIDE.U32 R18, R42, c[0x0][0x1c0], R18 ;  /* 0x000070002a129a25 */ /* 0x000fe200078e0012 */
[----:B------:R-:W-:-:S04]  /*0760*/  SHF.R.S32.HI R11, RZ, 0x1f, R40 ;  /* 0x0000001fff0b7819 */ /* 0x000fc80000011428 */
[----:B------:R-:W-:Y:S02]  /*0770*/  ISETP.GE.AND.EX P2, PT, R11, c[0x0][0x1cc], PT, P2 ;  /* 0x000073000b007a0c */ /* 0x000fe40003f46320 */
[----:B------:R-:W-:Y:S02]  /*0780*/  @!P1 IADD3 R17, R19, R17, RZ ;  /* 0x0000001113119210 */ /* 0x000fe40007ffe0ff */
[----:B------:R-:W-:Y:S02]  /*0790*/  @!P1 LEA R16, P6, R18, c[0x0][0x170], 0x1 ;  /* 0x00005c0012109a11 */ /* 0x000fe400078c08ff */
[----:B------:R-:W-:Y:S02]  /*07a0*/  ISETP.GT.U32.OR P2, PT, R6, 0x17f, P2 ;  /* 0x0000017f0600780c */ /* 0x000fe40001744470 */
[----:B------:R-:W-:Y:S01]  /*07b0*/  @!P1 LEA.HI.X R17, R18, c[0x0][0x174], R17, 0x1, P6 ;  /* 0x00005d0012119a11 */ /* 0x000fe200030f0c11 */
[----:B------:R-:W-:Y:S01]  /*07c0*/  @!P3 IMAD R18, R10, c[0x0][0x1c0], RZ ;  /* 0x000070000a12ba24 */ /* 0x000fe200078e02ff */
[----:B------:R-:W-:-:S02]  /*07d0*/  ISETP.GE.U32.AND P5, PT, R39, c[0x0][0x1c8], PT ;  /* 0x0000720027007a0c */ /* 0x000fc40003fa6070 */
[----:B------:R-:W-:Y:S01]  /*07e0*/  SHF.R.S32.HI R31, RZ, 0x1f, R39 ;  /* 0x0000001fff1f7819 */ /* 0x000fe20000011427 */
[----:B------:R-:W-:Y:S01]  /*07f0*/  @!P3 IMAD R23, R41, c[0x0][0x1c4], R18 ;  /* 0x000071002917ba24 */ /* 0x000fe200078e0212 */
[-C--:B------:R-:W-:Y:S02]  /*0800*/  @!P3 MOV R18, R52.reuse ;  /* 0x000000340012b202 */ /* 0x080fe40000000f00 */
[-C--:B------:R-:W-:Y:S02]  /*0810*/  @!P3 MOV R19, R51.reuse ;  /* 0x000000330013b202 */ /* 0x080fe40000000f00 */
[----:B------:R-:W-:Y:S01]  /*0820*/  ISETP.GE.AND.EX P5, PT, R31, c[0x0][0x1cc], PT, P5 ;  /* 0x000073001f007a0c */ /* 0x000fe20003fa6350 */
[----:B------:R-:W-:Y:S01]  /*0830*/  @!P2 IMAD R25, R11, c[0x0][0x1c0], RZ ;  /* 0x000070000b19aa24 */ /* 0x000fe200078e02ff */
[----:B----4-:R-:W-:Y:S01]  /*0840*/  @!P2 MOV R12, R52 ;  /* 0x00000034000ca202 */ /* 0x010fe20000000f00 */
[----:B------:R-:W-:Y:S01]  /*0850*/  @!P3 IMAD.WIDE.U32 R18, R41, c[0x0][0x1c0], R18 ;  /* 0x000070002912ba25 */ /* 0x000fe200078e0012 */
[----:B------:R-:W-:-:S02]  /*0860*/  @!P2 MOV R13, R51 ;  /* 0x00000033000da202 */ /* 0x000fc40000000f00 */
[----:B------:R-:W-:Y:S01]  /*0870*/  ISETP.GT.U32.OR P5, PT, R6, 0x17f, P5 ;  /* 0x0000017f0600780c */ /* 0x000fe20002fa4470 */
[----:B------:R-:W-:Y:S01]  /*0880*/  @!P2 IMAD R25, R40, c[0x0][0x1c4], R25 ;  /* 0x000071002819aa24 */ /* 0x000fe200078e0219 */
[----:B------:R-:W-:Y:S01]  /*0890*/  ISETP.GE.U32.AND P4, PT, R38, c[0x0][0x1c8], PT ;  /* 0x0000720026007a0c */ /* 0x000fe20003f86070 */
[----:B------:R-:W-:Y:S01]  /*08a0*/  @!P2 IMAD.WIDE.U32 R12, R40, c[0x0][0x1c0], R12 ;  /* 0x00007000280caa25 */ /* 0x000fe200078e000c */
[----:B------:R-:W-:Y:S02]  /*08b0*/  SHF.R.S32.HI R32, RZ, 0x1f, R38 ;  /* 0x0000001fff207819 */ /* 0x000fe40000011426 */
[----:B0-----:R-:W-:Y:S02]  /*08c0*/  @!P3 IADD3 R15, R19, R23, RZ ;  /* 0x00000017130fb210 */ /* 0x001fe40007ffe0ff */
[----:B------:R-:W-:Y:S02]  /*08d0*/  @!P3 LEA R14, P6, R18, c[0x0][0x170], 0x1 ;  /* 0x00005c00120eba11 */ /* 0x000fe400078c08ff */
[----:B------:R-:W-:-:S02]  /*08e0*/  MOV R33, RZ ;  /* 0x000000ff00217202 */ /* 0x000fc40000000f00 */
[----:B------:R-:W-:Y:S02]  /*08f0*/  ISETP.GE.AND.EX P4, PT, R32, c[0x0][0x1cc], PT, P4 ;  /* 0x0000730020007a0c */ /* 0x000fe40003f86340 */
[----:B------:R-:W-:Y:S02]  /*0900*/  @!P3 LEA.HI.X R15, R18, c[0x0][0x174], R15, 0x1, P6 ;  /* 0x00005d00120fba11 */ /* 0x000fe400030f0c0f */
[----:B------:R-:W-:Y:S01]  /*0910*/  @!P2 IADD3 R13, R13, R25, RZ ;  /* 0x000000190d0da210 */ /* 0x000fe20007ffe0ff */
[----:B------:R0:W4:Y:S01]  /*0920*/  @!P1 LDG.E R33, [R16.64] ;  /* 0x0000000610219981 */ /* 0x000122000c1e1900 */
[----:B------:R-:W-:Y:S02]  /*0930*/  @!P2 LEA R18, P6, R12, c[0x0][0x170], 0x1 ;  /* 0x00005c000c12aa11 */ /* 0x000fe400078c08ff */
[----:B------:R-:W-:Y:S02]  /*0940*/  ISETP.GT.U32.OR P4, PT, R6, 0x17f, P4 ;  /* 0x0000017f0600780c */ /* 0x000fe40002784470 */
[----:B------:R-:W-:Y:S01]  /*0950*/  @!P2 LEA.HI.X R19, R12, c[0x0][0x174], R13, 0x1, P6 ;  /* 0x00005d000c13aa11 */ /* 0x000fe200030f0c0d */
[----:B------:R-:W-:Y:S01]  /*0960*/  @!P5 IMAD R12, R31, c[0x0][0x1c0], RZ ;  /* 0x000070001f0cda24 */ /* 0x000fe200078e02ff */
[----:B------:R-:W-:Y:S01]  /*0970*/  CS2R R34, SRZ ;  /* 0x0000000000227805 */ /* 0x000fe2000001ff00 */
[----:B------:R-:W-:-:S02]  /*0980*/  @!P5 MOV R13, R51 ;  /* 0x00000033000dd202 */ /* 0x000fc40000000f00 */
[C---:B-1----:R-:W-:Y:S01]  /*0990*/  @!P5 IMAD R21, R39.reuse, c[0x0][0x1c4], R12 ;  /* 0x000071002715da24 */ /* 0x042fe200078e020c */
[-C--:B------:R-:W-:Y:S02]  /*09a0*/  @!P5 MOV R12, R52.reuse ;  /* 0x00000034000cd202 */ /* 0x080fe40000000f00 */
[----:B------:R1:W4:Y:S03]  /*09b0*/  @!P3 LDG.E R34, [R14.64] ;  /* 0x000000060e22b981 */ /* 0x000326000c1e1900 */
[----:B------:R-:W-:Y:S01]  /*09c0*/  @!P5 IMAD.WIDE.U32 R12, R39, c[0x0][0x1c0], R12 ;  /* 0x00007000270cda25 */ /* 0x000fe200078e000c */
[----:B------:R0:W4:Y:S03]  /*09d0*/  @!P2 LDG.E R35, [R18.64] ;  /* 0x000000061223a981 */ /* 0x000126000c1e1900 */
[----:B------:R-:W-:Y:S01]  /*09e0*/  @!P4 IMAD R23, R32, c[0x0][0x1c0], RZ ;  /* 0x000070002017ca24 */ /* 0x000fe200078e02ff */
[----:B-1----:R-:W-:-:S02]  /*09f0*/  @!P4 MOV R14, R52 ;  /* 0x00000034000ec202 */ /* 0x002fc40000000f00 */
[----:B------:R-:W-:Y:S01]  /*0a00*/  @!P4 MOV R15, R51 ;  /* 0x00000033000fc202 */ /* 0x000fe20000000f00 */
[----:B------:R-:W-:Y:S01]  /*0a10*/  @!P4 IMAD R23, R38, c[0x0][0x1c4], R23 ;  /* 0x000071002617ca24 */ /* 0x000fe200078e0217 */
[----:B------:R-:W-:Y:S02]  /*0a20*/  @!P5 IADD3 R13, R13, R21, RZ ;  /* 0x000000150d0dd210 */ /* 0x000fe40007ffe0ff */
[----:B0-----:R-:W-:Y:S01]  /*0a30*/  @!P5 LEA R16, P1, R12, c[0x0][0x170], 0x1 ;  /* 0x00005c000c10da11 */ /* 0x001fe200078208ff */
[----:B------:R-:W-:Y:S01]  /*0a40*/  @!P4 IMAD.WIDE.U32 R14, R38, c[0x0][0x1c0], R14 ;  /* 0x00007000260eca25 */ /* 0x000fe200078e000e */
[----:B------:R-:W-:Y:S02]  /*0a50*/  CS2R R36, SRZ ;  /* 0x0000000000247805 */ /* 0x000fe4000001ff00 */
[----:B------:R-:W-:Y:S02]  /*0a60*/  @!P5 LEA.HI.X R17, R12, c[0x0][0x174], R13, 0x1, P1 ;  /* 0x00005d000c11da11 */ /* 0x000fe400008f0c0d */
[----:B------:R-:W-:-:S02]  /*0a70*/  @!P4 IADD3 R13, R15, R23, RZ ;  /* 0x000000170f0dc210 */ /* 0x000fc40007ffe0ff */
[C---:B------:R-:W-:Y:S01]  /*0a80*/  @!P4 LEA R12, P1, R14.reuse, c[0x0][0x170], 0x1 ;  /* 0x00005c000e0cca11 */ /* 0x040fe200078208ff */
[----:B------:R2:W4:Y:S03]  /*0a90*/  @!P5 LDG.E R36, [R16.64] ;  /* 0x000000061024d981 */ /* 0x000526000c1e1900 */
[----:B------:R-:W-:-:S05]  /*0aa0*/  @!P4 LEA.HI.X R13, R14, c[0x0][0x174], R13, 0x1, P1 ;  /* 0x00005d000e0dca11 */ /* 0x000fca00008f0c0d */
[----:B------:R3:W4:Y:S01]  /*0ab0*/  @!P4 LDG.E R37, [R12.64] ;  /* 0x000000060c25c981 */ /* 0x000722000c1e1900 */
[----:B------:R-:W-:Y:S02]  /*0ac0*/  ISETP.GT.AND P1, PT, R4, 0x1e, PT ;  /* 0x0000001e0400780c */ /* 0x000fe40003f24270 */
[--C-:B--2---:R-:W-:Y:S02]  /*0ad0*/  PRMT R16, RZ, 0x5410, R28.reuse ;  /* 0x00005410ff107816 */ /* 0x104fe4000000001c */
[----:B------:R-:W-:Y:S02]  /*0ae0*/  PRMT R15, RZ, 0x7610, R28 ;  /* 0x00007610ff0f7816 */ /* 0x000fe4000000001c */
[--C-:B---3--:R-:W-:Y:S02]  /*0af0*/  PRMT R13, RZ, 0x7610, R29.reuse ;  /* 0x00007610ff0d7816 */ /* 0x108fe4000000001d */
[----:B------:R-:W-:Y:S01]  /*0b00*/  PRMT R12, RZ, 0x5410, R29 ;  /* 0x00005410ff0c7816 */ /* 0x000fe2000000001d */
[----:B------:R-:W-:-:S02]  /*0b10*/  FADD.FTZ R19, R16, R15 ;  /* 0x0000000f10137221 */ /* 0x000fc40000010000 */
[----:B------:R-:W-:Y:S02]  /*0b20*/  FMUL.FTZ R21, R15, R15 ;  /* 0x0000000f0f157220 */ /* 0x000fe40000410000 */
[----:B------:R-:W-:Y:S02]  /*0b30*/  FMUL.FTZ R15, R13, R13 ;  /* 0x0000000d0d0f7220 */ /* 0x000fe40000410000 */
[C---:B------:R-:W-:Y:S01]  /*0b40*/  FADD.FTZ R14, R12.reuse, R13 ;  /* 0x0000000d0c0e7221 */ /* 0x040fe20000010000 */
[--C-:B-----5:R-:W-:Y:S01]  /*0b50*/  PRMT R13, RZ, 0x7610, R30.reuse ;  /* 0x00007610ff0d7816 */ /* 0x120fe2000000001e */
[----:B------:R-:W-:Y:S01]  /*0b60*/  FFMA.FTZ R15, R12, R12, R15 ;  /* 0x0000000c0c0f7223 */ /* 0x000fe2000001000f */
[----:B------:R-:W-:Y:S01]  /*0b70*/  PRMT R12, RZ, 0x5410, R30 ;  /* 0x00005410ff0c7816 */ /* 0x000fe2000000001e */
[----:B------:R-:W-:Y:S02]  /*0b80*/  FADD.FTZ R14, RZ, R14 ;  /* 0x0000000eff0e7221 */ /* 0x000fe40000010000 */
[----:B------:R-:W-:-:S02]  /*0b90*/  FMUL.FTZ R17, R13, R13 ;  /* 0x0000000d0d117220 */ /* 0x000fc40000410000 */
[----:B------:R-:W-:Y:S02]  /*0ba0*/  FADD.FTZ R13, R12, R13 ;  /* 0x0000000d0c0d7221 */ /* 0x000fe40000010000 */
[----:B------:R-:W-:Y:S02]  /*0bb0*/  FADD.FTZ R14, R14, R19 ;  /* 0x000000130e0e7221 */ /* 0x000fe40000010000 */
[----:B------:R-:W-:Y:S02]  /*0bc0*/  FFMA.FTZ R12, R12, R12, R17 ;  /* 0x0000000c0c0c7223 */ /* 0x000fe40000010011 */
[----:B------:R-:W-:Y:S02]  /*0bd0*/  FFMA.FTZ R16, R16, R16, R21 ;  /* 0x0000001010107223 */ /* 0x000fe40000010015 */
[----:B------:R-:W-:Y:S02]  /*0be0*/  FADD.FTZ R15, RZ, R15 ;  /* 0x0000000fff0f7221 */ /* 0x000fe40000010000 */
[----:B------:R-:W-:-:S02]  /*0bf0*/  FADD.FTZ R13, R14, R13 ;  /* 0x0000000d0e0d7221 */ /* 0x000fc40000010000 */
[----:B------:R-:W-:-:S04]  /*0c00*/  FADD.FTZ R15, R15, R16 ;  /* 0x000000100f0f7221 */ /* 0x000fc80000010000 */
[----:B------:R-:W-:Y:S01]  /*0c10*/  FADD.FTZ R12, R15, R12 ;  /* 0x0000000c0f0c7221 */ /* 0x000fe20000010000 */
[--C-:B----4-:R-:W-:Y:S02]  /*0c20*/  PRMT R17, RZ, 0x7610, R33.reuse ;  /* 0x00007610ff117816 */ /* 0x110fe40000000021 */
[----:B------:R-:W-:-:S03]  /*0c30*/  PRMT R14, RZ, 0x5410, R33 ;  /* 0x00005410ff0e7816 */ /* 0x000fc60000000021 */
[----:B------:R-:W-:Y:S02]  /*0c40*/  FMUL.FTZ R19, R17, R17 ;  /* 0x0000001111137220 */ /* 0x000fe40000410000 */
[C---:B------:R-:W-:Y:S02]  /*0c50*/  FADD.FTZ R16, R14.reuse, R17 ;  /* 0x000000110e107221 */ /* 0x040fe40000010000 */
[----:B------:R-:W-:Y:S01]  /*0c60*/  FFMA.FTZ R19, R14, R14, R19 ;  /* 0x0000000e0e137223 */ /* 0x000fe20000010013 */
[--C-:B------:R-:W-:Y:S02]  /*0c70*/  PRMT R14, RZ, 0x5410, R34.reuse ;  /* 0x00005410ff0e7816 */ /* 0x100fe40000000022 */
[----:B------:R-:W-:Y:S01]  /*0c80*/  PRMT R15, RZ, 0x7610, R34 ;  /* 0x00007610ff0f7816 */ /* 0x000fe20000000022 */
[----:B------:R-:W-:-:S04]  /*0c90*/  FADD.FTZ R13, R13, R16 ;  /* 0x000000100d0d7221 */ /* 0x000fc80000010000 */
[----:B------:R-:W-:Y:S02]  /*0ca0*/  FMUL.FTZ R17, R15, R15 ;  /* 0x0000000f0f117220 */ /* 0x000fe40000410000 */
[C---:B------:R-:W-:Y:S01]  /*0cb0*/  FADD.FTZ R16, R14.reuse, R15 ;  /* 0x0000000f0e107221 */ /* 0x040fe20000010000 */
[----:B------:R-:W-:Y:S01]  /*0cc0*/  PRMT R15, RZ, 0x7610, R35 ;  /* 0x00007610ff0f7816 */ /* 0x000fe20000000023 */
[----:B------:R-:W-:Y:S01]  /*0cd0*/  FFMA.FTZ R17, R14, R14, R17 ;  /* 0x0000000e0e117223 */ /* 0x000fe20000010011 */
[----:B------:R-:W-:Y:S01]  /*0ce0*/  PRMT R14, RZ, 0x5410, R35 ;  /* 0x00005410ff0e7816 */ /* 0x000fe20000000023 */
[----:B------:R-:W-:Y:S02]  /*0cf0*/  FADD.FTZ R12, R12, R19 ;  /* 0x000000130c0c7221 */ /* 0x000fe40000010000 */
[----:B------:R-:W-:Y:S02]  /*0d00*/  FMUL.FTZ R19, R15, R15 ;  /* 0x0000000f0f137220 */ /* 0x000fe40000410000 */
[----:B------:R-:W-:-:S02]  /*0d10*/  FADD.FTZ R13, R13, R16 ;  /* 0x000000100d0d7221 */ /* 0x000fc40000010000 */
[C---:B------:R-:W-:Y:S02]  /*0d20*/  FADD.FTZ R16, R14.reuse, R15 ;  /* 0x0000000f0e107221 */ /* 0x040fe40000010000 */
[----:B------:R-:W-:Y:S01]  /*0d30*/  FFMA.FTZ R19, R14, R14, R19 ;  /* 0x0000000e0e137223 */ /* 0x000fe20000010013 */
[--C-:B------:R-:W-:Y:S02]  /*0d40*/  PRMT R14, RZ, 0x5410, R36.reuse ;  /* 0x00005410ff0e7816 */ /* 0x100fe40000000024 */
[----:B------:R-:W-:Y:S01]  /*0d50*/  PRMT R15, RZ, 0x7610, R36 ;  /* 0x00007610ff0f7816 */ /* 0x000fe20000000024 */
[----:B------:R-:W-:Y:S02]  /*0d60*/  FADD.FTZ R12, R12, R17 ;  /* 0x000000110c0c7221 */ /* 0x000fe40000010000 */
[----:B------:R-:W-:Y:S02]  /*0d70*/  FADD.FTZ R13, R13, R16 ;  /* 0x000000100d0d7221 */ /* 0x000fe40000010000 */
[----:B------:R-:W-:-:S02]  /*0d80*/  FMUL.FTZ R17, R15, R15 ;  /* 0x0000000f0f117220 */ /* 0x000fc40000410000 */
[C---:B------:R-:W-:Y:S01]  /*0d90*/  FADD.FTZ R16, R14.reuse, R15 ;  /* 0x0000000f0e107221 */ /* 0x040fe20000010000 */
[----:B------:R-:W-:Y:S01]  /*0da0*/  PRMT R15, RZ, 0x7610, R37 ;  /* 0x00007610ff0f7816 */ /* 0x000fe20000000025 */
[----:B------:R-:W-:Y:S01]  /*0db0*/  FFMA.FTZ R17, R14, R14, R17 ;  /* 0x0000000e0e117223 */ /* 0x000fe20000010011 */
[----:B------:R-:W-:Y:S01]  /*0dc0*/  PRMT R14, RZ, 0x5410, R37 ;  /* 0x00005410ff0e7816 */ /* 0x000fe20000000025 */
[----:B------:R-:W-:Y:S02]  /*0dd0*/  FADD.FTZ R12, R12, R19 ;  /* 0x000000130c0c7221 */ /* 0x000fe40000010000 */
[----:B------:R-:W-:Y:S02]  /*0de0*/  FMUL.FTZ R19, R15, R15 ;  /* 0x0000000f0f137220 */ /* 0x000fe40000410000 */
[----:B------:R-:W-:Y:S02]  /*0df0*/  FADD.FTZ R13, R13, R16 ;  /* 0x000000100d0d7221 */ /* 0x000fe40000010000 */
[----:B------:R-:W-:-:S02]  /*0e00*/  FADD.FTZ R12, R12, R17 ;  /* 0x000000110c0c7221 */ /* 0x000fc40000010000 */
[C---:B------:R-:W-:Y:S02]  /*0e10*/  FADD.FTZ R16, R14.reuse, R15 ;  /* 0x0000000f0e107221 */ /* 0x040fe40000010000 */
[----:B------:R-:W-:Y:S02]  /*0e20*/  FFMA.FTZ R19, R14, R14, R19 ;  /* 0x0000000e0e137223 */ /* 0x000fe40000010013 */
        /* <DEDUP_REMOVED lines=23> */
[C---:B------:R-:W-:Y:S02]  /*0fa0*/  ISETP.GT.AND P1, PT, R4.reuse, 0xf, PT ;  /* 0x0000000f0400780c */ /* 0x040fe40003f24270 */
[----:B------:R-:W-:Y:S02]  /*0fb0*/  ISETP.NE.AND P2, PT, R4, RZ, PT ;  /* 0x000000ff0400720c */ /* 0x000fe40003f45270 */
[----:B------:R-:W-:Y:S01]  /*0fc0*/  ISETP.NE.AND P3, PT, R6, RZ, PT ;  /* 0x000000ff0600720c */ /* 0x000fe20003f65270 */
[----:B------:R-:W-:Y:S08]  /*0fd0*/  BSSY B0, `(.L_x_1534) ;  /* 0x0000024000007945 */ /* 0x000ff00003800000 */
[----:B0-----:R-:W-:-:S02]  /*0fe0*/  @!P1 FADD.FTZ R13, R13, R14 ;  /* 0x0000000e0d0d9221 */ /* 0x001fc40000010000 */
[----:B-1----:R-:W-:-:S03]  /*0ff0*/  @!P1 FADD.FTZ R12, R12, R15 ;  /* 0x0000000f0c0c9221 */ /* 0x002fc60000010000 */
[----:B------:R-:W-:Y:S02]  /*1000*/  MOV R26, R13 ;  /* 0x0000000d001a7202 */ /* 0x000fe40000000f00 */
[----:B------:R-:W-:-:S05]  /*1010*/  MOV R27, R12 ;  /* 0x0000000c001b7202 */ /* 0x000fca0000000f00 */
        /* <DEDUP_REMOVED lines=8> */
[----:B--2---:R-:W-:Y:S02]  /*10a0*/  FADD.FTZ R25, R19, R20 ;  /* 0x0000001413197221 */ /* 0x004fe40000010000 */
[----:B------:R-:W-:Y:S02]  /*10b0*/  FADD.FTZ R20, R16, R21 ;  /* 0x0000001510147221 */ /* 0x000fe40000010000 */
[----:B------:R-:W1:Y:S01]  /*10c0*/  LDS.128 R16, [0x40] ;  /* 0x00004000ff107984 */ /* 0x000e620000000c00 */
[----:B------:R-:W-:Y:S02]  /*10d0*/  FADD.FTZ R25, R25, R22 ;  /* 0x0000001619197221 */ /* 0x000fe40000010000 */
[----:B------:R-:W-:Y:S02]  /*10e0*/  FADD.FTZ R24, R20, R23 ;  /* 0x0000001714187221 */ /* 0x000fe40000010000 */
[----:B------:R-:W2:Y:S01]  /*10f0*/  LDS.128 R20, [0x50] ;  /* 0x00005000ff147984 */ /* 0x000ea20000000c00 */
[----:B---3--:R-:W-:-:S02]  /*1100*/  FADD.FTZ R25, R25, R12 ;  /* 0x0000000c19197221 */ /* 0x008fc40000010000 */
[----:B------:R-:W-:Y:S02]  /*1110*/  FADD.FTZ R12, R24, R13 ;  /* 0x0000000d180c7221 */ /* 0x000fe40000010000 */
[----:B------:R-:W-:Y:S02]  /*1120*/  FADD.FTZ R13, R25, R14 ;  /* 0x0000000e190d7221 */ /* 0x000fe40000010000 */
[----:B0-----:R-:W0:Y:S01]  /*1130*/  LDS.128 R24, [0x60] ;  /* 0x00006000ff187984 */ /* 0x001e220000000c00 */
        /* <DEDUP_REMOVED lines=9> */
[----:B0-----:R-:W-:-:S02]  /*11d0*/  FADD.FTZ R13, R13, R24 ;  /* 0x000000180d0d7221 */ /* 0x001fc40000010000 */
[----:B------:R-:W-:Y:S02]  /*11e0*/  FADD.FTZ R12, R12, R25 ;  /* 0x000000190c0c7221 */ /* 0x000fe40000010000 */
[----:B------:R-:W-:Y:S02]  /*11f0*/  FADD.FTZ R26, R13, R26 ;  /* 0x0000001a0d1a7221 */ /* 0x000fe40000010000 */
[----:B------:R-:W-:Y:S02]  /*1200*/  FADD.FTZ R27, R12, R27 ;  /* 0x0000001b0c1b7221 */ /* 0x000fe40000010000 */
.L_x_1535:
[----:B------:R-:W-:Y:S05]  /*1210*/  BSYNC B0 ;  /* 0x0000000000007941 */ /* 0x000fea0003800000 */
.L_x_1534:
        /* <DEDUP_REMOVED lines=20> */
[----:B-1----:R-:W-:Y:S01]  /*1360*/  SEL R15, RZ, c[0x0][0xc], P1 ;  /* 0x00000300ff0f7a07 */ /* 0x002fe20000800000 */
[----:B------:R-:W-:-:S00]  /*1370*/  ERRBAR ;  /* 0x00000000000079ab */ /* 0x000fc00000000000 */
[----:B------:R1:W-:Y:S02]  /*1380*/  RED.E.ADD.S32.STRONG.GPU [R12.64], R21 ;  /* 0x000000150c00798e */ /* 0x0003e4000c10e386 */
[----:B------:R-:W-:-:S13]  /*1390*/  ISETP.NE.AND P1, PT, R15, -0x1, PT ;  /* 0xffffffff0f00780c */ /* 0x000fda0003f25270 */
[----:B------:R-:W-:Y:S05]  /*13a0*/  @!P1 BRA `(.L_x_1537) ;  /* 0x0000007000009947 */ /* 0x000fea0003800000 */
[----:B-1----:R-:W-:-:S04]  /*13b0*/  IMAD R12, R19, c[0x0][0x10], R18 ;  /* 0x00000400130c7a24 */ /* 0x002fc800078e0212 */
[----:B------:R-:W-:-:S05]  /*13c0*/  IMAD.WIDE.U32 R12, R12, R17, c[0x0][0x190] ;  /* 0x000064000c0c7625 */ /* 0x000fca00078e0011 */
.L_x_1538:
[----:B------:R-:W2:Y:S01]  /*13d0*/  LDG.E.STRONG.GPU R14, [R12.64] ;  /* 0x000000060c0e7981 */ /* 0x000ea2000c1ef900 */
[----:B------:R-:W-:Y:S01]  /*13e0*/  YIELD ;  /* 0x0000000000007946 */ /* 0x000fe20003800000 */
[----:B--2---:R-:W-:Y:S01]  /*13f0*/  ISETP.NE.AND P1, PT, R14, R15, PT ;  /* 0x0000000f0e00720c */ /* 0x004fe20003f25270 */
[----:B------:R-:W-:-:S12]  /*1400*/  CCTL.IVALL ;  /* 0x00000000ff00798f */ /* 0x000fd80002000000 */
[----:B------:R-:W-:Y:S05]  /*1410*/  @P1 BRA `(.L_x_1538) ;  /* 0xffffffb000001947 */ /* 0x000fea000383ffff */
.L_x_1537:
        /* <DEDUP_REMOVED lines=11> */
.L_x_1540:
[C---:B------:R-:W-:Y:S02]  /*14d0*/  IADD3 R16, R22.reuse, 0x1, RZ ;  /* 0x0000000116107810 */ /* 0x040fe40007ffe0ff */
[-C--:B------:R-:W-:Y:S02]  /*14e0*/  ISETP.EQ.OR P1, PT, R22, R5.reuse, P3 ;  /* 0x000000051600720c */ /* 0x080fe40001f22670 */
[----:B------:R-:W-:Y:S02]  /*14f0*/  ISETP.EQ.OR P2, PT, R16, R5, P3 ;  /* 0x000000051000720c */ /* 0x000fe40001f42670 */
[----:B------:R-:W-:-:S02]  /*1500*/  IADD3 R14, R22, 0x2, RZ ;  /* 0x00000002160e7810 */ /* 0x000fc40007ffe0ff */
[----:B------:R-:W-:Y:S02]  /*1510*/  IADD3 R18, R22, 0x3, RZ ;  /* 0x0000000316127810 */ /* 0x000fe40007ffe0ff */
[-C--:B------:R-:W-:Y:S02]  /*1520*/  ISETP.EQ.OR P4, PT, R14, R5.reuse, P3 ;  /* 0x000000050e00720c */ /* 0x080fe40001f82670 */
[----:B------:R-:W-:-:S03]  /*1530*/  ISETP.EQ.OR P5, PT, R18, R5, P3 ;  /* 0x000000051200720c */ /* 0x000fc60001fa2670 */
[----:B------:R-:W1:Y:S01]  /*1540*/  @!P1 S2R R15, SR_CTAID.Y ;  /* 0x00000000000f9919 */ /* 0x000e620000002600 */
[----:B------:R-:W-:Y:S02]  /*1550*/  @!P1 LOP3.LUT R12, R2, 0x1, RZ, 0xc0, !PT ;  /* 0x00000001020c9812 */ /* 0x000fe400078ec0ff */
[----:B------:R-:W-:Y:S01]  /*1560*/  @!P1 MOV R13, 0x4 ;  /* 0x00000004000d9802 */ /* 0x000fe20000000f00 */
[----:B------:R-:W2:Y:S02]  /*1570*/  @!P2 S2R R17, SR_CTAID.Y ;  /* 0x000000000011a919 */ /* 0x000ea40000002600 */
[----:B------:R-:W-:Y:S02]  /*1580*/  @!P1 IMAD R12, R12, c[0x0][0x10], RZ ;  /* 0x000004000c0c9a24 */ /* 0x000fe400078e02ff */
[----:B------:R-:W3:Y:S01]  /*1590*/  @!P4 S2R R25, SR_CTAID.Y ;  /* 0x000000000019c919 */ /* 0x000ee20000002600 */
[----:B------:R-:W-:Y:S01]  /*15a0*/  @!P4 MOV R21, 0x4 ;  /* 0x000000040015c802 */ /* 0x000fe20000000f00 */
[----:B------:R-:W-:-:S02]  /*15b0*/  @!P1 IMAD R12, R12, c[0x0][0xc], RZ ;  /* 0x000003000c0c9a24 */ /* 0x000fc400078e02ff */
[----:B------:R-:W4:Y:S03]  /*15c0*/  @!P5 S2R R19, SR_CTAID.Y ;  /* 0x000000000013d919 */ /* 0x000f260000002600 */
[----:B------:R-:W-:-:S05]  /*15d0*/  @!P1 SHF.L.U32 R12, R12, 0x1, RZ ;  /* 0x000000010c0c9819 */ /* 0x000fca00000006ff */
[----:B------:R-:W-:-:S04]  /*15e0*/  @!P1 IMAD.WIDE R12, R12, R13, c[0x0][0x198] ;  /* 0x000066000c0c9625 */ /* 0x000fc800078e020d */
[----:B-1----:R-:W-:Y:S02]  /*15f0*/  @!P1 IMAD R15, R22, c[0x0][0x10], R15 ;  /* 0x00000400160f9a24 */ /* 0x002fe400078e020f */
[----:B--2---:R-:W-:Y:S01]  /*1600*/  @!P2 IMAD R17, R16, c[0x0][0x10], R17 ;  /* 0x000004001011aa24 */ /* 0x004fe200078e0211 */
[C---:B------:R-:W-:Y:S01]  /*1610*/  @!P4 LOP3.LUT R16, R2.reuse, 0x1, RZ, 0xc0, !PT ;  /* 0x000000010210c812 */ /* 0x040fe200078ec0ff */
[----:B------:R-:W-:Y:S01]  /*1620*/  @!P1 IMAD.WIDE.U32 R12, R15, 0x8, R12 ;  /* 0x000000080f0c9825 */ /* 0x000fe200078e000c */
[----:B------:R-:W-:-:S03]  /*1630*/  @!P2 LOP3.LUT R15, R2, 0x1, RZ, 0xc0, !PT ;  /* 0x00000001020fa812 */ /* 0x000fc600078ec0ff */
[----:B------:R-:W-:Y:S02]  /*1640*/  @!P4 IMAD R16, R16, c[0x0][0x10], RZ ;  /* 0x000004001010ca24 */ /* 0x000fe400078e02ff */
[----:B------:R-:W-:Y:S01]  /*1650*/  @!P2 IMAD R15, R15, c[0x0][0x10], RZ ;  /* 0x000004000f0faa24 */ /* 0x000fe200078e02ff */
[----:B------:R-:W2:Y:S01]  /*1660*/  @!P1 LDG.E.64 R12, [R12.64] ;  /* 0x000000060c0c9981 */ /* 0x000ea2000c1e1b00 */
[----:B------:R-:W-:Y:S02]  /*1670*/  @!P4 IMAD R16, R16, c[0x0][0xc], RZ ;  /* 0x000003001010ca24 */ /* 0x000fe400078e02ff */
[----:B------:R-:W-:Y:S02]  /*1680*/  @!P2 IMAD R15, R15, c[0x0][0xc], RZ ;  /* 0x000003000f0faa24 */ /* 0x000fe400078e02ff */
[----:B---3--:R-:W-:Y:S01]  /*1690*/  @!P4 IMAD R25, R14, c[0x0][0x10], R25 ;  /* 0x000004000e19ca24 */ /* 0x008fe200078e0219 */
[----:B------:R-:W-:Y:S02]  /*16a0*/  @!P4 SHF.L.U32 R20, R16, 0x1, RZ ;  /* 0x000000011014c819 */ /* 0x000fe400000006ff */
[----:B------:R-:W-:-:S02]  /*16b0*/  @!P5 LOP3.LUT R16, R2, 0x1, RZ, 0xc0, !PT ;  /* 0x000000010210d812 */ /* 0x000fc400078ec0ff */
[----:B------:R-:W-:Y:S01]  /*16c0*/  @!P2 SHF.L.U32 R15, R15, 0x1, RZ ;  /* 0x000000010f0fa819 */ /* 0x000fe200000006ff */
[----:B------:R-:W-:Y:S01]  /*16d0*/  @!P4 IMAD.WIDE R20, R20, R21, c[0x0][0x198] ;  /* 0x000066001414c625 */ /* 0x000fe200078e0215 */
[----:B------:R-:W-:-:S03]  /*16e0*/  @!P2 MOV R14, 0x4 ;  /* 0x00000004000ea802 */ /* 0x000fc60000000f00 */
[----:B------:R-:W-:Y:S02]  /*16f0*/  @!P5 IMAD R16, R16, c[0x0][0x10], RZ ;  /* 0x000004001010da24 */ /* 0x000fe400078e02ff */
[----:B------:R-:W-:-:S04]  /*1700*/  @!P2 IMAD.WIDE R14, R15, R14, c[0x0][0x198] ;  /* 0x000066000f0ea625 */ /* 0x000fc800078e020e */
[----:B------:R-:W-:Y:S02]  /*1710*/  @!P5 IMAD R16, R16, c[0x0][0xc], RZ ;  /* 0x000003001010da24 */ /* 0x000fe400078e02ff */
[----:B------:R-:W-:Y:S01]  /*1720*/  @!P2 IMAD.WIDE.U32 R14, R17, 0x8, R14 ;  /* 0x00000008110ea825 */ /* 0x000fe200078e000e */
[----:B------:R-:W-:Y:S02]  /*1730*/  @!P5 MOV R17, 0x4 ;  /* 0x000000040011d802 */ /* 0x000fe40000000f00 */
[----:B------:R-:W-:Y:S01]  /*1740*/  @!P5 SHF.L.U32 R16, R16, 0x1, RZ ;  /* 0x000000011010d819 */ /* 0x000fe200000006ff */
[----:B----4-:R-:W-:Y:S02]  /*1750*/  @!P5 IMAD R19, R18, c[0x0][0x10], R19 ;  /* 0x000004001213da24 */ /* 0x010fe400078e0213 */
[----:B------:R-:W-:Y:S01]  /*1760*/  @!P4 IMAD.WIDE.U32 R20, R25, 0x8, R20 ;  /* 0x000000081914c825 */ /* 0x000fe200078e0014 */
[----:B------:R-:W3:Y:S03]  /*1770*/  @!P2 LDG.E.64 R14, [R14.64] ;  /* 0x000000060e0ea981 */ /* 0x000ee6000c1e1b00 */
[----:B------:R-:W-:-:S06]  /*1780*/  @!P5 IMAD.WIDE R16, R16, R17, c[0x0][0x198] ;  /* 0x000066001010d625 */ /* 0x000fcc00078e0211 */
[----:B------:R-:W-:Y:S02]  /*1790*/  @!P5 IMAD.WIDE.U32 R18, R19, 0x8, R16 ;  /* 0x000000081312d825 */ /* 0x000fe400078e0010 */
[----:B------:R-:W4:Y:S04]  /*17a0*/  @!P4 LDG.E.64 R16, [R20.64] ;  /* 0x000000061410c981 */ /* 0x000f28000c1e1b00 */
[----:B------:R-:W5:Y:S01]  /*17b0*/  @!P5 LDG.E.64 R18, [R18.64] ;  /* 0x000000061212d981 */ /* 0x000f62000c1e1b00 */
[----:B------:R-:W-:Y:S02]  /*17c0*/  IADD3 R23, R23, -0x4, RZ ;  /* 0xfffffffc17177810 */ /* 0x000fe40007ffe0ff */
[----:B------:R-:W-:Y:S01]  /*17d0*/  IADD3 R22, R22, 0x4, RZ ;  /* 0x0000000416167810 */ /* 0x000fe20007ffe0ff */
[----:B0-2---:R-:W-:-:S02]  /*17e0*/  @!P1 FADD.FTZ R26, R26, R12 ;  /* 0x0000000c1a1a9221 */ /* 0x005fc40000010000 */
[----:B------:R-:W-:Y:S01]  /*17f0*/  @!P1 FADD.FTZ R27, R27, R13 ;  /* 0x0000000d1b1b9221 */ /* 0x000fe20000010000 */
[----:B------:R-:W-:Y:S01]  /*1800*/  ISETP.NE.AND P1, PT, R23, RZ, PT ;  /* 0x000000ff1700720c */ /* 0x000fe20003f25270 */
[----:B---3--:R-:W-:Y:S02]  /*1810*/  @!P2 FADD.FTZ R26, R26, R14 ;  /* 0x0000000e1a1aa221 */ /* 0x008fe40000010000 */
[----:B------:R-:W-:Y:S02]  /*1820*/  @!P2 FADD.FTZ R27, R27, R15 ;  /* 0x0000000f1b1ba221 */ /* 0x000fe40000010000 */
[----:B----4-:R-:W-:Y:S02]  /*1830*/  @!P4 FADD.FTZ R26, R26, R16 ;  /* 0x000000101a1ac221 */ /* 0x010fe40000010000 */
[----:B------:R-:W-:Y:S02]  /*1840*/  @!P4 FADD.FTZ R27, R27, R17 ;  /* 0x000000111b1bc221 */ /* 0x000fe40000010000 */
[----:B-----5:R-:W-:-:S02]  /*1850*/  @!P5 FADD.FTZ R26, R26, R18 ;  /* 0x000000121a1ad221 */ /* 0x020fc40000010000 */
[----:B------:R-:W-:Y:S02]  /*1860*/  @!P5 FADD.FTZ R27, R27, R19 ;  /* 0x000000131b1bd221 */ /* 0x000fe40000010000 */
[----:B------:R-:W-:Y:S05]  /*1870*/  @P1 BRA `(.L_x_1540) ;  /* 0xfffffc5000001947 */ /* 0x000fea000383ffff */
.L_x_1539:
        /* <DEDUP_REMOVED lines=19> */
.L_x_1542:
[----:B------:R-:W-:Y:S05]  /*19b0*/  BSYNC B0 ;  /* 0x0000000000007941 */ /* 0x000fea0003800000 */
.L_x_1541:
        /* <DEDUP_REMOVED lines=30> */
.L_x_1536:
[----:B------:R-:W-:Y:S01]  /*1ba0*/  LOP3.LUT P1, RZ, R5, R6, RZ, 0xfc, !PT ;  /* 0x0000000605ff7212 */ /* 0x000fe2000782fcff */
[----:B------:R1:W-:Y:S01]  /*1bb0*/  @!P3 STS.64 [0x78], R26 ;  /* 0x0000781aff00b388 */ /* 0x0003e20000000a00 */
        /* <DEDUP_REMOVED lines=15> */
[--C-:B01----:R-:W-:Y:S01]  /*1cb0*/  PRMT R27, RZ, 0x5410, R33.reuse ;  /* 0x00005410ff1b7816 */ /* 0x103fe20000000021 */
[----:B------:R-:W0:Y:S01]  /*1cc0*/  LDS.64 R16, [0x78] ;  /* 0x00007800ff107984 */ /* 0x000e220000000a00 */
[----:B--2---:R-:W-:Y:S02]  /*1cd0*/  PRMT R23, RZ, 0x7610, R28 ;  /* 0x00007610ff177816 */ /* 0x004fe4000000001c */
[----:B------:R-:W-:Y:S02]  /*1ce0*/  PRMT R25, RZ, 0x7610, R30 ;  /* 0x00007610ff197816 */ /* 0x000fe4000000001e */
[----:B------:R-:W-:Y:S02]  /*1cf0*/  PRMT R33, RZ, 0x7610, R33 ;  /* 0x00007610ff217816 */ /* 0x000fe40000000021 */
[----:B------:R-:W-:Y:S02]  /*1d00*/  PRMT R49, RZ, 0x5410, R34 ;  /* 0x00005410ff317816 */ /* 0x000fe40000000022 */
[----:B------:R-:W-:-:S02]  /*1d10*/  PRMT R18, RZ, 0x5410, R35 ;  /* 0x00005410ff127816 */ /* 0x000fc40000000023 */
[----:B------:R-:W-:Y:S02]  /*1d20*/  PRMT R22, RZ, 0x5410, R36 ;  /* 0x00005410ff167816 */ /* 0x000fe40000000024 */
[----:B------:R-:W-:Y:S02]  /*1d30*/  PRMT R24, RZ, 0x5410, R37 ;  /* 0x00005410ff187816 */ /* 0x000fe40000000025 */
[----:B------:R-:W-:Y:S02]  /*1d40*/  PRMT R19, RZ, 0x5410, R28 ;  /* 0x00005410ff137816 */ /* 0x000fe4000000001c */
[----:B------:R-:W-:Y:S02]  /*1d50*/  PRMT R21, RZ, 0x5410, R30 ;  /* 0x00005410ff157816 */ /* 0x000fe4000000001e */
[----:B------:R-:W-:Y:S02]  /*1d60*/  PRMT R34, RZ, 0x7610, R34 ;  /* 0x00007610ff227816 */ /* 0x000fe40000000022 */
[----:B------:R-:W-:-:S02]  /*1d70*/  PRMT R35, RZ, 0x7610, R35 ;  /* 0x00007610ff237816 */ /* 0x000fc40000000023 */
[----:B------:R-:W-:Y:S02]  /*1d80*/  PRMT R36, RZ, 0x7610, R36 ;  /* 0x00007610ff247816 */ /* 0x000fe40000000024 */
[----:B------:R-:W-:Y:S02]  /*1d90*/  PRMT R37, RZ, 0x7610, R37 ;  /* 0x00007610ff257816 */ /* 0x000fe40000000025 */
[----:B------:R-:W-:-:S04]  /*1da0*/  ISETP.GE.U32.AND P2, PT, R43, c[0x0][0x1c8], PT ;  /* 0x000072002b007a0c */ /* 0x000fc80003f46070 */
[----:B------:R-:W-:-:S04]  /*1db0*/  ISETP.GE.AND.EX P2, PT, R8, c[0x0][0x1cc], PT, P2 ;  /* 0x0000730008007a0c */ /* 0x000fc80003f46320 */
[----:B------:R-:W-:Y:S01]  /*1dc0*/  ISETP.GT.U32.OR P2, PT, R6, 0x17f, P2 ;  /* 0x0000017f0600780c */ /* 0x000fe20001744470 */
[----:B0-----:R-:W-:-:S04]  /*1dd0*/  FMUL.FTZ R16, R16, c[0x0][0x1f4] ;  /* 0x00007d0010107a20 */ /* 0x001fc80000410000 */
        /* <DEDUP_REMOVED lines=9> */
[--C-:B------:R-:W-:Y:S02]  /*1e70*/  FADD.FTZ R27, R27, -R16.reuse ;  /* 0x800000101b1b7221 */ /* 0x100fe40000010000 */
[--C-:B------:R-:W-:Y:S02]  /*1e80*/  FADD.FTZ R49, R49, -R16.reuse ;  /* 0x8000001031317221 */ /* 0x100fe40000010000 */
[--C-:B------:R-:W-:Y:S02]  /*1e90*/  FADD.FTZ R34, R34, -R16.reuse ;  /* 0x8000001022227221 */ /* 0x100fe40000010000 */
[----:B------:R-:W-:Y:S02]  /*1ea0*/  FADD.FTZ R18, R18, -R16 ;  /* 0x8000001012127221 */ /* 0x000fe40000010000 */
[----:B------:R-:W-:-:S02]  /*1eb0*/  @P1 FADD.FTZ R17, R17, c[0x0][0x188] ;  /* 0x0000620011111621 */ /* 0x000fc40000010000 */
[--C-:B------:R-:W-:Y:S02]  /*1ec0*/  FADD.FTZ R35, R35, -R16.reuse ;  /* 0x8000001023237221 */ /* 0x100fe40000010000 */
[----:B------:R0:W1:Y:S01]  /*1ed0*/  @P1 MUFU.RSQ R20, R17 ;  /* 0x0000001100141308 */ /* 0x0000620000001400 */
[----:B------:R-:W-:Y:S01]  /*1ee0*/  ISETP.GE.U32.AND P1, PT, R44, c[0x0][0x1c8], PT ;  /* 0x000072002c007a0c */ /* 0x000fe20003f26070 */
[--C-:B------:R-:W-:Y:S02]  /*1ef0*/  FADD.FTZ R22, R22, -R16.reuse ;  /* 0x8000001016167221 */ /* 0x100fe40000010000 */
[--C-:B------:R-:W-:Y:S01]  /*1f00*/  FADD.FTZ R36, R36, -R16.reuse ;  /* 0x8000001024247221 */ /* 0x100fe20000010000 */
[----:B------:R-:W-:Y:S01]  /*1f10*/  ISETP.GE.AND.EX P1, PT, R7, c[0x0][0x1cc], PT, P1 ;  /* 0x0000730007007a0c */ /* 0x000fe20003f26310 */
[--C-:B------:R-:W-:Y:S02]  /*1f20*/  FADD.FTZ R24, R24, -R16.reuse ;  /* 0x8000001018187221 */ /* 0x100fe40000010000 */
[----:B------:R-:W-:Y:S01]  /*1f30*/  FADD.FTZ R37, R37, -R16 ;  /* 0x8000001025257221 */ /* 0x000fe20000010000 */
[----:B0-----:R-:W-:-:S02]  /*1f40*/  PRMT R17, RZ, 0x5410, R29 ;  /* 0x00005410ff117816 */ /* 0x001fc4000000001d */
[----:B------:R-:W-:Y:S02]  /*1f50*/  PRMT R29, RZ, 0x7610, R29 ;  /* 0x00007610ff1d7816 */ /* 0x000fe4000000001d */
[----:B------:R-:W-:Y:S01]  /*1f60*/  ISETP.GT.U32.OR P1, PT, R6, 0x17f, P1 ;  /* 0x0000017f0600780c */ /* 0x000fe20000f24470 */
[--C-:B------:R-:W-:Y:S02]  /*1f70*/  FADD.FTZ R17, R17, -R16.reuse ;  /* 0x8000001011117221 */ /* 0x100fe40000010000 */
[----:B------:R-:W-:Y:S02]  /*1f80*/  FADD.FTZ R29, R29, -R16 ;  /* 0x800000101d1d7221 */ /* 0x000fe40000010000 */
[-C--:B-1----:R-:W-:Y:S02]  /*1f90*/  FMUL.FTZ R17, R17, R20.reuse ;  /* 0x0000001411117220 */ /* 0x082fe40000410000 */
[-C--:B------:R-:W-:Y:S02]  /*1fa0*/  FMUL.FTZ R16, R29, R20.reuse ;  /* 0x000000141d107220 */ /* 0x080fe40000410000 */
[----:B------:R-:W-:-:S02]  /*1fb0*/  FMUL.FTZ R26, R23, R20 ;  /* 0x00000014171a7220 */ /* 0x000fc40000410000 */
[-C--:B------:R-:W-:Y:S02]  /*1fc0*/  FMUL.FTZ R28, R25, R20.reuse ;  /* 0x00000014191c7220 */ /* 0x080fe40000410000 */
[-C--:B------:R-:W-:Y:S02]  /*1fd0*/  FMUL.FTZ R30, R33, R20.reuse ;  /* 0x00000014211e7220 */ /* 0x080fe40000410000 */
[-C--:B------:R-:W-:Y:S02]  /*1fe0*/  FMUL.FTZ R29, R19, R20.reuse ;  /* 0x00000014131d7220 */ /* 0x080fe40000410000 */
[-C--:B------:R-:W-:Y:S02]  /*1ff0*/  FMUL.FTZ R21, R21, R20.reuse ;  /* 0x0000001415157220 */ /* 0x080fe40000410000 */
        /* <DEDUP_REMOVED lines=8> */
[----:B------:R-:W-:Y:S02]  /*2080*/  FMUL.FTZ R20, R37, R20 ;  /* 0x0000001425147220 */ /* 0x000fe40000410000 */
[----:B---3--:R-:W-:Y:S02]  /*2090*/  FFMA.FTZ R22, R12, R17, R14 ;  /* 0x000000110c167223 */ /* 0x008fe4000001000e */
        /* <DEDUP_REMOVED lines=12> */
.L_x_1543:
        /* <DEDUP_REMOVED lines=12> */
.L_x_1545:
[----:B------:R-:W-:Y:S05]  /*2220*/  BSYNC B0 ;  /* 0x0000000000007941 */ /* 0x000fea0003800000 */
.L_x_1544:
[----:B------:R-:W-:Y:S02]  /*2230*/  FFMA.FTZ R29, R12, R29, R14 ;  /* 0x0000001d0c1d7223 */ /* 0x000fe4000001000e */
[----:B------:R-:W-:Y:S01]  /*2240*/  FFMA.FTZ R26, R13, R26, R15 ;  /* 0x0000001a0d1a7223 */ /* 0x000fe2000001000f */
        /* <DEDUP_REMOVED lines=11> */
.L_x_1546:
[----:B------:R-:W-:Y:S01]  /*2300*/  BSSY B0, `(.L_x_1547) ;  /* 0x000000c000007945 */ /* 0x000fe20003800000 */
[----:B------:R-:W-:Y:S05]  /*2310*/  @P1 BRA `(.L_x_1548) ;  /* 0x000000a000001947 */ /* 0x000fea0003800000 */
[----:B------:R-:W-:Y:S01]  /*2320*/  MOV R16, R52 ;  /* 0x0000003400107202 */ /* 0x000fe20000000f00 */
[----:B------:R-:W-:Y:S01]  /*2330*/  IMAD R7, R7, c[0x0][0x1c0], RZ ;  /* 0x0000700007077a24 */ /* 0x000fe200078e02ff */
[----:B------:R-:W-:Y:S02]  /*2340*/  MOV R17, R51 ;  /* 0x0000003300117202 */ /* 0x000fe40000000f00 */
[----:B------:R-:W-:Y:S01]  /*2350*/  F2FP.BF16.PACK_AB R29, R26, R29 ;  /* 0x0000001d1a1d723e */ /* 0x000fe200000010ff */
[C---:B------:R-:W-:Y:S02]  /*2360*/  IMAD R7, R44.reuse, c[0x0][0x1c4], R7 ;  /* 0x000071002c077a24 */ /* 0x040fe400078e0207 */
[----:B------:R-:W-:-:S05]  /*2370*/  IMAD.WIDE.U32 R16, R44, c[0x0][0x1c0], R16 ;  /* 0x000070002c107a25 */ /* 0x000fca00078e0010 */
[----:B------:R-:W-:Y:S02]  /*2380*/  IADD3 R7, R17, R7, RZ ;  /* 0x0000000711077210 */ /* 0x000fe40007ffe0ff */
[----:B0-----:R-:W-:-:S04]  /*2390*/  LEA R18, P1, R16, c[0x0][0x160], 0x1 ;  /* 0x0000580010127a11 */ /* 0x001fc800078208ff */
[----:B------:R-:W-:-:S05]  /*23a0*/  LEA.HI.X R19, R16, c[0x0][0x164], R7, 0x1, P1 ;  /* 0x0000590010137a11 */ /* 0x000fca00008f0c07 */
[----:B------:R0:W-:Y:S04]  /*23b0*/  STG.E [R18.64], R29 ;  /* 0x0000001d12007986 */ /* 0x0001e8000c101906 */
.L_x_1548:
[----:B------:R-:W-:Y:S05]  /*23c0*/  BSYNC B0 ;  /* 0x0000000000007941 */ /* 0x000fea0003800000 */
.L_x_1547:
[----:B------:R-:W-:Y:S02]  /*23d0*/  FFMA.FTZ R21, R12, R21, R14 ;  /* 0x000000150c157223 */ /* 0x000fe4000001000e */
[----:B------:R-:W-:Y:S01]  /*23e0*/  FFMA.FTZ R28, R13, R28, R15 ;  /* 0x0000001c0d1c7223 */ /* 0x000fe2000001000f */
[----:B------:R-:W-:Y:S05]  /*23f0*/  @!P6 BRA `(.L_x_1549) ;  /* 0x000000a00000e947 */ /* 0x000fea0003800000 */
[----:B------:R-:W-:Y:S02]  /*2400*/  FMUL.FTZ R7, R21, -1.4426950216293334961 ;  /* 0xbfb8aa3b15077820 */ /* 0x000fe40000410000 */
[----:B------:R-:W-:-:S04]  /*2410*/  FMUL.FTZ R17, R28, -1.4426950216293334961 ;  /* 0xbfb8aa3b1c117820 */ /* 0x000fc80000410000 */
[----:B------:R-:W1:Y:S08]  /*2420*/  MUFU.EX2 R7, R7 ;  /* 0x0000000700077308 */ /* 0x000e700000000800 */
[----:B------:R-:W2:Y:S01]  /*2430*/  MUFU.EX2 R17, R17 ;  /* 0x0000001100117308 */ /* 0x000ea20000000800 */
[----:B-1----:R-:W-:-:S07]  /*2440*/  FADD.FTZ R16, R7, 1 ;  /* 0x3f80000007107421 */ /* 0x002fce0000010000 */
[----:B------:R-:W1:Y:S01]  /*2450*/  MUFU.RCP R16, R16 ;  /* 0x0000001000107308 */ /* 0x000e620000001000 */
[----:B0-2---:R-:W-:-:S07]  /*2460*/  FADD.FTZ R18, R17, 1 ;  /* 0x3f80000011127421 */ /* 0x005fce0000010000 */
[----:B------:R-:W0:Y:S01]  /*2470*/  MUFU.RCP R19, R18 ;  /* 0x0000001200137308 */ /* 0x000e220000001000 */
[----:B-1----:R-:W-:Y:S02]  /*2480*/  FMUL.FTZ R21, R21, R16 ;  /* 0x0000001015157220 */ /* 0x002fe40000410000 */
[----:B0-----:R-:W-:-:S05]  /*2490*/  FMUL.FTZ R28, R28, R19 ;  /* 0x000000131c1c7220 */ /* 0x001fca0000410000 */
.L_x_1549:
        /* <DEDUP_REMOVED lines=12> */
.L_x_1551:
[----:B------:R-:W-:Y:S05]  /*2560*/  BSYNC B0 ;  /* 0x0000000000007941 */ /* 0x000fea0003800000 */
.L_x_1550:
[----:B------:R-:W-:Y:S01]  /*2570*/  ISETP.GE.U32.AND P5, PT, R42, c[0x0][0x1c8], PT ;  /* 0x000072002a007a0c */ /* 0x000fe20003fa6070 */
[C-C-:B------:R-:W-:Y:S01]  /*2580*/  FFMA.FTZ R27, R12.reuse, R27, R14.reuse ;  /* 0x0000001b0c1b7223 */ /* 0x140fe2000001000e */
[----:B------:R-:W-:Y:S01]  /*2590*/  ISETP.GE.U32.AND P1, PT, R41, c[0x0][0x1c8], PT ;  /* 0x0000720029007a0c */ /* 0x000fe20003f26070 */
[--C-:B------:R-:W-:Y:S01]  /*25a0*/  FFMA.FTZ R49, R12, R49, R14.reuse ;  /* 0x000000310c317223 */ /* 0x100fe2000001000e */
[----:B------:R-:W-:Y:S01]  /*25b0*/  ISETP.GE.U32.AND P2, PT, R40, c[0x0][0x1c8], PT ;  /* 0x0000720028007a0c */ /* 0x000fe20003f46070 */
[C-C-:B------:R-:W-:Y:S01]  /*25c0*/  FFMA.FTZ R23, R12.reuse, R23, R14.reuse ;  /* 0x000000170c177223 */ /* 0x140fe2000001000e */
[----:B------:R-:W-:Y:S01]  /*25d0*/  ISETP.GE.U32.AND P3, PT, R39, c[0x0][0x1c8], PT ;  /* 0x0000720027007a0c */ /* 0x000fe20003f66070 */
[--C-:B------:R-:W-:Y:S01]  /*25e0*/  FFMA.FTZ R25, R12, R25, R14.reuse ;  /* 0x000000190c197223 */ /* 0x100fe2000001000e */
[----:B------:R-:W-:Y:S01]  /*25f0*/  ISETP.GE.U32.AND P4, PT, R38, c[0x0][0x1c8], PT ;  /* 0x0000720026007a0c */ /* 0x000fe20003f86070 */
[----:B------:R-:W-:Y:S01]  /*2600*/  FFMA.FTZ R14, R12, R33, R14 ;  /* 0x000000210c0e7223 */ /* 0x000fe2000001000e */
[----:B------:R-:W-:Y:S01]  /*2610*/  ISETP.GE.AND.EX P5, PT, R9, c[0x0][0x1cc], PT, P5 ;  /* 0x0000730009007a0c */ /* 0x000fe20003fa6350 */
[C-C-:B------:R-:W-:Y:S01]  /*2620*/  FFMA.FTZ R34, R13.reuse, R34, R15.reuse ;  /* 0x000000220d227223 */ /* 0x140fe2000001000f */
[----:B------:R-:W-:Y:S01]  /*2630*/  ISETP.GE.AND.EX P1, PT, R10, c[0x0][0x1cc], PT, P1 ;  /* 0x000073000a007a0c */ /* 0x000fe20003f26310 */
[--C-:B------:R-:W-:Y:S01]  /*2640*/  FFMA.FTZ R48, R13, R48, R15.reuse ;  /* 0x000000300d307223 */ /* 0x100fe2000001000f */
[----:B------:R-:W-:Y:S01]  /*2650*/  ISETP.GE.AND.EX P2, PT, R11, c[0x0][0x1cc], PT, P2 ;  /* 0x000073000b007a0c */ /* 0x000fe20003f46320 */
[--C-:B------:R-:W-:Y:S01]  /*2660*/  FFMA.FTZ R36, R13, R36, R15.reuse ;  /* 0x000000240d247223 */ /* 0x100fe2000001000f */
[----:B------:R-:W-:Y:S01]  /*2670*/  ISETP.GE.AND.EX P3, PT, R31, c[0x0][0x1cc], PT, P3 ;  /* 0x000073001f007a0c */ /* 0x000fe20003f66330 */
[C-C-:B------:R-:W-:Y:S01]  /*2680*/  FFMA.FTZ R7, R13.reuse, R20, R15.reuse ;  /* 0x000000140d077223 */ /* 0x140fe2000001000f */
[----:B------:R-:W-:Y:S01]  /*2690*/  ISETP.GE.AND.EX P4, PT, R32, c[0x0][0x1cc], PT, P4 ;  /* 0x0000730020007a0c */ /* 0x000fe20003f86340 */
[----:B------:R-:W-:Y:S01]  /*26a0*/  FFMA.FTZ R30, R13, R30, R15 ;  /* 0x0000001e0d1e7223 */ /* 0x000fe2000001000f */
[----:B------:R-:W-:-:S02]  /*26b0*/  ISETP.GT.U32.OR P5, PT, R6, 0x17f, P5 ;  /* 0x0000017f0600780c */ /* 0x000fc40002fa4470 */
[C---:B------:R-:W-:Y:S02]  /*26c0*/  ISETP.GT.U32.OR P1, PT, R6.reuse, 0x17f, P1 ;  /* 0x0000017f0600780c */ /* 0x040fe40000f24470 */
[C---:B------:R-:W-:Y:S02]  /*26d0*/  ISETP.GT.U32.OR P2, PT, R6.reuse, 0x17f, P2 ;  /* 0x0000017f0600780c */ /* 0x040fe40001744470 */
[C---:B------:R-:W-:Y:S02]  /*26e0*/  ISETP.GT.U32.OR P3, PT, R6.reuse, 0x17f, P3 ;  /* 0x0000017f0600780c */ /* 0x040fe40001f64470 */
[----:B------:R-:W-:Y:S01]  /*26f0*/  ISETP.GT.U32.OR P4, PT, R6, 0x17f, P4 ;  /* 0x0000017f0600780c */ /* 0x000fe20002784470 */
[----:B------:R-:W-:Y:S06]  /*2700*/  @!P6 BRA `(.L_x_1552) ;  /* 0x000000a00000e947 */ /* 0x000fec0003800000 */
        /* <DEDUP_REMOVED lines=9> */
[----:B--2---:R-:W-:-:S05]  /*27a0*/  FMUL.FTZ R30, R30, R15 ;  /* 0x0000000f1e1e7220 */ /* 0x004fca0000410000 */
.L_x_1552:
[----:B------:R-:W-:Y:S01]  /*27b0*/  BSSY B0, `(.L_x_1553) ;  /* 0x000000c000007945 */ /* 0x000fe20003800000 */
[----:B------:R-:W-:Y:S05]  /*27c0*/  @P5 BRA `(.L_x_1554) ;  /* 0x000000a000005947 */ /* 0x000fea0003800000 */
[----:B------:R-:W-:Y:S01]  /*27d0*/  IMAD R13, R9, c[0x0][0x1c0], RZ ;  /* 0x00007000090d7a24 */ /* 0x000fe200078e02ff */
[----:B------:R-:W-:Y:S02]  /*27e0*/  MOV R8, R52 ;  /* 0x0000003400087202 */ /* 0x000fe40000000f00 */
[----:B------:R-:W-:Y:S01]  /*27f0*/  MOV R9, R51 ;  /* 0x0000003300097202 */ /* 0x000fe20000000f00 */
[----:B------:R-:W-:Y:S01]  /*2800*/  IMAD R13, R42, c[0x0][0x1c4], R13 ;  /* 0x000071002a0d7a24 */ /* 0x000fe200078e020d */
[----:B------:R-:W-:-:S03]  /*2810*/  F2FP.BF16.PACK_AB R27, R30, R27 ;  /* 0x0000001b1e1b723e */ /* 0x000fc600000010ff */
[----:B------:R-:W-:-:S05]  /*2820*/  IMAD.WIDE.U32 R8, R42, c[0x0][0x1c0], R8 ;  /* 0x000070002a087a25 */ /* 0x000fca00078e0008 */
[----:B------:R-:W-:Y:S02]  /*2830*/  IADD3 R13, R9, R13, RZ ;  /* 0x0000000d090d7210 */ /* 0x000fe40007ffe0ff */
[----:B------:R-:W-:-:S04]  /*2840*/  LEA R12, P5, R8, c[0x0][0x160], 0x1 ;  /* 0x00005800080c7a11 */ /* 0x000fc800078a08ff */
[----:B------:R-:W-:-:S05]  /*2850*/  LEA.HI.X R13, R8, c[0x0][0x164], R13, 0x1, P5 ;  /* 0x00005900080d7a11 */ /* 0x000fca00028f0c0d */
[----:B------:R1:W-:Y:S04]  /*2860*/  STG.E [R12.64], R27 ;  /* 0x0000001b0c007986 */ /* 0x0003e8000c101906 */
.L_x_1554:
[----:B------:R-:W-:Y:S05]  /*2870*/  BSYNC B0 ;  /* 0x0000000000007941 */ /* 0x000fea0003800000 */
.L_x_1553:
[----:B------:R-:W-:Y:S05]  /*2880*/  @!P6 BRA `(.L_x_1555) ;  /* 0x000000a00000e947 */ /* 0x000fea0003800000 */
[----:B-1----:R-:W-:Y:S02]  /*2890*/  FMUL.FTZ R13, R34, -1.4426950216293334961 ;  /* 0xbfb8aa3b220d7820 */ /* 0x002fe40000410000 */
        /* <DEDUP_REMOVED lines=9> */
.L_x_1555:
[----:B------:R-:W-:Y:S01]  /*2930*/  BSSY B0, `(.L_x_1556) ;  /* 0x000000c000007945 */ /* 0x000fe20003800000 */
[----:B------:R-:W-:Y:S05]  /*2940*/  @P1 BRA `(.L_x_1557) ;  /* 0x000000a000001947 */ /* 0x000fea0003800000 */
[----:B------:R-:W-:Y:S01]  /*2950*/  MOV R8, R52 ;  /* 0x0000003400087202 */ /* 0x000fe20000000f00 */
[----:B------:R-:W-:Y:S01]  /*2960*/  IMAD R10, R10, c[0x0][0x1c0], RZ ;  /* 0x000070000a0a7a24 */ /* 0x000fe200078e02ff */
[----:B------:R-:W-:Y:S02]  /*2970*/  MOV R9, R51 ;  /* 0x0000003300097202 */ /* 0x000fe40000000f00 */
[----:B------:R-:W-:Y:S01]  /*2980*/  F2FP.BF16.PACK_AB R49, R34, R49 ;  /* 0x000000312231723e */ /* 0x000fe200000010ff */
[C---:B-1----:R-:W-:Y:S02]  /*2990*/  IMAD R13, R41.reuse, c[0x0][0x1c4], R10 ;  /* 0x00007100290d7a24 */ /* 0x042fe400078e020a */
[----:B------:R-:W-:-:S05]  /*29a0*/  IMAD.WIDE.U32 R8, R41, c[0x0][0x1c0], R8 ;  /* 0x0000700029087a25 */ /* 0x000fca00078e0008 */
[----:B------:R-:W-:Y:S02]  /*29b0*/  IADD3 R13, R9, R13, RZ ;  /* 0x0000000d090d7210 */ /* 0x000fe40007ffe0ff */
[----:B------:R-:W-:-:S04]  /*29c0*/  LEA R12, P1, R8, c[0x0][0x160], 0x1 ;  /* 0x00005800080c7a11 */ /* 0x000fc800078208ff */
[----:B------:R-:W-:-:S05]  /*29d0*/  LEA.HI.X R13, R8, c[0x0][0x164], R13, 0x1, P1 ;  /* 0x00005900080d7a11 */ /* 0x000fca00008f0c0d */
[----:B------:R1:W-:Y:S04]  /*29e0*/  STG.E [R12.64], R49 ;  /* 0x000000310c007986 */ /* 0x0003e8000c101906 */
.L_x_1557:
[----:B------:R-:W-:Y:S05]  /*29f0*/  BSYNC B0 ;  /* 0x0000000000007941 */ /* 0x000fea0003800000 */
.L_x_1556:
        /* <DEDUP_REMOVED lines=11> */
.L_x_1558:
        /* <DEDUP_REMOVED lines=12> */
.L_x_1560:
[----:B------:R-:W-:Y:S05]  /*2b70*/  BSYNC B0 ;  /* 0x0000000000007941 */ /* 0x000fea0003800000 */
.L_x_1559:
[----:B------:R-:W-:Y:S05]  /*2b80*/  @!P6 BRA `(.L_x_1561) ;  /* 0x000000a00000e947 */ /* 0x000fea0003800000 */
[----:B------:R-:W-:Y:S02]  /*2b90*/  FMUL.FTZ R8, R25, -1.4426950216293334961 ;  /* 0xbfb8aa3b19087820 */ /* 0x000fe40000410000 */
[----:B--2---:R-:W-:-:S04]  /*2ba0*/  FMUL.FTZ R11, R36, -1.4426950216293334961 ;  /* 0xbfb8aa3b240b7820 */ /* 0x004fc80000410000 */
[----:B------:R-:W2:Y:S08]  /*2bb0*/  MUFU.EX2 R8, R8 ;  /* 0x0000000800087308 */ /* 0x000eb00000000800 */
[----:B------:R-:W3:Y:S01]  /*2bc0*/  MUFU.EX2 R11, R11 ;  /* 0x0000000b000b7308 */ /* 0x000ee20000000800 */
[----:B--2---:R-:W-:-:S07]  /*2bd0*/  FADD.FTZ R9, R8, 1 ;  /* 0x3f80000008097421 */ /* 0x004fce0000010000 */
[----:B------:R-:W2:Y:S01]  /*2be0*/  MUFU.RCP R10, R9 ;  /* 0x00000009000a7308 */ /* 0x000ea20000001000 */
[----:B-1-3--:R-:W-:-:S07]  /*2bf0*/  FADD.FTZ R12, R11, 1 ;  /* 0x3f8000000b0c7421 */ /* 0x00afce0000010000 */
[----:B------:R-:W1:Y:S01]  /*2c00*/  MUFU.RCP R13, R12 ;  /* 0x0000000c000d7308 */ /* 0x000e620000001000 */
[----:B--2---:R-:W-:Y:S02]  /*2c10*/  FMUL.FTZ R25, R25, R10 ;  /* 0x0000000a19197220 */ /* 0x004fe40000410000 */
[----:B-1----:R-:W-:-:S05]  /*2c20*/  FMUL.FTZ R36, R36, R13 ;  /* 0x0000000d24247220 */ /* 0x002fca0000410000 */
.L_x_1561:
[----:B------:R-:W-:Y:S01]  /*2c30*/  BSSY B0, `(.L_x_1562) ;  /* 0x000000c000007945 */ /* 0x000fe20003800000 */
[----:B------:R-:W-:Y:S05]  /*2c40*/  @P3 BRA `(.L_x_1563) ;  /* 0x000000a000003947 */ /* 0x000fea0003800000 */
[----:B------:R-:W-:Y:S01]  /*2c50*/  MOV R8, R52 ;  /* 0x0000003400087202 */ /* 0x000fe20000000f00 */
[----:B--2---:R-:W-:Y:S01]  /*2c60*/  IMAD R10, R31, c[0x0][0x1c0], RZ ;  /* 0x000070001f0a7a24 */ /* 0x004fe200078e02ff */
        /* <DEDUP_REMOVED lines=8> */
.L_x_1563:
[----:B------:R-:W-:Y:S05]  /*2cf0*/  BSYNC B0 ;  /* 0x0000000000007941 */ /* 0x000fea0003800000 */
.L_x_1562:
[----:B------:R-:W-:Y:S05]  /*2d00*/  @!P6 BRA `(.L_x_1564) ;  /* 0x000000a00000e947 */ /* 0x000fea0003800000 */
[----:B------:R-:W-:Y:S02]  /*2d10*/  FMUL.FTZ R8, R14, -1.4426950216293334961 ;  /* 0xbfb8aa3b0e087820 */ /* 0x000fe40000410000 */
[----:B--2---:R-:W-:-:S04]  /*2d20*/  FMUL.FTZ R10, R7, -1.4426950216293334961 ;  /* 0xbfb8aa3b070a7820 */ /* 0x004fc80000410000 */
[----:B------:R-:W2:Y:S08]  /*2d30*/  MUFU.EX2 R8, R8 ;  /* 0x0000000800087308 */ /* 0x000eb00000000800 */
[----:B------:R-:W3:Y:S01]  /*2d40*/  MUFU.EX2 R10, R10 ;  /* 0x0000000a000a7308 */ /* 0x000ee20000000800 */
[----:B--2---:R-:W-:-:S07]  /*2d50*/  FADD.FTZ R9, R8, 1 ;  /* 0x3f80000008097421 */ /* 0x004fce0000010000 */
[----:B------:R-:W2:Y:S01]  /*2d60*/  MUFU.RCP R9, R9 ;  /* 0x0000000900097308 */ /* 0x000ea20000001000 */
[----:B---3--:R-:W-:-:S07]  /*2d70*/  FADD.FTZ R11, R10, 1 ;  /* 0x3f8000000a0b7421 */ /* 0x008fce0000010000 */
[----:B-1----:R-:W1:Y:S01]  /*2d80*/  MUFU.RCP R12, R11 ;  /* 0x0000000b000c7308 */ /* 0x002e620000001000 */
[----:B--2---:R-:W-:Y:S02]  /*2d90*/  FMUL.FTZ R14, R14, R9 ;  /* 0x000000090e0e7220 */ /* 0x004fe40000410000 */
[----:B-1----:R-:W-:-:S05]  /*2da0*/  FMUL.FTZ R7, R7, R12 ;  /* 0x0000000c07077220 */ /* 0x002fca0000410000 */
.L_x_1564:
[----:B------:R-:W-:Y:S01]  /*2db0*/  BSSY B0, `(.L_x_1565) ;  /* 0x000000b000007945 */ /* 0x000fe20003800000 */
[----:B------:R-:W-:Y:S05]  /*2dc0*/  @P4 BRA `(.L_x_1566) ;  /* 0x0000009000004947 */ /* 0x000fea0003800000 */
[----:B------:R-:W-:Y:S01]  /*2dd0*/  MOV R50, R52 ;  /* 0x0000003400327202 */ /* 0x000fe20000000f00 */
[----:B------:R-:W-:Y:S01]  /*2de0*/  IMAD R9, R32, c[0x0][0x1c0], RZ ;  /* 0x0000700020097a24 */ /* 0x000fe200078e02ff */
[----:B------:R-:W-:-:S03]  /*2df0*/  F2FP.BF16.PACK_AB R7, R7, R14 ;  /* 0x0000000e0707723e */ /* 0x000fc600000010ff */
[----:B------:R-:W-:-:S04]  /*2e00*/  IMAD.WIDE.U32 R50, R38, c[0x0][0x1c0], R50 ;  /* 0x0000700026327a25 */ /* 0x000fc800078e0032 */
[----:B------:R-:W-:Y:S01]  /*2e10*/  IMAD R9, R38, c[0x0][0x1c4], R9 ;  /* 0x0000710026097a24 */ /* 0x000fe200078e0209 */
[----:B------:R-:W-:-:S04]  /*2e20*/  LEA R8, P1, R50, c[0x0][0x160], 0x1 ;  /* 0x0000580032087a11 */ /* 0x000fc800078208ff */
[----:B------:R-:W-:-:S04]  /*2e30*/  IADD3 R9, R51, R9, RZ ;  /* 0x0000000933097210 */ /* 0x000fc80007ffe0ff */
[----:B------:R-:W-:-:S05]  /*2e40*/  LEA.HI.X R9, R50, c[0x0][0x164], R9, 0x1, P1 ;  /* 0x0000590032097a11 */ /* 0x000fca00008f0c09 */
[----:B------:R3:W-:Y:S02]  /*2e50*/  STG.E [R8.64], R7 ;  /* 0x0000000708007986 */ /* 0x0007e4000c101906 */
.L_x_1566:
[----:B------:R-:W-:Y:S05]  /*2e60*/  BSYNC B0 ;  /* 0x0000000000007941 */ /* 0x000fea0003800000 */
.L_x_1565:
[----:B------:R-:W-:Y:S02]  /*2e70*/  IADD3 R46, R46, c[0x0][0x10], RZ ;  /* 0x000004002e2e7a10 */ /* 0x000fe40007ffe0ff */
[----:B------:R-:W-:Y:S02]  /*2e80*/  IADD3 R2, R2, 0x1, RZ ;  /* 0x0000000102027810 */ /* 0x000fe40007ffe0ff */
[----:B------:R-:W-:-:S13]  /*2e90*/  ISETP.GE.AND P1, PT, R46, UR4, PT ;  /* 0x000000042e007c0c */ /* 0x000fda000bf26270 */
[----:B------:R-:W-:Y:S01]  /*2ea0*/  @P1 CALL.REL.NOINC `(.L_x_1567) ;  /* 0x0000001000001944 */ /* 0x000fe20003c00000 */
[----:B------:R-:W-:Y:S05]  /*2eb0*/  BRA `(.L_x_1568) ;  /* 0xffffd34000007947 */ /* 0x000fea000383ffff */
.L_x_1567:
[----:B------:R-:W-:Y:S05]  /*2ec0*/  EXIT ;  /* 0x000000000000794d */ /* 0x000fea0003800000 */
.L_x_1569:
        /* <DEDUP_REMOVED lines=11> */
.L_x_2354:


//--------------------- .text._Z35group_norm_nhwc_fwd_one_pass_kernelI11Bf16IOBf16WLi64ELi12ELi384EEv26Group_norm_nhwc_fwd_params --------------------------
	.section	.text._Z35group_norm_nhwc_fwd_one_pass_kernelI11Bf16IOBf16WLi64ELi12ELi384EEv26Group_norm_nhwc_fwd_params,"ax",@progbits
	.sectioninfo	@"SHI_REGISTERS=32"
	.align	128
        .global         _Z35group_norm_nhwc_fwd_one_pass_kernelI11Bf16IOBf16WLi64ELi12ELi384EEv26Group_norm_nhwc_fwd_params
        .type           _Z35group_norm_nhwc_fwd_one_pass_kernelI11Bf16IOBf16WLi64ELi12ELi384EEv26Group_norm_nhwc_fwd_params,@function
        .size           _Z35group_norm_nhwc_fwd_one_pass_kernelI11Bf16IOBf16WLi64ELi12ELi384EEv26Group_norm_nhwc_fwd_params,(.L_x_2355 - _Z35group_norm_nhwc_fwd_one_pass_kernelI11Bf16IOBf16WLi64ELi12ELi384EEv26Group_norm_nhwc_fwd_params)
        .other          _Z35group_norm_nhwc_fwd_one_pass_kernelI11Bf16IOBf16WLi64ELi12ELi384EEv26Group_norm_nhwc_fwd_params,@"STO_CUDA_ENTRY STV_DEFAULT"
_Z35group_norm_nhwc_fwd_one_pass_kernelI11Bf16IOBf16WLi64ELi12ELi384EEv26Group_norm_nhwc_fwd_params:
.text._Z35group_norm_nhwc_fwd_one_pass_kernelI11Bf16IOBf16WLi64ELi12ELi384EEv26Group_norm_nhwc_fwd_params:
        /* <DEDUP_REMOVED lines=25> */
.L_x_1583:
        /* <DEDUP_REMOVED lines=113> */
.L_x_1571:
[----:B------:R-:W-:Y:S05]  /*08a0*/  BSYNC B0 ;  /* 0x0000000000007941 */ /* 0x000fea0003800000 */
.L_x_1570:
        /* <DEDUP_REMOVED lines=25> */
.L_x_1574:
[----:B------:R-:W2:Y:S01]  /*0a40*/  LDG.E.STRONG.GPU R8, [R6.64] ;  /* 0x0000000606087981 */ /* 0x000ea2000c1ef900 */
[----:B------:R-:W-:Y:S01]  /*0a50*/  YIELD ;  /* 0x0000000000007946 */ /* 0x000fe20003800000 */
[----:B--2---:R-:W-:Y:S01]  /*0a60*/  ISETP.NE.AND P1, PT, R8, R9, PT ;  /* 0x000000090800720c */ /* 0x004fe20003f25270 */
[----:B------:R-:W-:-:S12]  /*0a70*/  CCTL.IVALL ;  /* 0x00000000ff00798f */ /* 0x000fd80002000000 */
[----:B------:R-:W-:Y:S05]  /*0a80*/  @P1 BRA `(.L_x_1574) ;  /* 0xffffffb000001947 */ /* 0x000fea000383ffff */
.L_x_1573:
        /* <DEDUP_REMOVED lines=11> */
.L_x_1576:
        /* <DEDUP_REMOVED lines=59> */
.L_x_1575:
        /* <DEDUP_REMOVED lines=19> */
.L_x_1578:
[----:B------:R-:W-:Y:S05]  /*1020*/  BSYNC B0 ;  /* 0x0000000000007941 */ /* 0x000fea0003800000 */
.L_x_1577:
        /* <DEDUP_REMOVED lines=30> */
.L_x_1572:
[----:B------:R-:W-:Y:S01]  /*1210*/  LOP3.LUT P1, RZ, R19, R20, RZ, 0xfc, !PT ;  /* 0x0000001413ff7212 */ /* 0x000fe2000782fcff */
[----:B------:R-:W-:Y:S01]  /*1220*/  @!P2 STS.64 [0x78], R4 ;  /* 0x00007804ff00a388 */ /* 0x000fe20000000a00 */
[----:B------:R-:W-:Y:S01]  /*1230*/  ISETP.EQ.U32.AND P3, PT, RZ, c[0x0][0x168], PT ;  /* 0x00005a00ff007a0c */ /* 0x000fe20003f62070 */
[----:B------:R-:W-:Y:S01]  /*1240*/  HFMA2.MMA R9, -RZ, RZ, 0, 1.1920928955078125e-07 ;  /* 0x00000002ff097435 */ /* 0x000fe200000001ff */
        /* <DEDUP_REMOVED lines=12> */
[----:B------:R1:W2:Y:S04]  /*1310*/  LDG.E.U16 R0, [R10.64] ;  /* 0x000000060a007981 */ /* 0x0002a8000c1e1500 */
[----:B------:R3:W4:Y:S04]  /*1320*/  LDG.E.U16 R29, [R8.64] ;  /* 0x00000006081d7981 */ /* 0x000728000c1e1500 */
[----:B------:R-:W5:Y:S04]  /*1330*/  LDS.64 R14, [0x78] ;  /* 0x00007800ff0e7984 */ /* 0x000f680000000a00 */
[----:B-1----:R-:W4:Y:S04]  /*1340*/  LDG.E.U16 R10, [R10.64+0x2] ;  /* 0x000002060a0a7981 */ /* 0x002f28000c1e1500 */
[----:B---3--:R-:W3:Y:S01]  /*1350*/  LDG.E.U16 R8, [R8.64+0x2] ;  /* 0x0000020608087981 */ /* 0x008ee2000c1e1500 */
[----:B------:R-:W-:-:S02]  /*1360*/  PRMT R28, RZ, 0x7610, R28 ;  /* 0x00007610ff1c7816 */ /* 0x000fc4000000001c */
[----:B------:R-:W-:Y:S01]  /*1370*/  PRMT R23, RZ, 0x7610, R23 ;  /* 0x00007610ff177816 */ /* 0x000fe20000000017 */
[----:B-----5:R-:W-:-:S04]  /*1380*/  FMUL.FTZ R14, R14, c[0x0][0x1f4] ;  /* 0x00007d000e0e7a20 */ /* 0x020fc80000410000 */
[----:B0-----:R-:W-:Y:S02]  /*1390*/  FMUL.FTZ R4, R14, R14 ;  /* 0x0000000e0e047220 */ /* 0x001fe40000410000 */
[----:B------:R-:W-:Y:S02]  /*13a0*/  FADD.FTZ R5, R28, -R14 ;  /* 0x8000000e1c057221 */ /* 0x000fe40000010000 */
        /* <DEDUP_REMOVED lines=8> */
[----:B------:R-:W-:Y:S01]  /*1430*/  FMUL.FTZ R7, R7, R4 ;  /* 0x0000000407077220 */ /* 0x000fe20000410000 */
[----:B--2---:R-:W-:Y:S02]  /*1440*/  PRMT R0, RZ, 0x5410, R0 ;  /* 0x00005410ff007816 */ /* 0x004fe40000000000 */
[----:B----4-:R-:W-:-:S05]  /*1450*/  PRMT R29, RZ, 0x5410, R29 ;  /* 0x00005410ff1d7816 */ /* 0x010fca000000001d */
[----:B------:R-:W-:Y:S01]  /*1460*/  FFMA.FTZ R0, R0, R5, R29 ;  /* 0x0000000500007223 */ /* 0x000fe2000001001d */
[----:B------:R-:W-:Y:S02]  /*1470*/  PRMT R10, RZ, 0x5410, R10 ;  /* 0x00005410ff0a7816 */ /* 0x000fe4000000000a */
[----:B---3--:R-:W-:-:S05]  /*1480*/  PRMT R8, RZ, 0x5410, R8 ;  /* 0x00005410ff087816 */ /* 0x008fca0000000008 */
        /* <DEDUP_REMOVED lines=12> */
.L_x_1579:
        /* <DEDUP_REMOVED lines=12> */
.L_x_1581:
[----:B------:R-:W-:Y:S05]  /*1610*/  BSYNC B0 ;  /* 0x0000000000007941 */ /* 0x000fea0003800000 */
.L_x_1580:
[----:B------:R-:W-:Y:S02]  /*1620*/  IADD3 R21, R21, c[0x0][0x10], RZ ;  /* 0x0000040015157a10 */ /* 0x000fe40007ffe0ff */
[----:B------:R-:W-:Y:S02]  /*1630*/  IADD3 R3, R3, 0x1, RZ ;  /* 0x0000000103037810 */ /* 0x000fe40007ffe0ff */
[----:B------:R-:W-:-:S13]  /*1640*/  ISETP.GE.AND P1, PT, R21, UR4, PT ;  /* 0x0000000415007c0c */ /* 0x000fda000bf26270 */
[----:B------:R-:W-:Y:S01]  /*1650*/  @P1 CALL.REL.NOINC `(.L_x_1582) ;  /* 0x0000001000001944 */ /* 0x000fe20003c00000 */
[----:B------:R-:W-:Y:S05]  /*1660*/  BRA `(.L_x_1583) ;  /* 0xffffeb2000007947 */ /* 0x000fea000383ffff */
.L_x_1582:
[----:B------:R-:W-:Y:S05]  /*1670*/  EXIT ;  /* 0x000000000000794d */ /* 0x000fea0003800000 */
.L_x_1584:
        /* <DEDUP_REMOVED lines=16> */
.L_x_2355:


//--------------------- .text._Z35group_norm_nhwc_fwd_one_pass_kernelI11Bf16IOBf16WLi128ELi12ELi384EEv26Group_norm_nhwc_fwd_params --------------------------
	.section	.text._Z35group_norm_nhwc_fwd_one_pass_kernelI11Bf16IOBf16WLi128ELi12ELi384EEv26Group_norm_nhwc_fwd_params,"ax",@progbits
	.sectioninfo	@"SHI_REGISTERS=32"
	.align	128
        .global         _Z35group_norm_nhwc_fwd_one_pass_kernelI11Bf16IOBf16WLi128ELi12ELi384EEv26Group_norm_nhwc_fwd_params
        .type           _Z35group_norm_nhwc_fwd_one_pass_kernelI11Bf16IOBf16WLi128ELi12ELi384EEv26Group_norm_nhwc_fwd_params,@function
        .size           _Z35group_norm_nhwc_fwd_one_pass_kernelI11Bf16IOBf16WLi128ELi12ELi384EEv26Group_norm_nhwc_fwd_params,(.L_x_2356 - _Z35group_norm_nhwc_fwd_one_pass_kernelI11Bf16IOBf16WLi128ELi12ELi384EEv26Group_norm_nhwc_fwd_params)
        .other          _Z35group_norm_nhwc_fwd_one_pass_kernelI11Bf16IOBf16WLi128ELi12ELi384EEv26Group_norm_nhwc_fwd_params,@"STO_CUDA_ENTRY STV_DEFAULT"
_Z35group_norm_nhwc_fwd_one_pass_kernelI11Bf16IOBf16WLi128ELi12ELi384EEv26Group_norm_nhwc_fwd_params:
.text._Z35group_norm_nhwc_fwd_one_pass_kernelI11Bf16IOBf16WLi128ELi12ELi384EEv26Group_norm_nhwc_fwd_params:
        /* <DEDUP_REMOVED lines=26> */
.L_x_1601:
        /* <DEDUP_REMOVED lines=130> */
.L_x_1586:
[----:B------:R-:W-:Y:S05]  /*09c0*/  BSYNC B0 ;  /* 0x0000000000007941 */ /* 0x000fea0003800000 */
.L_x_1585:
        /* <DEDUP_REMOVED lines=25> */
.L_x_1589:
[----:B------:R-:W2:Y:S01]  /*0b60*/  LDG.E.STRONG.GPU R10, [R8.64] ;  /* 0x00000006080a7981 */ /* 0x000ea2000c1ef900 */
[----:B------:R-:W-:Y:S01]  /*0b70*/  YIELD ;  /* 0x0000000000007946 */ /* 0x000fe20003800000 */
[----:B--2---:R-:W-:Y:S01]  /*0b80*/  ISETP.NE.AND P1, PT, R10, R11, PT ;  /* 0x0000000b0a00720c */ /* 0x004fe20003f25270 */
[----:B------:R-:W-:-:S12]  /*0b90*/  CCTL.IVALL ;  /* 0x00000000ff00798f */ /* 0x000fd80002000000 */
[----:B------:R-:W-:Y:S05]  /*0ba0*/  @P1 BRA `(.L_x_1589) ;  /* 0xffffffb000001947 */ /* 0x000fea000383ffff */
.L_x_1588:
        /* <DEDUP_REMOVED lines=11> */
.L_x_1591:
        /* <DEDUP_REMOVED lines=59> */
.L_x_1590:
        /* <DEDUP_REMOVED lines=19> */
.L_x_1593:
[----:B------:R-:W-:Y:S05]  /*1140*/  BSYNC B0 ;  /* 0x0000000000007941 */ /* 0x000fea0003800000 */
.L_x_1592:
        /* <DEDUP_REMOVED lines=30> */
.L_x_1587:
[----:B------:R-:W-:Y:S01]  /*1330*/  LOP3.LUT P1, RZ, R5, R6, RZ, 0xfc, !PT ;  /* 0x0000000605ff7212 */ /* 0x000fe2000782fcff */
[----:B------:R-:W-:Y:S01]  /*1340*/  @!P2 STS.64 [0x78], R12 ;  /* 0x0000780cff00a388 */ /* 0x000fe20000000a00 */
[----:B------:R-:W-:Y:S01]  /*1350*/  ISETP.EQ.U32.AND P3, PT, RZ, c[0x0][0x168], PT ;  /* 0x00005a00ff007a0c */ /* 0x000fe20003f62070 */
[----:B------:R-:W-:Y:S01]  /*1360*/  HFMA2.MMA R23, -RZ, RZ, 0, 1.1920928955078125e-07 ;  /* 0x00000002ff177435 */ /* 0x000fe200000001ff */
        /* <DEDUP_REMOVED lines=10> */
[----:B-1----:R1:W2:Y:S04]  /*1410*/  LDG.E.U16 R9, [R28.64+0x2] ;  /* 0x000002061c097981 */ /* 0x0022a8000c1e1500 */
[----:B------:R3:W4:Y:S04]  /*1420*/  LDG.E.U16 R8, [R22.64+0x2] ;  /* 0x0000020616087981 */ /* 0x000728000c1e1500 */
[----:B------:R-:W5:Y:S04]  /*1430*/  LDS.64 R10, [0x78] ;  /* 0x00007800ff0a7984 */ /* 0x000f680000000a00 */
[----:B-1----:R-:W4:Y:S04]  /*1440*/  LDG.E.U16 R28, [R28.64] ;  /* 0x000000061c1c7981 */ /* 0x002f28000c1e1500 */
[----:B---3--:R1:W3:Y:S01]  /*1450*/  LDG.E.U16 R22, [R22.64] ;  /* 0x0000000616167981 */ /* 0x0082e2000c1e1500 */
[----:B------:R-:W-:-:S02]  /*1460*/  ISETP.NE.AND P2, PT, RZ, UR5, PT ;  /* 0x00000005ff007c0c */ /* 0x000fc4000bf45270 */
[--C-:B------:R-:W-:Y:S02]  /*1470*/  PRMT R15, RZ, 0x5410, R17.reuse ;  /* 0x00005410ff0f7816 */ /* 0x100fe40000000011 */
[----:B0-----:R-:W-:Y:S02]  /*1480*/  PRMT R13, RZ, 0x7610, R17 ;  /* 0x00007610ff0d7816 */ /* 0x001fe40000000011 */
[--C-:B------:R-:W-:Y:S02]  /*1490*/  PRMT R17, RZ, 0x5410, R16.reuse ;  /* 0x00005410ff117816 */ /* 0x100fe40000000010 */
[----:B-1----:R-:W-:Y:S01]  /*14a0*/  PRMT R23, RZ, 0x7610, R16 ;  /* 0x00007610ff177816 */ /* 0x002fe20000000010 */
[----:B-----5:R-:W-:-:S04]  /*14b0*/  FMUL.FTZ R12, R10, c[0x0][0x1f4] ;  /* 0x00007d000a0c7a20 */ /* 0x020fc80000410000 */
[----:B------:R-:W-:Y:S02]  /*14c0*/  FMUL.FTZ R10, R12, R12 ;  /* 0x0000000c0c0a7220 */ /* 0x000fe40000410000 */
[----:B------:R-:W-:Y:S02]  /*14d0*/  FADD.FTZ R13, R13, -R12 ;  /* 0x8000000c0d0d7221 */ /* 0x000fe40000010000 */
[----:B------:R-:W-:Y:S01]  /*14e0*/  FFMA.FTZ R11, R11, c[0x0][0x1f4], -R10 ;  /* 0x00007d000b0b7a23 */ /* 0x000fe2000001080a */
[----:B------:R-:W-:Y:S01]  /*14f0*/  MOV R10, 0x3f800000 ;  /* 0x3f800000000a7802 */ /* 0x000fe20000000f00 */
[--C-:B------:R-:W-:Y:S02]  /*1500*/  FADD.FTZ R15, R15, -R12.reuse ;  /* 0x8000000c0f0f7221 */ /* 0x100fe40000010000 */
[--C-:B------:R-:W-:Y:S01]  /*1510*/  FADD.FTZ R17, R17, -R12.reuse ;  /* 0x8000000c11117221 */ /* 0x100fe20000010000 */
[----:B------:R-:W-:Y:S01]  /*1520*/  FSETP.GTU.FTZ.AND P1, PT, R11, RZ, PT ;  /* 0x000000ff0b00720b */ /* 0x000fe20003f3c000 */
[----:B------:R-:W-:-:S12]  /*1530*/  FADD.FTZ R23, R23, -R12 ;  /* 0x8000000c17177221 */ /* 0x000fd80000010000 */
[----:B------:R-:W-:-:S04]  /*1540*/  @P1 FADD.FTZ R11, R11, c[0x0][0x188] ;  /* 0x000062000b0b1621 */ /* 0x000fc80000010000 */
[----:B------:R-:W0:Y:S01]  /*1550*/  @P1 MUFU.RSQ R10, R11 ;  /* 0x0000000b000a1308 */ /* 0x000e220000001400 */
[----:B------:R-:W-:-:S04]  /*1560*/  ISETP.GE.U32.AND P1, PT, R18, c[0x0][0x1c8], PT ;  /* 0x0000720012007a0c */ /* 0x000fc80003f26070 */
[----:B------:R-:W-:-:S04]  /*1570*/  ISETP.GE.AND.EX P1, PT, R7, c[0x0][0x1cc], PT, P1 ;  /* 0x0000730007007a0c */ /* 0x000fc80003f26310 */
[----:B------:R-:W-:Y:S01]  /*1580*/  ISETP.GT.U32.OR P1, PT, R6, 0x17f, P1 ;  /* 0x0000017f0600780c */ /* 0x000fe20000f24470 */
[-C--:B0-----:R-:W-:Y:S02]  /*1590*/  FMUL.FTZ R14, R13, R10.reuse ;  /* 0x0000000a0d0e7220 */ /* 0x081fe40000410000 */
[-C--:B------:R-:W-:Y:S02]  /*15a0*/  FMUL.FTZ R15, R15, R10.reuse ;  /* 0x0000000a0f0f7220 */ /* 0x080fe40000410000 */
[-C--:B------:R-:W-:Y:S02]  /*15b0*/  FMUL.FTZ R13, R17, R10.reuse ;  /* 0x0000000a110d7220 */ /* 0x080fe40000410000 */
[----:B------:R-:W-:Y:S01]  /*15c0*/  FMUL.FTZ R23, R23, R10 ;  /* 0x0000000a17177220 */ /* 0x000fe20000410000 */
[----:B--2---:R-:W-:Y:S02]  /*15d0*/  PRMT R9, RZ, 0x5410, R9 ;  /* 0x00005410ff097816 */ /* 0x004fe40000000009 */
[----:B----4-:R-:W-:-:S05]  /*15e0*/  PRMT R8, RZ, 0x5410, R8 ;  /* 0x00005410ff087816 */ /* 0x010fca0000000008 */
[C-C-:B------:R-:W-:Y:S02]  /*15f0*/  FFMA.FTZ R14, R9.reuse, R14, R8.reuse ;  /* 0x0000000e090e7223 */ /* 0x140fe40000010008 */
[----:B------:R-:W-:Y:S01]  /*1600*/  FFMA.FTZ R12, R9, R23, R8 ;  /* 0x00000017090c7223 */ /* 0x000fe20000010008 */
[----:B------:R-:W-:Y:S02]  /*1610*/  PRMT R28, RZ, 0x5410, R28 ;  /* 0x00005410ff1c7816 */ /* 0x000fe4000000001c */
[----:B---3--:R-:W-:-:S05]  /*1620*/  PRMT R22, RZ, 0x5410, R22 ;  /* 0x00005410ff167816 */ /* 0x008fca0000000016 */
        /* <DEDUP_REMOVED lines=13> */
.L_x_1594:
        /* <DEDUP_REMOVED lines=12> */
.L_x_1596:
[----:B------:R-:W-:Y:S05]  /*17c0*/  BSYNC B0 ;  /* 0x0000000000007941 */ /* 0x000fea0003800000 */
.L_x_1595:
        /* <DEDUP_REMOVED lines=11> */
.L_x_1597:
        /* <DEDUP_REMOVED lines=12> */
.L_x_1599:
[----:B------:R-:W-:Y:S05]  /*1940*/  BSYNC B0 ;  /* 0x0000000000007941 */ /* 0x000fea0003800000 */
.L_x_1598:
[----:B------:R-:W-:Y:S02]  /*1950*/  IADD3 R20, R20, c[0x0][0x10], RZ ;  /* 0x0000040014147a10 */ /* 0x000fe40007ffe0ff */
[----:B------:R-:W-:Y:S02]  /*1960*/  IADD3 R2, R2, 0x1, RZ ;  /* 0x0000000102027810 */ /* 0x000fe40007ffe0ff */
[----:B------:R-:W-:-:S13]  /*1970*/  ISETP.GE.AND P1, PT, R20, UR4, PT ;  /* 0x0000000414007c0c */ /* 0x000fda000bf26270 */
[----:B------:R-:W-:Y:S01]  /*1980*/  @P1 CALL.REL.NOINC `(.L_x_1600) ;  /* 0x0000001000001944 */ /* 0x000fe20003c00000 */
[----:B------:R-:W-:Y:S05]  /*1990*/  BRA `(.L_x_1601) ;  /* 0xffffe80000007947 */ /* 0x000fea000383ffff */
.L_x_1600:
[----:B------:R-:W-:Y:S05]  /*19a0*/  EXIT ;  /* 0x000000000000794d */ /* 0x000fea0003800000 */
.L_x_1602:
        /* <DEDUP_REMOVED lines=13> */
.L_x_2356:


//--------------------- .text._Z35group_norm_nhwc_fwd_one_pass_kernelI11Bf16IOBf16WLi256ELi12ELi384EEv26Group_norm_nhwc_fwd_params --------------------------
	.section	.text._Z35group_norm_nhwc_fwd_one_pass_kernelI11Bf16IOBf16WLi256ELi12ELi384EEv26Group_norm_nhwc_fwd_params,"ax",@progbits
	.sectioninfo	@"SHI_REGISTERS=40"
	.align	128
        .global         _Z35group_norm_nhwc_fwd_one_pass_kernelI11Bf16IOBf16WLi256ELi12ELi384EEv26Group_norm_nhwc_fwd_params
        .type           _Z35group_norm_nhwc_fwd_one_pass_kernelI11Bf16IOBf16WLi256ELi12ELi384EEv26Group_norm_nhwc_fwd_params,@function
        .size           _Z35group_norm_nhwc_fwd_one_pass_kernelI11Bf16IOBf16WLi256ELi12ELi384EEv26Group_norm_nhwc_fwd_params,(.L_x_2357 - _Z35group_norm_nhwc_fwd_one_pass_kernelI11Bf16IOBf16WLi256ELi12ELi384EEv26Group_norm_nhwc_fwd_params)
        .other          _Z35group_norm_nhwc_fwd_one_pass_kernelI11Bf16IOBf16WLi256ELi12ELi384EEv26Group_norm_nhwc_fwd_params,@"STO_CUDA_ENTRY STV_DEFAULT"
_Z35group_norm_nhwc_fwd_one_pass_kernelI11Bf16IOBf16WLi256ELi12ELi384EEv26Group_norm_nhwc_fwd_params:
.text._Z35group_norm_nhwc_fwd_one_pass_kernelI11Bf16IOBf16WLi256ELi12ELi384EEv26Group_norm_nhwc_fwd_params:
        /* <DEDUP_REMOVED lines=28> */
.L_x_1625:
        /* <DEDUP_REMOVED lines=172> */
.L_x_1604:
[----:B------:R-:W-:Y:S05]  /*0c80*/  BSYNC B0 ;  /* 0x0000000000007941 */ /* 0x000fea0003800000 */
.L_x_1603:
        /* <DEDUP_REMOVED lines=25> */
.L_x_1607:
[----:B------:R-:W2:Y:S01]  /*0e20*/  LDG.E.STRONG.GPU R10, [R8.64] ;  /* 0x00000006080a7981 */ /* 0x000ea2000c1ef900 */
[----:B------:R-:W-:Y:S01]  /*0e30*/  YIELD ;  /* 0x0000000000007946 */ /* 0x000fe20003800000 */
[----:B--2---:R-:W-:Y:S01]  /*0e40*/  ISETP.NE.AND P1, PT, R10, R11, PT ;  /* 0x0000000b0a00720c */ /* 0x004fe20003f25270 */
[----:B------:R-:W-:-:S12]  /*0e50*/  CCTL.IVALL ;  /* 0x00000000ff00798f */ /* 0x000fd80002000000 */
[----:B------:R-:W-:Y:S05]  /*0e60*/  @P1 BRA `(.L_x_1607) ;  /* 0xffffffb000001947 */ /* 0x000fea000383ffff */
.L_x_1606:
        /* <DEDUP_REMOVED lines=11> */
.L_x_1609:
        /* <DEDUP_REMOVED lines=59> */
.L_x_1608:
        /* <DEDUP_REMOVED lines=19> */
.L_x_1611:
[----:B------:R-:W-:Y:S05]  /*1400*/  BSYNC B0 ;  /* 0x0000000000007941 */ /* 0x000fea0003800000 */
.L_x_1610:
        /* <DEDUP_REMOVED lines=30> */
.L_x_1605:
[----:B------:R-:W-:Y:S01]  /*15f0*/  LOP3.LUT P1, RZ, R3, R0, RZ, 0xfc, !PT ;  /* 0x0000000003ff7212 */ /* 0x000fe2000782fcff */
[----:B------:R-:W-:Y:S01]  /*1600*/  @!P2 STS.64 [0x78], R18 ;  /* 0x00007812ff00a388 */ /* 0x000fe20000000a00 */
[----:B------:R-:W-:Y:S01]  /*1610*/  ISETP.EQ.U32.AND P3, PT, RZ, c[0x0][0x168], PT ;  /* 0x00005a00ff007a0c */ /* 0x000fe20003f62070 */
[----:B------:R-:W-:Y:S01]  /*1620*/  HFMA2.MMA R13, -RZ, RZ, 0, 1.1920928955078125e-07 ;  /* 0x00000002ff0d7435 */ /* 0x000fe200000001ff */
        /* <DEDUP_REMOVED lines=12> */
[----:B------:R1:W5:Y:S04]  /*16f0*/  LDG.E.U16 R32, [R14.64] ;  /* 0x000000060e207981 */ /* 0x000368000c1e1500 */
[----:B------:R3:W5:Y:S01]  /*1700*/  LDG.E.U16 R33, [R12.64] ;  /* 0x000000060c217981 */ /* 0x000762000c1e1500 */
[----:B0-----:R-:W-:-:S02]  /*1710*/  PRMT R18, RZ, 0x7610, R23 ;  /* 0x00007610ff127816 */ /* 0x001fc40000000017 */
[----:B------:R-:W-:Y:S01]  /*1720*/  ISETP.NE.AND P4, PT, RZ, UR5, PT ;  /* 0x00000005ff007c0c */ /* 0x000fe2000bf85270 */
[----:B------:R-:W0:Y:S01]  /*1730*/  LDS.64 R10, [0x78] ;  /* 0x00007800ff0a7984 */ /* 0x000e220000000a00 */
[----:B------:R-:W-:Y:S02]  /*1740*/  PRMT R17, RZ, 0x5410, R26 ;  /* 0x00005410ff117816 */ /* 0x000fe4000000001a */
[----:B-1----:R-:W-:Y:S02]  /*1750*/  PRMT R15, RZ, 0x5410, R24 ;  /* 0x00005410ff0f7816 */ /* 0x002fe40000000018 */
[----:B------:R-:W-:Y:S02]  /*1760*/  PRMT R19, RZ, 0x7610, R26 ;  /* 0x00007610ff137816 */ /* 0x000fe4000000001a */
[----:B---3--:R-:W-:Y:S02]  /*1770*/  PRMT R12, RZ, 0x5410, R23 ;  /* 0x00005410ff0c7816 */ /* 0x008fe40000000017 */
[----:B------:R-:W-:-:S02]  /*1780*/  PRMT R13, RZ, 0x7610, R24 ;  /* 0x00007610ff0d7816 */ /* 0x000fc40000000018 */
[--C-:B------:R-:W-:Y:S02]  /*1790*/  PRMT R23, RZ, 0x5410, R25.reuse ;  /* 0x00005410ff177816 */ /* 0x100fe40000000019 */
[----:B------:R-:W-:Y:S02]  /*17a0*/  PRMT R25, RZ, 0x7610, R25 ;  /* 0x00007610ff197816 */ /* 0x000fe40000000019 */
[----:B------:R-:W-:Y:S02]  /*17b0*/  ISETP.GE.U32.AND P2, PT, R28, c[0x0][0x1c8], PT ;  /* 0x000072001c007a0c */ /* 0x000fe40003f46070 */
[----:B------:R-:W-:Y:S02]  /*17c0*/  ISETP.GE.U32.AND P3, PT, R27, c[0x0][0x1c8], PT ;  /* 0x000072001b007a0c */ /* 0x000fe40003f66070 */
[----:B------:R-:W-:Y:S02]  /*17d0*/  ISETP.GE.AND.EX P2, PT, R20, c[0x0][0x1cc], PT, P2 ;  /* 0x0000730014007a0c */ /* 0x000fe40003f46320 */
[----:B------:R-:W-:-:S02]  /*17e0*/  ISETP.GE.AND.EX P3, PT, R21, c[0x0][0x1cc], PT, P3 ;  /* 0x0000730015007a0c */ /* 0x000fc40003f66330 */
[C---:B------:R-:W-:Y:S02]  /*17f0*/  ISETP.GT.U32.OR P2, PT, R0.reuse, 0x17f, P2 ;  /* 0x0000017f0000780c */ /* 0x040fe40001744470 */
        /* <DEDUP_REMOVED lines=12> */
[----:B------:R-:W-:-:S06]  /*18c0*/  FADD.FTZ R24, R19, -R10 ;  /* 0x8000000a13187221 */ /* 0x000fcc0000010000 */
[----:B------:R-:W-:-:S04]  /*18d0*/  @P1 FADD.FTZ R16, R16, c[0x0][0x188] ;  /* 0x0000620010101621 */ /* 0x000fc80000010000 */
[----:B------:R0:W1:Y:S01]  /*18e0*/  @P1 MUFU.RSQ R11, R16 ;  /* 0x00000010000b1308 */ /* 0x0000620000001400 */
[----:B------:R-:W-:-:S04]  /*18f0*/  ISETP.GE.U32.AND P1, PT, R7, c[0x0][0x1c8], PT ;  /* 0x0000720007007a0c */ /* 0x000fc80003f26070 */
[----:B------:R-:W-:Y:S01]  /*1900*/  ISETP.GE.AND.EX P1, PT, R22, c[0x0][0x1cc], PT, P1 ;  /* 0x0000730016007a0c */ /* 0x000fe20003f26310 */
[----:B0-----:R-:W-:-:S03]  /*1910*/  FADD.FTZ R16, R17, -R10 ;  /* 0x8000000a11107221 */ /* 0x001fc60000010000 */
[----:B------:R-:W-:Y:S01]  /*1920*/  ISETP.GT.U32.OR P1, PT, R0, 0x17f, P1 ;  /* 0x0000017f0000780c */ /* 0x000fe20000f24470 */
[-C--:B-1----:R-:W-:Y:S02]  /*1930*/  FMUL.FTZ R10, R15, R11.reuse ;  /* 0x0000000b0f0a7220 */ /* 0x082fe40000410000 */
[-C--:B------:R-:W-:Y:S02]  /*1940*/  FMUL.FTZ R15, R13, R11.reuse ;  /* 0x0000000b0d0f7220 */ /* 0x080fe40000410000 */
[-C--:B------:R-:W-:Y:S02]  /*1950*/  FMUL.FTZ R19, R18, R11.reuse ;  /* 0x0000000b12137220 */ /* 0x080fe40000410000 */
[-C--:B------:R-:W-:Y:S02]  /*1960*/  FMUL.FTZ R12, R12, R11.reuse ;  /* 0x0000000b0c0c7220 */ /* 0x080fe40000410000 */
[-C--:B------:R-:W-:Y:S02]  /*1970*/  FMUL.FTZ R17, R26, R11.reuse ;  /* 0x0000000b1a117220 */ /* 0x080fe40000410000 */
[----:B------:R-:W-:-:S02]  /*1980*/  FMUL.FTZ R14, R14, R11 ;  /* 0x0000000b0e0e7220 */ /* 0x000fc40000410000 */
[-C--:B------:R-:W-:Y:S02]  /*1990*/  FMUL.FTZ R13, R16, R11.reuse ;  /* 0x0000000b100d7220 */ /* 0x080fe40000410000 */
[----:B------:R-:W-:Y:S01]  /*19a0*/  FMUL.FTZ R24, R24, R11 ;  /* 0x0000000b18187220 */ /* 0x000fe20000410000 */
[----:B--2---:R-:W-:Y:S02]  /*19b0*/  PRMT R9, RZ, 0x5410, R9 ;  /* 0x00005410ff097816 */ /* 0x004fe40000000009 */
[----:B----4-:R-:W-:Y:S02]  /*19c0*/  PRMT R8, RZ, 0x5410, R8 ;  /* 0x00005410ff087816 */ /* 0x010fe40000000008 */
[----:B-----5:R-:W-:-:S03]  /*19d0*/  PRMT R32, RZ, 0x5410, R32 ;  /* 0x00005410ff207816 */ /* 0x020fc60000000020 */
[C-C-:B------:R-:W-:Y:S02]  /*19e0*/  FFMA.FTZ R18, R9.reuse, R15, R8.reuse ;  /* 0x0000000f09127223 */ /* 0x140fe40000010008 */
[C-C-:B------:R-:W-:Y:S01]  /*19f0*/  FFMA.FTZ R16, R9.reuse, R19, R8.reuse ;  /* 0x0000001309107223 */ /* 0x140fe20000010008 */
[----:B------:R-:W-:Y:S01]  /*1a00*/  PRMT R33, RZ, 0x5410, R33 ;  /* 0x00005410ff217816 */ /* 0x000fe20000000021 */
[C-C-:B------:R-:W-:Y:S02]  /*1a10*/  FFMA.FTZ R15, R9.reuse, R12, R8.reuse ;  /* 0x0000000c090f7223 */ /* 0x140fe40000010008 */
[----:B------:R-:W-:Y:S02]  /*1a20*/  FFMA.FTZ R12, R9, R24, R8 ;  /* 0x00000018090c7223 */ /* 0x000fe40000010008 */
[C-C-:B------:R-:W-:Y:S02]  /*1a30*/  FFMA.FTZ R17, R32.reuse, R17, R33.reuse ;  /* 0x0000001120117223 */ /* 0x140fe40000010021 */
[----:B------:R-:W-:-:S02]  /*1a40*/  FFMA.FTZ R14, R32, R14, R33 ;  /* 0x0000000e200e7223 */ /* 0x000fc40000010021 */
        /* <DEDUP_REMOVED lines=13> */
.L_x_1612:
        /* <DEDUP_REMOVED lines=12> */
.L_x_1614:
[----:B------:R-:W-:Y:S05]  /*1be0*/  BSYNC B0 ;  /* 0x0000000000007941 */ /* 0x000fea0003800000 */
.L_x_1613:
        /* <DEDUP_REMOVED lines=11> */
.L_x_1615:
        /* <DEDUP_REMOVED lines=12> */
.L_x_1617:
[----:B------:R-:W-:Y:S05]  /*1d60*/  BSYNC B0 ;  /* 0x0000000000007941 */ /* 0x000fea0003800000 */
.L_x_1616:
        /* <DEDUP_REMOVED lines=11> */
.L_x_1618:
        /* <DEDUP_REMOVED lines=12> */
.L_x_1620:
[----:B------:R-:W-:Y:S05]  /*1ee0*/  BSYNC B0 ;  /* 0x0000000000007941 */ /* 0x000fea0003800000 */
.L_x_1619:
        /* <DEDUP_REMOVED lines=11> */
.L_x_1621:
        /* <DEDUP_REMOVED lines=12> */
.L_x_1623:
[----:B------:R-:W-:Y:S05]  /*2060*/  BSYNC B0 ;  /* 0x0000000000007941 */ /* 0x000fea0003800000 */
.L_x_1622:
[----:B------:R-:W-:Y:S02]  /*2070*/  IADD3 R30, R30, c[0x0][0x10], RZ ;  /* 0x000004001e1e7a10 */ /* 0x000fe40007ffe0ff */
[----:B------:R-:W-:Y:S02]  /*2080*/  IADD3 R5, R5, 0x1, RZ ;  /* 0x0000000105057810 */ /* 0x000fe40007ffe0ff */
[----:B------:R-:W-:-:S13]  /*2090*/  ISETP.GE.AND P1, PT, R30, UR4, PT ;  /* 0x000000041e007c0c */ /* 0x000fda000bf26270 */
[----:B------:R-:W-:Y:S01]  /*20a0*/  @P1 CALL.REL.NOINC `(.L_x_1624) ;  /* 0x0000001000001944 */ /* 0x000fe20003c00000 */
[----:B------:R-:W-:Y:S05]  /*20b0*/  BRA `(.L_x_1625) ;  /* 0xffffe10000007947 */ /* 0x000fea000383ffff */
.L_x_1624:
[----:B------:R-:W-:Y:S05]  /*20c0*/  EXIT ;  /* 0x000000000000794d */ /* 0x000fea0003800000 */
.L_x_1626:
        /* <DEDUP_REMOVED lines=11> */
.L_x_2357:


//--------------------- .text._Z35group_norm_nhwc_fwd_one_pass_kernelI11Bf16IOBf16WLi512ELi12ELi384EEv26Group_norm_nhwc_fwd_params --------------------------
	.section	.text._Z35group_norm_nhwc_fwd_one_pass_kernelI11Bf16IOBf16WLi512ELi12ELi384EEv26Group_norm_nhwc_fwd_params,"ax",@progbits
	.sectioninfo	@"SHI_REGISTERS=56"
	.align	128
        .global         _Z35group_norm_nhwc_fwd_one_pass_kernelI11Bf16IOBf16WLi512ELi12ELi384EEv26Group_norm_nhwc_fwd_params
        .type           _Z35group_norm_nhwc_fwd_one_pass_kernelI11Bf16IOBf16WLi512ELi12ELi384EEv26Group_norm_nhwc_fwd_params,@function
        .size           _Z35group_norm_nhwc_fwd_one_pass_kernelI11Bf16IOBf16WLi512ELi12ELi384EEv26Group_norm_nhwc_fwd_params,(.L_x_2358 - _Z35group_norm_nhwc_fwd_one_pass_kernelI11Bf16IOBf16WLi512ELi12ELi384EEv26Group_norm_nhwc_fwd_params)
        .other          _Z35group_norm_nhwc_fwd_one_pass_kernelI11Bf16IOBf16WLi512ELi12ELi384EEv26Group_norm_nhwc_fwd_params,@"STO_CUDA_ENTRY STV_DEFAULT"
_Z35group_norm_nhwc_fwd_one_pass_kernelI11Bf16IOBf16WLi512ELi12ELi384EEv26Group_norm_nhwc_fwd_params:
.text._Z35group_norm_nhwc_fwd_one_pass_kernelI11Bf16IOBf16WLi512ELi12ELi384EEv26Group_norm_nhwc_fwd_params:
        /* <DEDUP_REMOVED lines=32> */
.L_x_1661:
[----:B--2---:R-:W-:Y:S01]  /*0200*/  IABS R10, c[0x0][0x1d8] ;  /* 0x00007600000a7a13 */ /* 0x004fe20000000000 */
[----:B0-----:R-:W-:Y:S01]  /*0210*/  CS2R R28, SRZ ;  /* 0x00000000001c7805 */ /* 0x001fe2000001ff00 */
[----:B-1----:R-:W-:Y:S02]  /*0220*/  IABS R12, R46 ;  /* 0x0000002e000c7213 */ /* 0x002fe40000000000 */
[----:B------:R-:W0:Y:S01]  /*0230*/  I2F.RP R7, R10 ;  /* 0x0000000a00077306 */ /* 0x000e220000209400 */
        /* <DEDUP_REMOVED lines=253> */
.L_x_1628:
[----:B------:R-:W-:Y:S05]  /*1210*/  BSYNC B0 ;  /* 0x0000000000007941 */ /* 0x000fea0003800000 */
.L_x_1627:
        /* <DEDUP_REMOVED lines=10> */
[----:B------:R-:W-:-:S05]  /*12c0*/  SHF.L.U32 R13, R13, 0x1, RZ ;  /* 0x000000010d0d7819 */ /* 0x000fca00000006ff */
[----:B------:R-:W-:-:S04]  /*12d0*/  IMAD.WIDE R14, R13, R17, c[0x0][0x198] ;  /* 0x000066000d0e7625 */ /* 0x000fc800078e0211 */
[----:B-1----:R-:W-:Y:S01]  /*12e0*/  IMAD R13, R5, c[0x0][0x10], R18 ;  /* 0x00000400050d7a24 */ /* 0x002fe200078e0212 */
[----:B------:R-:W-:Y:S01]  /*12f0*/  IADD3 R12, R12, R18, RZ ;  /* 0x000000120c0c7210 */ /* 0x000fe20007ffe0ff */
[----:B------:R-:W-:Y:S02]  /*1300*/  IMAD.MOV.U32 R18, RZ, RZ, 0x1 ;  /* 0x00000001ff127424 */ /* 0x000fe400078e00ff */
[----:B------:R-:W-:-:S03]  /*1310*/  IMAD.WIDE.U32 R14, R13, 0x8, R14 ;  /* 0x000000080d0e7825 */ /* 0x000fc600078e000e */
[----:B------:R-:W-:Y:S01]  /*1320*/  SEL R19, R18, 0xffffffff, !P1 ;  /* 0xffffffff12137807 */ /* 0x000fe20004800000 */
[----:B------:R-:W-:Y:S01]  /*1330*/  IMAD.WIDE.U32 R12, R12, R17, c[0x0][0x190] ;  /* 0x000064000c0c7625 */ /* 0x000fe200078e0011 */
[----:B------:R1:W-:Y:S01]  /*1340*/  STG.E.64 [R14.64], R26 ;  /* 0x0000001a0e007986 */ /* 0x0003e2000c101b06 */
[----:B------:R-:W-:Y:S06]  /*1350*/  MEMBAR.ALL.GPU ;  /* 0x0000000000007992 */ /* 0x000fec000000a000 */
[----:B-1----:R-:W-:Y:S01]  /*1360*/  SEL R15, RZ, c[0x0][0xc], P1 ;  /* 0x00000300ff0f7a07 */ /* 0x002fe20000800000 */
[----:B------:R-:W-:-:S00]  /*1370*/  ERRBAR ;  /* 0x00000000000079ab */ /* 0x000fc00000000000 */
[----:B------:R1:W-:Y:S02]  /*1380*/  RED.E.ADD.S32.STRONG.GPU [R12.64], R19 ;  /* 0x000000130c00798e */ /* 0x0003e4000c10e386 */
[----:B------:R-:W-:-:S13]  /*1390*/  ISETP.NE.AND P1, PT, R15, -0x1, PT ;  /* 0xffffffff0f00780c */ /* 0x000fda0003f25270 */
[----:B-1----:R-:W-:Y:S05]  /*13a0*/  @!P1 BRA `(.L_x_1630) ;  /* 0x0000005000009947 */ /* 0x002fea0003800000 */
.L_x_1631:
[----:B------:R-:W2:Y:S01]  /*13b0*/  LDG.E.STRONG.GPU R14, [R12.64] ;  /* 0x000000060c0e7981 */ /* 0x000ea2000c1ef900 */
[----:B------:R-:W-:Y:S01]  /*13c0*/  YIELD ;  /* 0x0000000000007946 */ /* 0x000fe20003800000 */
[----:B--2---:R-:W-:Y:S01]  /*13d0*/  ISETP.NE.AND P1, PT, R14, R15, PT ;  /* 0x0000000f0e00720c */ /* 0x004fe20003f25270 */
[----:B------:R-:W-:-:S12]  /*13e0*/  CCTL.IVALL ;  /* 0x00000000ff00798f */ /* 0x000fd80002000000 */
[----:B------:R-:W-:Y:S05]  /*13f0*/  @P1 BRA `(.L_x_1631) ;  /* 0xffffffb000001947 */ /* 0x000fea000383ffff */
.L_x_1630:
[----:B------:R-:W-:Y:S01]  /*1400*/  ISETP.NE.AND P1, PT, RZ, c[0x0][0xc], PT ;  /* 0x00000300ff007a0c */ /* 0x000fe20003f25270 */
[----:B------:R-:W-:Y:S01]  /*1410*/  WARPSYNC 0xffffffff ;  /* 0xffffffff00007948 */ /* 0x000fe20003800000 */
[----:B------:R-:W-:Y:S11]  /*1420*/  BAR.SYNC.DEFER_BLOCKING 0x0 ;  /* 0x0000000000007b1d */ /* 0x000ff60000010000 */
[----:B------:R-:W-:Y:S05]  /*1430*/  @!P1 BRA `(.L_x_1629) ;  /* 0x0000074000009947 */ /* 0x000fea0003800000 */
[----:B------:R-:W-:Y:S02]  /*1440*/  IADD3 R12, R16, -0x1, RZ ;  /* 0xffffffff100c7810 */ /* 0x000fe40007ffe0ff */
[----:B------:R-:W-:-:S02]  /*1450*/  MOV R22, RZ ;  /* 0x000000ff00167202 */ /* 0x000fc40000000f00 */
[----:B------:R-:W-:-:S13]  /*1460*/  ISETP.GE.U32.AND P1, PT, R12, 0x3, PT ;  /* 0x000000030c00780c */ /* 0x000fda0003f26070 */
[----:B------:R-:W-:Y:S05]  /*1470*/  @!P1 BRA `(.L_x_1632) ;  /* 0x000003e000009947 */ /* 0x000fea0003800000 */
[----:B------:R-:W-:Y:S01]  /*1480*/  LOP3.LUT R16, R16, 0x3, RZ, 0xc0, !PT ;  /* 0x0000000310107812 */ /* 0x000fe200078ec0ff */
[----:B------:R-:W-:-:S03]  /*1490*/  HFMA2.MMA R22, -RZ, RZ, 0, 0 ;  /* 0x00000000ff167435 */ /* 0x000fc600000001ff */
[----:B------:R-:W-:-:S07]  /*14a0*/  IADD3 R23, -R16, c[0x0][0xc], RZ ;  /* 0x0000030010177a10 */ /* 0x000fce0007ffe1ff */
.L_x_1633:
[C---:B------:R-:W-:Y:S02]  /*14b0*/  IADD3 R16, R22.reuse, 0x1, RZ ;  /* 0x0000000116107810 */ /* 0x040fe40007ffe0ff */
[-C--:B------:R-:W-:Y:S02]  /*14c0*/  ISETP.EQ.OR P1, PT, R22, R5.reuse, P3 ;  /* 0x000000051600720c */ /* 0x080fe40001f22670 */
[-C--:B------:R-:W-:Y:S02]  /*14d0*/  ISETP.EQ.OR P2, PT, R16, R5.reuse, P3 ;  /* 0x000000051000720c */ /* 0x080fe40001f42670 */
[C---:B------:R-:W-:Y:S02]  /*14e0*/  IADD3 R14, R22.reuse, 0x2, RZ ;  /* 0x00000002160e7810 */ /* 0x040fe40007ffe0ff */
[----:B------:R-:W-:Y:S02]  /*14f0*/  IADD3 R18, R22, 0x3, RZ ;  /* 0x0000000316127810 */ /* 0x000fe40007ffe0ff */
[----:B------:R-:W-:-:S02]  /*1500*/  ISETP.EQ.OR P4, PT, R14, R5, P3 ;  /* 0x000000050e00720c */ /* 0x000fc40001f82670 */
        /* <DEDUP_REMOVED lines=53> */
.L_x_1632:
        /* <DEDUP_REMOVED lines=19> */
.L_x_1635:
[----:B------:R-:W-:Y:S05]  /*1990*/  BSYNC B0 ;  /* 0x0000000000007941 */ /* 0x000fea0003800000 */
.L_x_1634:
        /* <DEDUP_REMOVED lines=30> */
.L_x_1629:
        /* <DEDUP_REMOVED lines=14> */
[----:B------:R2:W3:Y:S04]  /*1c60*/  LDG.E.U16 R17, [R22.64+0x2] ;  /* 0x0000020616117981 */ /* 0x0004e8000c1e1500 */
[----:B------:R2:W4:Y:S04]  /*1c70*/  LDG.E.U16 R16, [R22.64] ;  /* 0x0000000616107981 */ /* 0x000528000c1e1500 */
[----:B------:R5:W4:Y:S04]  /*1c80*/  LDG.E.U16 R18, [R20.64] ;  /* 0x0000000614127981 */ /* 0x000b28000c1e1500 */
[----:B------:R5:W4:Y:S04]  /*1c90*/  LDG.E.U16 R19, [R20.64+0x2] ;  /* 0x0000020614137981 */ /* 0x000b28000c1e1500 */
[----:B------:R-:W0:Y:S01]  /*1ca0*/  LDS.64 R14, [0x78] ;  /* 0x00007800ff0e7984 */ /* 0x000e220000000a00 */
[----:B-1----:R-:W-:-:S02]  /*1cb0*/  MOV R12, 0x3f800000 ;  /* 0x3f800000000c7802 */ /* 0x002fc40000000f00 */
[----:B------:R-:W-:Y:S01]  /*1cc0*/  ISETP.NE.AND P6, PT, RZ, UR5, PT ;  /* 0x00000005ff007c0c */ /* 0x000fe2000bfc5270 */
[----:B0-----:R-:W-:-:S04]  /*1cd0*/  FMUL.FTZ R14, R14, c[0x0][0x1f4] ;  /* 0x00007d000e0e7a20 */ /* 0x001fc80000410000 */
[----:B------:R-:W-:-:S04]  /*1ce0*/  FMUL.FTZ R48, R14, R14 ;  /* 0x0000000e0e307220 */ /* 0x000fc80000410000 */
[----:B------:R-:W-:-:S05]  /*1cf0*/  FFMA.FTZ R15, R15, c[0x0][0x1f4], -R48 ;  /* 0x00007d000f0f7a23 */ /* 0x000fca0000010830 */
[----:B------:R-:W-:Y:S02]  /*1d00*/  FSETP.GTU.FTZ.AND P1, PT, R15, RZ, PT ;  /* 0x000000ff0f00720b */ /* 0x000fe40003f3c000 */
[----:B------:R-:W-:-:S11]  /*1d10*/  PRMT R13, RZ, 0x5410, R29 ;  /* 0x00005410ff0d7816 */ /* 0x000fd6000000001d */
[----:B------:R-:W-:-:S04]  /*1d20*/  @P1 FADD.FTZ R15, R15, c[0x0][0x188] ;  /* 0x000062000f0f1621 */ /* 0x000fc80000010000 */
[----:B------:R0:W1:Y:S01]  /*1d30*/  @P1 MUFU.RSQ R12, R15 ;  /* 0x0000000f000c1308 */ /* 0x0000620000001400 */
[----:B------:R-:W-:Y:S02]  /*1d40*/  PRMT R29, RZ, 0x7610, R29 ;  /* 0x00007610ff1d7816 */ /* 0x000fe4000000001d */
[----:B------:R-:W-:Y:S02]  /*1d50*/  PRMT R27, RZ, 0x5410, R33 ;  /* 0x00005410ff1b7816 */ /* 0x000fe40000000021 */
[----:B------:R-:W-:Y:S02]  /*1d60*/  PRMT R49, RZ, 0x5410, R34 ;  /* 0x00005410ff317816 */ /* 0x000fe40000000022 */
[----:B-----5:R-:W-:Y:S02]  /*1d70*/  PRMT R20, RZ, 0x5410, R35 ;  /* 0x00005410ff147816 */ /* 0x020fe40000000023 */
[----:B--2---:R-:W-:Y:S02]  /*1d80*/  PRMT R22, RZ, 0x5410, R36 ;  /* 0x00005410ff167816 */ /* 0x004fe40000000024 */
[----:B------:R-:W-:Y:S01]  /*1d90*/  PRMT R24, RZ, 0x5410, R37 ;  /* 0x00005410ff187816 */ /* 0x000fe20000000025 */
[----:B------:R-:W-:Y:S01]  /*1da0*/  FADD.FTZ R13, R13, -R14 ;  /* 0x8000000e0d0d7221 */ /* 0x000fe20000010000 */
[----:B0-----:R-:W-:Y:S01]  /*1db0*/  PRMT R15, RZ, 0x5410, R28 ;  /* 0x00005410ff0f7816 */ /* 0x001fe2000000001c */
[----:B------:R-:W-:Y:S01]  /*1dc0*/  FADD.FTZ R29, R29, -R14 ;  /* 0x8000000e1d1d7221 */ /* 0x000fe20000010000 */
[----:B------:R-:W-:-:S02]  /*1dd0*/  PRMT R23, RZ, 0x7610, R28 ;  /* 0x00007610ff177816 */ /* 0x000fc4000000001c */
[--C-:B------:R-:W-:Y:S02]  /*1de0*/  PRMT R21, RZ, 0x5410, R30.reuse ;  /* 0x00005410ff157816 */ /* 0x100fe4000000001e */
[----:B------:R-:W-:Y:S02]  /*1df0*/  PRMT R25, RZ, 0x7610, R30 ;  /* 0x00007610ff197816 */ /* 0x000fe4000000001e */
[----:B------:R-:W-:Y:S02]  /*1e00*/  PRMT R33, RZ, 0x7610, R33 ;  /* 0x00007610ff217816 */ /* 0x000fe40000000021 */
[----:B------:R-:W-:Y:S02]  /*1e10*/  PRMT R34, RZ, 0x7610, R34 ;  /* 0x00007610ff227816 */ /* 0x000fe40000000022 */
[----:B------:R-:W-:Y:S02]  /*1e20*/  PRMT R35, RZ, 0x7610, R35 ;  /* 0x00007610ff237816 */ /* 0x000fe40000000023 */
[----:B------:R-:W-:-:S02]  /*1e30*/  PRMT R36, RZ, 0x7610, R36 ;  /* 0x00007610ff247816 */ /* 0x000fc40000000024 */
[----:B------:R-:W-:Y:S02]  /*1e40*/  PRMT R37, RZ, 0x7610, R37 ;  /* 0x00007610ff257816 */ /* 0x000fe40000000025 */
[----:B------:R-:W-:Y:S02]  /*1e50*/  ISETP.GE.U32.AND P1, PT, R44, c[0x0][0x1c8], PT ;  /* 0x000072002c007a0c */ /* 0x000fe40003f26070 */
[----:B------:R-:W-:Y:S01]  /*1e60*/  ISETP.GE.U32.AND P2, PT, R43, c[0x0][0x1c8], PT ;  /* 0x000072002b007a0c */ /* 0x000fe20003f46070 */
[--C-:B------:R-:W-:Y:S01]  /*1e70*/  FADD.FTZ R15, R15, -R14.reuse ;  /* 0x8000000e0f0f7221 */ /* 0x100fe20000010000 */
[----:B------:R-:W-:Y:S01]  /*1e80*/  ISETP.GE.AND.EX P1, PT, R7, c[0x0][0x1cc], PT, P1 ;  /* 0x0000730007007a0c */ /* 0x000fe20003f26310 */
[--C-:B------:R-:W-:Y:S01]  /*1e90*/  FADD.FTZ R23, R23, -R14.reuse ;  /* 0x8000000e17177221 */ /* 0x100fe20000010000 */
[----:B------:R-:W-:Y:S01]  /*1ea0*/  ISETP.GE.AND.EX P2, PT, R8, c[0x0][0x1cc], PT, P2 ;  /* 0x0000730008007a0c */ /* 0x000fe20003f46320 */
[--C-:B------:R-:W-:Y:S02]  /*1eb0*/  FADD.FTZ R21, R21, -R14.reuse ;  /* 0x8000000e15157221 */ /* 0x100fe40000010000 */
[----:B------:R-:W-:-:S02]  /*1ec0*/  FADD.FTZ R25, R25, -R14 ;  /* 0x8000000e19197221 */ /* 0x000fc40000010000 */
[--C-:B------:R-:W-:Y:S02]  /*1ed0*/  FADD.FTZ R27, R27, -R14.reuse ;  /* 0x8000000e1b1b7221 */ /* 0x100fe40000010000 */
[--C-:B------:R-:W-:Y:S02]  /*1ee0*/  FADD.FTZ R33, R33, -R14.reuse ;  /* 0x8000000e21217221 */ /* 0x100fe40000010000 */
[--C-:B------:R-:W-:Y:S02]  /*1ef0*/  FADD.FTZ R49, R49, -R14.reuse ;  /* 0x8000000e31317221 */ /* 0x100fe40000010000 */
[--C-:B------:R-:W-:Y:S02]  /*1f00*/  FADD.FTZ R34, R34, -R14.reuse ;  /* 0x8000000e22227221 */ /* 0x100fe40000010000 */
[--C-:B------:R-:W-:Y:S02]  /*1f10*/  FADD.FTZ R20, R20, -R14.reuse ;  /* 0x8000000e14147221 */ /* 0x100fe40000010000 */
[----:B------:R-:W-:-:S02]  /*1f20*/  FADD.FTZ R35, R35, -R14 ;  /* 0x8000000e23237221 */ /* 0x000fc40000010000 */
[--C-:B------:R-:W-:Y:S02]  /*1f30*/  FADD.FTZ R22, R22, -R14.reuse ;  /* 0x8000000e16167221 */ /* 0x100fe40000010000 */
[--C-:B------:R-:W-:Y:S02]  /*1f40*/  FADD.FTZ R36, R36, -R14.reuse ;  /* 0x8000000e24247221 */ /* 0x100fe40000010000 */
[--C-:B------:R-:W-:Y:S02]  /*1f50*/  FADD.FTZ R24, R24, -R14.reuse ;  /* 0x8000000e18187221 */ /* 0x100fe40000010000 */
[----:B------:R-:W-:Y:S02]  /*1f60*/  FADD.FTZ R37, R37, -R14 ;  /* 0x8000000e25257221 */ /* 0x000fe40000010000 */
[-C--:B-1----:R-:W-:Y:S02]  /*1f70*/  FMUL.FTZ R13, R13, R12.reuse ;  /* 0x0000000c0d0d7220 */ /* 0x082fe40000410000 */
[-C--:B------:R-:W-:Y:S01]  /*1f80*/  FMUL.FTZ R29, R29, R12.reuse ;  /* 0x0000000c1d1d7220 */ /* 0x080fe20000410000 */
[C---:B------:R-:W-:Y:S01]  /*1f90*/  ISETP.GT.U32.OR P1, PT, R6.reuse, 0x17f, P1 ;  /* 0x0000017f0600780c */ /* 0x040fe20000f24470 */
[-C--:B------:R-:W-:Y:S01]  /*1fa0*/  FMUL.FTZ R26, R15, R12.reuse ;  /* 0x0000000c0f1a7220 */ /* 0x080fe20000410000 */
[----:B------:R-:W-:Y:S01]  /*1fb0*/  ISETP.GT.U32.OR P2, PT, R6, 0x17f, P2 ;  /* 0x0000017f0600780c */ /* 0x000fe20001744470 */
        /* <DEDUP_REMOVED lines=12> */
[----:B------:R-:W-:Y:S01]  /*2080*/  FMUL.FTZ R37, R37, R12 ;  /* 0x0000000c25257220 */ /* 0x000fe20000410000 */
[----:B---3--:R-:W-:-:S02]  /*2090*/  PRMT R28, RZ, 0x5410, R17 ;  /* 0x00005410ff1c7816 */ /* 0x008fc40000000011 */
[----:B----4-:R-:W-:Y:S02]  /*20a0*/  PRMT R16, RZ, 0x5410, R16 ;  /* 0x00005410ff107816 */ /* 0x010fe40000000010 */
[----:B------:R-:W-:Y:S02]  /*20b0*/  PRMT R17, RZ, 0x5410, R18 ;  /* 0x00005410ff117816 */ /* 0x000fe40000000012 */
[----:B------:R-:W-:-:S03]  /*20c0*/  PRMT R19, RZ, 0x5410, R19 ;  /* 0x00005410ff137816 */ /* 0x000fc60000000013 */
[----:B------:R-:W-:Y:S02]  /*20d0*/  FFMA.FTZ R18, R16, R13, R17 ;  /* 0x0000000d10127223 */ /* 0x000fe40000010011 */
        /* <DEDUP_REMOVED lines=12> */
.L_x_1636:
[----:B------:R-:W-:Y:S01]  /*21a0*/  BSSY B0, `(.L_x_1637) ;  /* 0x000000c000007945 */ /* 0x000fe20003800000 */
[----:B------:R-:W-:Y:S05]  /*21b0*/  @!P0 BRA `(.L_x_1638) ;  /* 0x000000a000008947 */ /* 0x000fea0003800000 */
[----:B------:R-:W-:Y:S01]  /*21c0*/  MOV R13, R51 ;  /* 0x00000033000d7202 */ /* 0x000fe20000000f00 */
[----:B------:R-:W-:Y:S01]  /*21d0*/  IMAD R14, R3, c[0x0][0x1c0], RZ ;  /* 0x00007000030e7a24 */ /* 0x000fe200078e02ff */
[----:B------:R-:W-:Y:S01]  /*21e0*/  F2FP.BF16.PACK_AB R29, R29, R18 ;  /* 0x000000121d1d723e */ /* 0x000fe200000010ff */
[----:B------:R-:W-:Y:S02]  /*21f0*/  IMAD.MOV.U32 R12, RZ, RZ, R52 ;  /* 0x000000ffff0c7224 */ /* 0x000fe400078e0034 */
[C---:B------:R-:W-:Y:S02]  /*2200*/  IMAD R15, R45.reuse, c[0x0][0x1c4], R14 ;  /* 0x000071002d0f7a24 */ /* 0x040fe400078e020e */
[----:B------:R-:W-:-:S05]  /*2210*/  IMAD.WIDE.U32 R12, R45, c[0x0][0x1c0], R12 ;  /* 0x000070002d0c7a25 */ /* 0x000fca00078e000c */
[----:B------:R-:W-:Y:S02]  /*2220*/  IADD3 R15, R13, R15, RZ ;  /* 0x0000000f0d0f7210 */ /* 0x000fe40007ffe0ff */
[----:B------:R-:W-:-:S04]  /*2230*/  LEA R14, P3, R12, c[0x0][0x160], 0x1 ;  /* 0x000058000c0e7a11 */ /* 0x000fc800078608ff */
[----:B------:R-:W-:-:S05]  /*2240*/  LEA.HI.X R15, R12, c[0x0][0x164], R15, 0x1, P3 ;  /* 0x000059000c0f7a11 */ /* 0x000fca00018f0c0f */
[----:B------:R0:W-:Y:S04]  /*2250*/  STG.E [R14.64], R29 ;  /* 0x0000001d0e007986 */ /* 0x0001e8000c101906 */
.L_x_1638:
[----:B------:R-:W-:Y:S05]  /*2260*/  BSYNC B0 ;  /* 0x0000000000007941 */ /* 0x000fea0003800000 */
.L_x_1637:
        /* <DEDUP_REMOVED lines=13> */
.L_x_1639:
        /* <DEDUP_REMOVED lines=12> */
.L_x_1641:
[----:B------:R-:W-:Y:S05]  /*2400*/  BSYNC B0 ;  /* 0x0000000000007941 */ /* 0x000fea0003800000 */
.L_x_1640:
        /* <DEDUP_REMOVED lines=13> */
.L_x_1642:
        /* <DEDUP_REMOVED lines=12> */
.L_x_1644:
[----:B------:R-:W-:Y:S05]  /*25a0*/  BSYNC B0 ;  /* 0x0000000000007941 */ /* 0x000fea0003800000 */
.L_x_1643:
[----:B------:R-:W-:Y:S01]  /*25b0*/  ISETP.GE.U32.AND P5, PT, R42, c[0x0][0x1c8], PT ;  /* 0x000072002a007a0c */ /* 0x000fe20003fa6070 */
[C-C-:B------:R-:W-:Y:S01]  /*25c0*/  FFMA.FTZ R27, R16.reuse, R27, R17.reuse ;  /* 0x0000001b101b7223 */ /* 0x140fe20000010011 */
[----:B------:R-:W-:Y:S01]  /*25d0*/  ISETP.GE.U32.AND P1, PT, R41, c[0x0][0x1c8], PT ;  /* 0x0000720029007a0c */ /* 0x000fe20003f26070 */
[--C-:B------:R-:W-:Y:S01]  /*25e0*/  FFMA.FTZ R49, R16, R49, R17.reuse ;  /* 0x0000003110317223 */ /* 0x100fe20000010011 */
[----:B------:R-:W-:Y:S01]  /*25f0*/  ISETP.GE.U32.AND P2, PT, R40, c[0x0][0x1c8], PT ;  /* 0x0000720028007a0c */ /* 0x000fe20003f46070 */
[C-C-:B------:R-:W-:Y:S01]  /*2600*/  FFMA.FTZ R20, R16.reuse, R20, R17.reuse ;  /* 0x0000001410147223 */ /* 0x140fe20000010011 */
[----:B------:R-:W-:Y:S01]  /*2610*/  ISETP.GE.U32.AND P3, PT, R39, c[0x0][0x1c8], PT ;  /* 0x0000720027007a0c */ /* 0x000fe20003f66070 */
[----:B------:R-:W-:Y:S01]  /*2620*/  FFMA.FTZ R22, R16, R22, R17 ;  /* 0x0000001610167223 */ /* 0x000fe20000010011 */
[----:B------:R-:W-:Y:S01]  /*2630*/  ISETP.GE.U32.AND P4, PT, R38, c[0x0][0x1c8], PT ;  /* 0x0000720026007a0c */ /* 0x000fe20003f86070 */
[C-C-:B------:R-:W-:Y:S01]  /*2640*/  FFMA.FTZ R34, R28.reuse, R34, R19.reuse ;  /* 0x000000221c227223 */ /* 0x140fe20000010013 */
[----:B------:R-:W-:Y:S01]  /*2650*/  ISETP.GE.AND.EX P5, PT, R9, c[0x0][0x1cc], PT, P5 ;  /* 0x0000730009007a0c */ /* 0x000fe20003fa6350 */
[--C-:B------:R-:W-:Y:S01]  /*2660*/  FFMA.FTZ R35, R28, R35, R19.reuse ;  /* 0x000000231c237223 */ /* 0x100fe20000010013 */
[----:B------:R-:W-:Y:S01]  /*2670*/  ISETP.GE.AND.EX P1, PT, R10, c[0x0][0x1cc], PT, P1 ;  /* 0x000073000a007a0c */ /* 0x000fe20003f26310 */
[C-C-:B------:R-:W-:Y:S01]  /*2680*/  FFMA.FTZ R7, R28.reuse, R36, R19.reuse ;  /* 0x000000241c077223 */ /* 0x140fe20000010013 */
[----:B------:R-:W-:Y:S01]  /*2690*/  ISETP.GE.AND.EX P2, PT, R11, c[0x0][0x1cc], PT, P2 ;  /* 0x000073000b007a0c */ /* 0x000fe20003f46320 */
[----:B------:R-:W-:Y:S01]  /*26a0*/  FFMA.FTZ R37, R28, R37, R19 ;  /* 0x000000251c257223 */ /* 0x000fe20000010013 */
[----:B------:R-:W-:Y:S01]  /*26b0*/  ISETP.GE.AND.EX P3, PT, R31, c[0x0][0x1cc], PT, P3 ;  /* 0x000073001f007a0c */ /* 0x000fe20003f66330 */
[----:B------:R-:W-:Y:S01]  /*26c0*/  FFMA.FTZ R16, R16, R24, R17 ;  /* 0x0000001810107223 */ /* 0x000fe20000010011 */
        /* <DEDUP_REMOVED lines=18> */
.L_x_1645:
        /* <DEDUP_REMOVED lines=12> */
.L_x_1647:
[----:B------:R-:W-:Y:S05]  /*28b0*/  BSYNC B0 ;  /* 0x0000000000007941 */ /* 0x000fea0003800000 */
.L_x_1646:
[----:B------:R-:W-:Y:S05]  /*28c0*/  @!P6 BRA `(.L_x_1648) ;  /* 0x000000a00000e947 */ /* 0x000fea0003800000 */
[----:B------:R-:W-:Y:S02]  /*28d0*/  FMUL.FTZ R8, R49, -1.4426950216293334961 ;  /* 0xbfb8aa3b31087820 */ /* 0x000fe40000410000 */
[----:B-1----:R-:W-:-:S04]  /*28e0*/  FMUL.FTZ R13, R34, -1.4426950216293334961 ;  /* 0xbfb8aa3b220d7820 */ /* 0x002fc80000410000 */
        /* <DEDUP_REMOVED lines=8> */
.L_x_1648:
        /* <DEDUP_REMOVED lines=12> */
.L_x_1650:
[----:B------:R-:W-:Y:S05]  /*2a30*/  BSYNC B0 ;  /* 0x0000000000007941 */ /* 0x000fea0003800000 */
.L_x_1649:
[----:B------:R-:W-:Y:S05]  /*2a40*/  @!P6 BRA `(.L_x_1651) ;  /* 0x000000a00000e947 */ /* 0x000fea0003800000 */
[----:B------:R-:W-:Y:S02]  /*2a50*/  FMUL.FTZ R8, R20, -1.4426950216293334961 ;  /* 0xbfb8aa3b14087820 */ /* 0x000fe40000410000 */
[----:B------:R-:W-:-:S04]  /*2a60*/  FMUL.FTZ R10, R35, -1.4426950216293334961 ;  /* 0xbfb8aa3b230a7820 */ /* 0x000fc80000410000 */
        /* <DEDUP_REMOVED lines=8> */
.L_x_1651:
        /* <DEDUP_REMOVED lines=12> */
.L_x_1653:
[----:B------:R-:W-:Y:S05]  /*2bb0*/  BSYNC B0 ;  /* 0x0000000000007941 */ /* 0x000fea0003800000 */
.L_x_1652:
        /* <DEDUP_REMOVED lines=11> */
.L_x_1654:
        /* <DEDUP_REMOVED lines=12> */
.L_x_1656:
[----:B------:R-:W-:Y:S05]  /*2d30*/  BSYNC B0 ;  /* 0x0000000000007941 */ /* 0x000fea0003800000 */
.L_x_1655:
[----:B------:R-:W-:Y:S05]  /*2d40*/  @!P6 BRA `(.L_x_1657) ;  /* 0x000000a00000e947 */ /* 0x000fea0003800000 */
[----:B--2---:R-:W-:Y:S02]  /*2d50*/  FMUL.FTZ R7, R16, -1.4426950216293334961 ;  /* 0xbfb8aa3b10077820 */ /* 0x004fe40000410000 */
[----:B------:R-:W-:-:S04]  /*2d60*/  FMUL.FTZ R10, R37, -1.4426950216293334961 ;  /* 0xbfb8aa3b250a7820 */ /* 0x000fc80000410000 */
        /* <DEDUP_REMOVED lines=8> */
.L_x_1657:
[----:B------:R-:W-:Y:S01]  /*2df0*/  BSSY B0, `(.L_x_1658) ;  /* 0x000000b000007945 */ /* 0x000fe20003800000 */
[----:B------:R-:W-:Y:S05]  /*2e00*/  @P4 BRA `(.L_x_1659) ;  /* 0x0000009000004947 */ /* 0x000fea0003800000 */
[----:B------:R-:W-:Y:S01]  /*2e10*/  MOV R50, R52 ;  /* 0x0000003400327202 */ /* 0x000fe20000000f00 */
[----:B--2---:R-:W-:Y:S01]  /*2e20*/  IMAD R7, R32, c[0x0][0x1c0], RZ ;  /* 0x0000700020077a24 */ /* 0x004fe200078e02ff */
[----:B------:R-:W-:-:S03]  /*2e30*/  F2FP.BF16.PACK_AB R37, R37, R16 ;  /* 0x000000102525723e */ /* 0x000fc600000010ff */
[----:B------:R-:W-:-:S04]  /*2e40*/  IMAD.WIDE.U32 R50, R38, c[0x0][0x1c0], R50 ;  /* 0x0000700026327a25 */ /* 0x000fc800078e0032 */
[----:B------:R-:W-:Y:S01]  /*2e50*/  IMAD R7, R38, c[0x0][0x1c4], R7 ;  /* 0x0000710026077a24 */ /* 0x000fe200078e0207 */
[----:B------:R-:W-:-:S04]  /*2e60*/  LEA R8, P1, R50, c[0x0][0x160], 0x1 ;  /* 0x0000580032087a11 */ /* 0x000fc800078208ff */
[----:B------:R-:W-:-:S04]  /*2e70*/  IADD3 R7, R51, R7, RZ ;  /* 0x0000000733077210 */ /* 0x000fc80007ffe0ff */
[----:B------:R-:W-:-:S05]  /*2e80*/  LEA.HI.X R9, R50, c[0x0][0x164], R7, 0x1, P1 ;  /* 0x0000590032097a11 */ /* 0x000fca00008f0c07 */
[----:B------:R2:W-:Y:S02]  /*2e90*/  STG.E [R8.64], R37 ;  /* 0x0000002508007986 */ /* 0x0005e4000c101906 */
.L_x_1659:
[----:B------:R-:W-:Y:S05]  /*2ea0*/  BSYNC B0 ;  /* 0x0000000000007941 */ /* 0x000fea0003800000 */
.L_x_1658:
[----:B------:R-:W-:Y:S02]  /*2eb0*/  IADD3 R46, R46, c[0x0][0x10], RZ ;  /* 0x000004002e2e7a10 */ /* 0x000fe40007ffe0ff */
[----:B------:R-:W-:Y:S02]  /*2ec0*/  IADD3 R2, R2, 0x1, RZ ;  /* 0x0000000102027810 */ /* 0x000fe40007ffe0ff */
[----:B------:R-:W-:-:S13]  /*2ed0*/  ISETP.GE.AND P1, PT, R46, UR4, PT ;  /* 0x000000042e007c0c */ /* 0x000fda000bf26270 */
[----:B------:R-:W-:Y:S01]  /*2ee0*/  @P1 CALL.REL.NOINC `(.L_x_1660) ;  /* 0x0000001000001944 */ /* 0x000fe20003c00000 */
[----:B------:R-:W-:Y:S05]  /*2ef0*/  BRA `(.L_x_1661) ;  /* 0xffffd30000007947 */ /* 0x000fea000383ffff */
.L_x_1660:
[----:B------:R-:W-:Y:S05]  /*2f00*/  EXIT ;  /* 0x000000000000794d */ /* 0x000fea0003800000 */
.L_x_1662:
        /* <DEDUP_REMOVED lines=15> */
.L_x_2358:


//--------------------- .text._Z35group_norm_nhwc_fwd_one_pass_kernelI11Bf16IOFp16WLi64ELi12ELi384EEv26Group_norm_nhwc_fwd_params --------------------------
	.section	.text._Z35group_norm_nhwc_fwd_one_pass_kernelI11Bf16IOFp16WLi64ELi12ELi384EEv26Group_norm_nhwc_fwd_params,"ax",@progbits
	.sectioninfo	@"SHI_REGISTERS=32"
	.align	128
        .global         _Z35group_norm_nhwc_fwd_one_pass_kernelI11Bf16IOFp16WLi64ELi12ELi384EEv26Group_norm_nhwc_fwd_params
        .type           _Z35group_norm_nhwc_fwd_one_pass_kernelI11Bf16IOFp16WLi64ELi12ELi384EEv26Group_norm_nhwc_fwd_params,@function
        .size           _Z35group_norm_nhwc_fwd_one_pass_kernelI11Bf16IOFp16WLi64ELi12ELi384EEv26Group_norm_nhwc_fwd_params,(.L_x_2359 - _Z35group_norm_nhwc_fwd_one_pass_kernelI11Bf16IOFp16WLi64ELi12ELi384EEv26Group_norm_nhwc_fwd_params)
        .other          _Z35group_norm_nhwc_fwd_one_pass_kernelI11Bf16IOFp16WLi64ELi12ELi384EEv26Group_norm_nhwc_fwd_params,@"STO_CUDA_ENTRY STV_DEFAULT"
_Z35group_norm_nhwc_fwd_one_pass_kernelI11Bf16IOFp16WLi64ELi12ELi384EEv26Group_norm_nhwc_fwd_params:
.text._Z35group_norm_nhwc_fwd_one_pass_kernelI11Bf16IOFp16WLi64ELi12ELi384EEv26Group_norm_nhwc_fwd_params:
        /* <DEDUP_REMOVED lines=25> */
.L_x_1676:
        /* <DEDUP_REMOVED lines=113> */
.L_x_1664:
[----:B------:R-:W-:Y:S05]  /*08a0*/  BSYNC B0 ;  /* 0x0000000000007941 */ /* 0x000fea0003800000 */
.L_x_1663:
        /* <DEDUP_REMOVED lines=25> */
.L_x_1667:
[----:B------:R-:W2:Y:S01]  /*0a40*/  LDG.E.STRONG.GPU R8, [R6.64] ;  /* 0x0000000606087981 */ /* 0x000ea2000c1ef900 */
[----:B------:R-:W-:Y:S01]  /*0a50*/  YIELD ;  /* 0x0000000000007946 */ /* 0x000fe20003800000 */
[----:B--2---:R-:W-:Y:S01]  /*0a60*/  ISETP.NE.AND P1, PT, R8, R9, PT ;  /* 0x000000090800720c */ /* 0x004fe20003f25270 */
[----:B------:R-:W-:-:S12]  /*0a70*/  CCTL.IVALL ;  /* 0x00000000ff00798f */ /* 0x000fd80002000000 */
[----:B------:R-:W-:Y:S05]  /*0a80*/  @P1 BRA `(.L_x_1667) ;  /* 0xffffffb000001947 */ /* 0x000fea000383ffff */
.L_x_1666:
        /* <DEDUP_REMOVED lines=11> */
.L_x_1669:
        /* <DEDUP_REMOVED lines=59> */
.L_x_1668:
        /* <DEDUP_REMOVED lines=19> */
.L_x_1671:
[----:B------:R-:W-:Y:S05]  /*1020*/  BSYNC B0 ;  /* 0x0000000000007941 */ /* 0x000fea0003800000 */
.L_x_1670:
        /* <DEDUP_REMOVED lines=30> */
.L_x_1665:
        /* <DEDUP_REMOVED lines=21> */
[----:B-----5:R-:W-:-:S04]  /*1360*/  FMUL.FTZ R14, R14, c[0x0][0x1f4] ;  /* 0x00007d000e0e7a20 */ /* 0x020fc80000410000 */
[----:B0-----:R-:W-:-:S04]  /*1370*/  FMUL.FTZ R4, R14, R14 ;  /* 0x0000000e0e047220 */ /* 0x001fc80000410000 */
[----:B------:R-:W-:-:S05]  /*1380*/  FFMA.FTZ R15, R15, c[0x0][0x1f4], -R4 ;  /* 0x00007d000f0f7a23 */ /* 0x000fca0000010804 */
[----:B------:R-:W-:Y:S02]  /*1390*/  FSETP.GTU.FTZ.AND P1, PT, R15, RZ, PT ;  /* 0x000000ff0f00720b */ /* 0x000fe40003f3c000 */
[----:B------:R-:W-:-:S11]  /*13a0*/  MOV R4, 0x3f800000 ;  /* 0x3f80000000047802 */ /* 0x000fd60000000f00 */
[----:B------:R-:W-:-:S04]  /*13b0*/  @P1 FADD.FTZ R15, R15, c[0x0][0x188] ;  /* 0x000062000f0f1621 */ /* 0x000fc80000010000 */
[----:B------:R-:W0:Y:S01]  /*13c0*/  @P1 MUFU.RSQ R4, R15 ;  /* 0x0000000f00041308 */ /* 0x000e220000001400 */
[----:B------:R-:W-:Y:S02]  /*13d0*/  ISETP.NE.AND P1, PT, RZ, UR5, PT ;  /* 0x00000005ff007c0c */ /* 0x000fe4000bf25270 */
[----:B------:R-:W-:Y:S02]  /*13e0*/  PRMT R28, RZ, 0x7610, R28 ;  /* 0x00007610ff1c7816 */ /* 0x000fe4000000001c */
[----:B------:R-:W-:-:S03]  /*13f0*/  PRMT R23, RZ, 0x7610, R23 ;  /* 0x00007610ff177816 */ /* 0x000fc60000000017 */
[--C-:B------:R-:W-:Y:S02]  /*1400*/  FADD.FTZ R5, R28, -R14.reuse ;  /* 0x8000000e1c057221 */ /* 0x100fe40000010000 */
[----:B------:R-:W-:Y:S02]  /*1410*/  FADD.FTZ R7, R23, -R14 ;  /* 0x8000000e17077221 */ /* 0x000fe40000010000 */
[-C--:B0-----:R-:W-:Y:S02]  /*1420*/  FMUL.FTZ R5, R5, R4.reuse ;  /* 0x0000000405057220 */ /* 0x081fe40000410000 */
[----:B------:R-:W-:Y:S01]  /*1430*/  FMUL.FTZ R7, R7, R4 ;  /* 0x0000000407077220 */ /* 0x000fe20000410000 */
[----:B--2---:R-:W-:Y:S02]  /*1440*/  HADD2.F32 R0, -RZ, R0.H0_H0 ;  /* 0x20000000ff007230 */ /* 0x004fe40000004100 */
[----:B----4-:R-:W-:Y:S02]  /*1450*/  HADD2.F32 R29, -RZ, R29.H0_H0 ;  /* 0x2000001dff1d7230 */ /* 0x010fe40000004100 */
[----:B------:R-:W-:-:S02]  /*1460*/  HADD2.F32 R8, -RZ, R8.H0_H0 ;  /* 0x20000008ff087230 */ /* 0x000fc40000004100 */
[----:B---3--:R-:W-:Y:S01]  /*1470*/  HADD2.F32 R12, -RZ, R12.H0_H0 ;  /* 0x2000000cff0c7230 */ /* 0x008fe20000004100 */
[----:B------:R-:W-:-:S04]  /*1480*/  FFMA.FTZ R0, R0, R5, R29 ;  /* 0x0000000500007223 */ /* 0x000fc8000001001d */
        /* <DEDUP_REMOVED lines=12> */
.L_x_1672:
        /* <DEDUP_REMOVED lines=12> */
.L_x_1674:
[----:B------:R-:W-:Y:S05]  /*1610*/  BSYNC B0 ;  /* 0x0000000000007941 */ /* 0x000fea0003800000 */
.L_x_1673:
[----:B------:R-:W-:Y:S02]  /*1620*/  IADD3 R21, R21, c[0x0][0x10], RZ ;  /* 0x0000040015157a10 */ /* 0x000fe40007ffe0ff */
[----:B------:R-:W-:Y:S02]  /*1630*/  IADD3 R3, R3, 0x1, RZ ;  /* 0x0000000103037810 */ /* 0x000fe40007ffe0ff */
[----:B------:R-:W-:-:S13]  /*1640*/  ISETP.GE.AND P1, PT, R21, UR4, PT ;  /* 0x0000000415007c0c */ /* 0x000fda000bf26270 */
[----:B------:R-:W-:Y:S01]  /*1650*/  @P1 CALL.REL.NOINC `(.L_x_1675) ;  /* 0x0000001000001944 */ /* 0x000fe20003c00000 */
[----:B------:R-:W-:Y:S05]  /*1660*/  BRA `(.L_x_1676) ;  /* 0xffffeb2000007947 */ /* 0x000fea000383ffff */
.L_x_1675:
[----:B------:R-:W-:Y:S05]  /*1670*/  EXIT ;  /* 0x000000000000794d */ /* 0x000fea0003800000 */
.L_x_1677:
        /* <DEDUP_REMOVED lines=16> */
.L_x_2359:


//--------------------- .text._Z35group_norm_nhwc_fwd_one_pass_kernelI11Bf16IOFp16WLi128ELi12ELi384EEv26Group_norm_nhwc_fwd_params --------------------------
	.section	.text._Z35group_norm_nhwc_fwd_one_pass_kernelI11Bf16IOFp16WLi128ELi12ELi384EEv26Group_norm_nhwc_fwd_params,"ax",@progbits
	.sectioninfo	@"SHI_REGISTERS=32"
	.align	128
        .global         _Z35group_norm_nhwc_fwd_one_pass_kernelI11Bf16IOFp16WLi128ELi12ELi384EEv26Group_norm_nhwc_fwd_params
        .type           _Z35group_norm_nhwc_fwd_one_pass_kernelI11Bf16IOFp16WLi128ELi12ELi384EEv26Group_norm_nhwc_fwd_params,@function
        .size           _Z35group_norm_nhwc_fwd_one_pass_kernelI11Bf16IOFp16WLi128ELi12ELi384EEv26Group_norm_nhwc_fwd_params,(.L_x_2360 - _Z35group_norm_nhwc_fwd_one_pass_kernelI11Bf16IOFp16WLi128ELi12ELi384EEv26Group_norm_nhwc_fwd_params)
        .other          _Z35group_norm_nhwc_fwd_one_pass_kernelI11Bf16IOFp16WLi128ELi12ELi384EEv26Group_norm_nhwc_fwd_params,@"STO_CUDA_ENTRY STV_DEFAULT"
_Z35group_norm_nhwc_fwd_one_pass_kernelI11Bf16IOFp16WLi128ELi12ELi384EEv26Group_norm_nhwc_fwd_params:
.text._Z35group_norm_nhwc_fwd_one_pass_kernelI11Bf16IOFp16WLi128ELi12ELi384EEv26Group_norm_nhwc_fwd_params:
        /* <DEDUP_REMOVED lines=26> */
.L_x_1694:
        /* <DEDUP_REMOVED lines=130> */
.L_x_1679:
[----:B------:R-:W-:Y:S05]  /*09c0*/  BSYNC B0 ;  /* 0x0000000000007941 */ /* 0x000fea0003800000 */
.L_x_1678:
        /* <DEDUP_REMOVED lines=25> */
.L_x_1682:
[----:B------:R-:W2:Y:S01]  /*0b60*/  LDG.E.STRONG.GPU R10, [R8.64] ;  /* 0x00000006080a7981 */ /* 0x000ea2000c1ef900 */
[----:B------:R-:W-:Y:S01]  /*0b70*/  YIELD ;  /* 0x0000000000007946 */ /* 0x000fe20003800000 */
[----:B--2---:R-:W-:Y:S01]  /*0b80*/  ISETP.NE.AND P1, PT, R10, R11, PT ;  /* 0x0000000b0a00720c */ /* 0x004fe20003f25270 */
[----:B------:R-:W-:-:S12]  /*0b90*/  CCTL.IVALL ;  /* 0x00000000ff00798f */ /* 0x000fd80002000000 */
[----:B------:R-:W-:Y:S05]  /*0ba0*/  @P1 BRA `(.L_x_1682) ;  /* 0xffffffb000001947 */ /* 0x000fea000383ffff */
.L_x_1681:
        /* <DEDUP_REMOVED lines=11> */
.L_x_1684:
        /* <DEDUP_REMOVED lines=59> */
.L_x_1683:
        /* <DEDUP_REMOVED lines=19> */
.L_x_1686:
[----:B------:R-:W-:Y:S05]  /*1140*/  BSYNC B0 ;  /* 0x0000000000007941 */ /* 0x000fea0003800000 */
.L_x_1685:
        /* <DEDUP_REMOVED lines=30> */
.L_x_1680:
        /* <DEDUP_REMOVED lines=14> */
[----:B-1----:R1:W2:Y:S04]  /*1410*/  LDG.E.U16 R8, [R28.64] ;  /* 0x000000061c087981 */ /* 0x0022a8000c1e1500 */
[----:B------:R3:W4:Y:S04]  /*1420*/  LDG.E.U16 R9, [R22.64] ;  /* 0x0000000616097981 */ /* 0x000728000c1e1500 */
[----:B------:R-:W5:Y:S04]  /*1430*/  LDS.64 R10, [0x78] ;  /* 0x00007800ff0a7984 */ /* 0x000f680000000a00 */
[----:B-1----:R-:W4:Y:S04]  /*1440*/  LDG.E.U16 R28, [R28.64+0x2] ;  /* 0x000002061c1c7981 */ /* 0x002f28000c1e1500 */
[----:B---3--:R-:W3:Y:S01]  /*1450*/  LDG.E.U16 R22, [R22.64+0x2] ;  /* 0x0000020616167981 */ /* 0x008ee2000c1e1500 */
[----:B0----5:R-:W-:-:S04]  /*1460*/  FMUL.FTZ R12, R10, c[0x0][0x1f4] ;  /* 0x00007d000a0c7a20 */ /* 0x021fc80000410000 */
[----:B------:R-:W-:-:S04]  /*1470*/  FMUL.FTZ R10, R12, R12 ;  /* 0x0000000c0c0a7220 */ /* 0x000fc80000410000 */
[----:B------:R-:W-:-:S05]  /*1480*/  FFMA.FTZ R11, R11, c[0x0][0x1f4], -R10 ;  /* 0x00007d000b0b7a23 */ /* 0x000fca000001080a */
[----:B------:R-:W-:Y:S02]  /*1490*/  FSETP.GTU.FTZ.AND P1, PT, R11, RZ, PT ;  /* 0x000000ff0b00720b */ /* 0x000fe40003f3c000 */
[----:B------:R-:W-:-:S11]  /*14a0*/  MOV R10, 0x3f800000 ;  /* 0x3f800000000a7802 */ /* 0x000fd60000000f00 */
[----:B------:R-:W-:-:S04]  /*14b0*/  @P1 FADD.FTZ R14, R11, c[0x0][0x188] ;  /* 0x000062000b0e1621 */ /* 0x000fc80000010000 */
[----:B------:R-:W0:Y:S01]  /*14c0*/  @P1 MUFU.RSQ R10, R14 ;  /* 0x0000000e000a1308 */ /* 0x000e220000001400 */
[----:B------:R-:W-:Y:S02]  /*14d0*/  ISETP.NE.AND P2, PT, RZ, UR5, PT ;  /* 0x00000005ff007c0c */ /* 0x000fe4000bf45270 */
[--C-:B------:R-:W-:Y:S02]  /*14e0*/  PRMT R11, RZ, 0x5410, R17.reuse ;  /* 0x00005410ff0b7816 */ /* 0x100fe40000000011 */
[----:B------:R-:W-:Y:S02]  /*14f0*/  PRMT R15, RZ, 0x7610, R17 ;  /* 0x00007610ff0f7816 */ /* 0x000fe40000000011 */
[--C-:B------:R-:W-:Y:S02]  /*1500*/  PRMT R13, RZ, 0x5410, R16.reuse ;  /* 0x00005410ff0d7816 */ /* 0x100fe40000000010 */
[----:B------:R-:W-:Y:S01]  /*1510*/  PRMT R17, RZ, 0x7610, R16 ;  /* 0x00007610ff117816 */ /* 0x000fe20000000010 */
[--C-:B------:R-:W-:Y:S01]  /*1520*/  FADD.FTZ R15, R15, -R12.reuse ;  /* 0x8000000c0f0f7221 */ /* 0x100fe20000010000 */
[----:B------:R-:W-:Y:S01]  /*1530*/  ISETP.GE.U32.AND P1, PT, R18, c[0x0][0x1c8], PT ;  /* 0x0000720012007a0c */ /* 0x000fe20003f26070 */
[----:B------:R-:W-:-:S02]  /*1540*/  FADD.FTZ R11, R11, -R12 ;  /* 0x8000000c0b0b7221 */ /* 0x000fc40000010000 */
[--C-:B------:R-:W-:Y:S02]  /*1550*/  FADD.FTZ R13, R13, -R12.reuse ;  /* 0x8000000c0d0d7221 */ /* 0x100fe40000010000 */
[----:B------:R-:W-:Y:S01]  /*1560*/  FADD.FTZ R17, R17, -R12 ;  /* 0x8000000c11117221 */ /* 0x000fe20000010000 */
[----:B------:R-:W-:Y:S01]  /*1570*/  ISETP.GE.AND.EX P1, PT, R7, c[0x0][0x1cc], PT, P1 ;  /* 0x0000730007007a0c */ /* 0x000fe20003f26310 */
[-C--:B0-----:R-:W-:Y:S02]  /*1580*/  FMUL.FTZ R15, R15, R10.reuse ;  /* 0x0000000a0f0f7220 */ /* 0x081fe40000410000 */
[-C--:B------:R-:W-:Y:S02]  /*1590*/  FMUL.FTZ R17, R17, R10.reuse ;  /* 0x0000000a11117220 */ /* 0x080fe40000410000 */
[-C--:B------:R-:W-:Y:S02]  /*15a0*/  FMUL.FTZ R12, R13, R10.reuse ;  /* 0x0000000a0d0c7220 */ /* 0x080fe40000410000 */
[----:B------:R-:W-:Y:S01]  /*15b0*/  FMUL.FTZ R11, R11, R10 ;  /* 0x0000000a0b0b7220 */ /* 0x000fe20000410000 */
[----:B------:R-:W-:Y:S01]  /*15c0*/  ISETP.GT.U32.OR P1, PT, R6, 0x17f, P1 ;  /* 0x0000017f0600780c */ /* 0x000fe20000f24470 */
[----:B--2---:R-:W-:-:S02]  /*15d0*/  HADD2.F32 R8, -RZ, R8.H0_H0 ;  /* 0x20000008ff087230 */ /* 0x004fc40000004100 */
[----:B----4-:R-:W-:Y:S02]  /*15e0*/  HADD2.F32 R9, -RZ, R9.H0_H0 ;  /* 0x20000009ff097230 */ /* 0x010fe40000004100 */
[----:B------:R-:W-:Y:S02]  /*15f0*/  HADD2.F32 R28, -RZ, R28.H0_H0 ;  /* 0x2000001cff1c7230 */ /* 0x000fe40000004100 */
[----:B---3--:R-:W-:Y:S01]  /*1600*/  HADD2.F32 R22, -RZ, R22.H0_H0 ;  /* 0x20000016ff167230 */ /* 0x008fe20000004100 */
[----:B------:R-:W-:-:S04]  /*1610*/  FFMA.FTZ R12, R8, R12, R9 ;  /* 0x0000000c080c7223 */ /* 0x000fc80000010009 */
[C-C-:B------:R-:W-:Y:S02]  /*1620*/  FFMA.FTZ R14, R28.reuse, R15, R22.reuse ;  /* 0x0000000f1c0e7223 */ /* 0x140fe40000010016 */
        /* <DEDUP_REMOVED lines=13> */
.L_x_1687:
        /* <DEDUP_REMOVED lines=12> */
.L_x_1689:
[----:B------:R-:W-:Y:S05]  /*17c0*/  BSYNC B0 ;  /* 0x0000000000007941 */ /* 0x000fea0003800000 */
.L_x_1688:
        /* <DEDUP_REMOVED lines=11> */
.L_x_1690:
        /* <DEDUP_REMOVED lines=12> */
.L_x_1692:
[----:B------:R-:W-:Y:S05]  /*1940*/  BSYNC B0 ;  /* 0x0000000000007941 */ /* 0x000fea0003800000 */
.L_x_1691:
[----:B------:R-:W-:Y:S02]  /*1950*/  IADD3 R20, R20, c[0x0][0x10], RZ ;  /* 0x0000040014147a10 */ /* 0x000fe40007ffe0ff */
[----:B------:R-:W-:Y:S02]  /*1960*/  IADD3 R2, R2, 0x1, RZ ;  /* 0x0000000102027810 */ /* 0x000fe40007ffe0ff */
[----:B------:R-:W-:-:S13]  /*1970*/  ISETP.GE.AND P1, PT, R20, UR4, PT ;  /* 0x0000000414007c0c */ /* 0x000fda000bf26270 */
[----:B------:R-:W-:Y:S01]  /*1980*/  @P1 CALL.REL.NOINC `(.L_x_1693) ;  /* 0x0000001000001944 */ /* 0x000fe20003c00000 */
[----:B------:R-:W-:Y:S05]  /*1990*/  BRA `(.L_x_1694) ;  /* 0xffffe80000007947 */ /* 0x000fea000383ffff */
.L_x_1693:
[----:B------:R-:W-:Y:S05]  /*19a0*/  EXIT ;  /* 0x000000000000794d */ /* 0x000fea0003800000 */
.L_x_1695:
        /* <DEDUP_REMOVED lines=13> */
.L_x_2360:


//--------------------- .text._Z35group_norm_nhwc_fwd_one_pass_kernelI11Bf16IOFp16WLi256ELi12ELi384EEv26Group_norm_nhwc_fwd_params --------------------------
	.section	.text._Z35group_norm_nhwc_fwd_one_pass_kernelI11Bf16IOFp16WLi256ELi12ELi384EEv26Group_norm_nhwc_fwd_params,"ax",@progbits
	.sectioninfo	@"SHI_REGISTERS=40"
	.align	128
        .global         _Z35group_norm_nhwc_fwd_one_pass_kernelI11Bf16IOFp16WLi256ELi12ELi384EEv26Group_norm_nhwc_fwd_params
        .type           _Z35group_norm_nhwc_fwd_one_pass_kernelI11Bf16IOFp16WLi256ELi12ELi384EEv26Group_norm_nhwc_fwd_params,@function
        .size           _Z35group_norm_nhwc_fwd_one_pass_kernelI11Bf16IOFp16WLi256ELi12ELi384EEv26Group_norm_nhwc_fwd_params,(.L_x_2361 - _Z35group_norm_nhwc_fwd_one_pass_kernelI11Bf16IOFp16WLi256ELi12ELi384EEv26Group_norm_nhwc_fwd_params)
        .other          _Z35group_norm_nhwc_fwd_one_pass_kernelI11Bf16IOFp16WLi256ELi12ELi384EEv26Group_norm_nhwc_fwd_params,@"STO_CUDA_ENTRY STV_DEFAULT"
_Z35group_norm_nhwc_fwd_one_pass_kernelI11Bf16IOFp16WLi256ELi12ELi384EEv26Group_norm_nhwc_fwd_params:
.text._Z35group_norm_nhwc_fwd_one_pass_kernelI11Bf16IOFp16WLi256ELi12ELi384EEv26Group_norm_nhwc_fwd_params:
        /* <DEDUP_REMOVED lines=28> */
.L_x_1718:
        /* <DEDUP_REMOVED lines=172> */
.L_x_1697:
[----:B------:R-:W-:Y:S05]  /*0c80*/  BSYNC B0 ;  /* 0x0000000000007941 */ /* 0x000fea0003800000 */
.L_x_1696:
        /* <DEDUP_REMOVED lines=25> */
.L_x_1700:
[----:B------:R-:W2:Y:S01]  /*0e20*/  LDG.E.STRONG.GPU R10, [R8.64] ;  /* 0x00000006080a7981 */ /* 0x000ea2000c1ef900 */
[----:B------:R-:W-:Y:S01]  /*0e30*/  YIELD ;  /* 0x0000000000007946 */ /* 0x000fe20003800000 */
[----:B--2---:R-:W-:Y:S01]  /*0e40*/  ISETP.NE.AND P1, PT, R10, R11, PT ;  /* 0x0000000b0a00720c */ /* 0x004fe20003f25270 */
[----:B------:R-:W-:-:S12]  /*0e50*/  CCTL.IVALL ;  /* 0x00000000ff00798f */ /* 0x000fd80002000000 */
[----:B------:R-:W-:Y:S05]  /*0e60*/  @P1 BRA `(.L_x_1700) ;  /* 0xffffffb000001947 */ /* 0x000fea000383ffff */
.L_x_1699:
        /* <DEDUP_REMOVED lines=11> */
.L_x_1702:
        /* <DEDUP_REMOVED lines=59> */
.L_x_1701:
        /* <DEDUP_REMOVED lines=19> */
.L_x_1704:
[----:B------:R-:W-:Y:S05]  /*1400*/  BSYNC B0 ;  /* 0x0000000000007941 */ /* 0x000fea0003800000 */
.L_x_1703:
        /* <DEDUP_REMOVED lines=30> */
.L_x_1698:
        /* <DEDUP_REMOVED lines=15> */
[----:B------:R4:W5:Y:S04]  /*16e0*/  LDG.E.U16 R32, [R12.64+0x2] ;  /* 0x000002060c207981 */ /* 0x000968000c1e1500 */
[----:B------:R-:W0:Y:S04]  /*16f0*/  LDS.64 R10, [0x78] ;  /* 0x00007800ff0a7984 */ /* 0x000e280000000a00 */
[----:B--2---:R2:W5:Y:S04]  /*1700*/  LDG.E.U16 R14, [R14.64] ;  /* 0x000000060e0e7981 */ /* 0x004568000c1e1500 */
[----:B----4-:R4:W5:Y:S01]  /*1710*/  LDG.E.U16 R12, [R12.64] ;  /* 0x000000060c0c7981 */ /* 0x010962000c1e1500 */
[----:B-1----:R-:W-:-:S02]  /*1720*/  MOV R9, 0x3f800000 ;  /* 0x3f80000000097802 */ /* 0x002fc40000000f00 */
[--C-:B------:R-:W-:Y:S02]  /*1730*/  PRMT R17, RZ, 0x5410, R26.reuse ;  /* 0x00005410ff117816 */ /* 0x100fe4000000001a */
[----:B0-----:R-:W-:Y:S02]  /*1740*/  PRMT R19, RZ, 0x7610, R26 ;  /* 0x00007610ff137816 */ /* 0x001fe4000000001a */
[--C-:B--2---:R-:W-:Y:S02]  /*1750*/  PRMT R15, RZ, 0x5410, R24.reuse ;  /* 0x00005410ff0f7816 */ /* 0x104fe40000000018 */
[----:B------:R-:W-:Y:S02]  /*1760*/  PRMT R24, RZ, 0x7610, R24 ;  /* 0x00007610ff187816 */ /* 0x000fe40000000018 */
[--C-:B----4-:R-:W-:Y:S02]  /*1770*/  PRMT R13, RZ, 0x5410, R23.reuse ;  /* 0x00005410ff0d7816 */ /* 0x110fe40000000017 */
[----:B------:R-:W-:-:S02]  /*1780*/  PRMT R23, RZ, 0x7610, R23 ;  /* 0x00007610ff177816 */ /* 0x000fc40000000017 */
[----:B------:R-:W-:Y:S02]  /*1790*/  ISETP.NE.AND P4, PT, RZ, UR5, PT ;  /* 0x00000005ff007c0c */ /* 0x000fe4000bf85270 */
[----:B------:R-:W-:Y:S02]  /*17a0*/  ISETP.GE.U32.AND P3, PT, R28, c[0x0][0x1c8], PT ;  /* 0x000072001c007a0c */ /* 0x000fe40003f66070 */
[----:B------:R-:W-:Y:S02]  /*17b0*/  ISETP.GE.U32.AND P2, PT, R7, c[0x0][0x1c8], PT ;  /* 0x0000720007007a0c */ /* 0x000fe40003f46070 */
[----:B------:R-:W-:Y:S02]  /*17c0*/  ISETP.GE.AND.EX P3, PT, R20, c[0x0][0x1cc], PT, P3 ;  /* 0x0000730014007a0c */ /* 0x000fe40003f66330 */
[----:B------:R-:W-:Y:S02]  /*17d0*/  ISETP.GE.AND.EX P2, PT, R22, c[0x0][0x1cc], PT, P2 ;  /* 0x0000730016007a0c */ /* 0x000fe40003f46320 */
[----:B------:R-:W-:-:S02]  /*17e0*/  ISETP.GT.U32.OR P3, PT, R0, 0x17f, P3 ;  /* 0x0000017f0000780c */ /* 0x000fc40001f64470 */
[----:B------:R-:W-:Y:S01]  /*17f0*/  ISETP.GT.U32.OR P2, PT, R0, 0x17f, P2 ;  /* 0x0000017f0000780c */ /* 0x000fe20001744470 */
[----:B------:R-:W-:-:S04]  /*1800*/  FMUL.FTZ R10, R10, c[0x0][0x1f4] ;  /* 0x00007d000a0a7a20 */ /* 0x000fc80000410000 */
[----:B------:R-:W-:Y:S02]  /*1810*/  FMUL.FTZ R8, R10, R10 ;  /* 0x0000000a0a087220 */ /* 0x000fe40000410000 */
[----:B------:R-:W-:Y:S02]  /*1820*/  FADD.FTZ R16, R13, -R10 ;  /* 0x8000000a0d107221 */ /* 0x000fe40000010000 */
[----:B------:R-:W-:Y:S02]  /*1830*/  FFMA.FTZ R11, R11, c[0x0][0x1f4], -R8 ;  /* 0x00007d000b0b7a23 */ /* 0x000fe40000010808 */
        /* <DEDUP_REMOVED lines=9> */
[----:B------:R-:W-:Y:S02]  /*18d0*/  ISETP.GE.AND.EX P1, PT, R21, c[0x0][0x1cc], PT, P1 ;  /* 0x0000730015007a0c */ /* 0x000fe40003f26310 */
[--C-:B0-----:R-:W-:Y:S02]  /*18e0*/  PRMT R11, RZ, 0x5410, R25.reuse ;  /* 0x00005410ff0b7816 */ /* 0x101fe40000000019 */
[----:B------:R-:W-:Y:S02]  /*18f0*/  PRMT R25, RZ, 0x7610, R25 ;  /* 0x00007610ff197816 */ /* 0x000fe40000000019 */
[----:B------:R-:W-:Y:S01]  /*1900*/  ISETP.GT.U32.OR P1, PT, R0, 0x17f, P1 ;  /* 0x0000017f0000780c */ /* 0x000fe20000f24470 */
[--C-:B------:R-:W-:Y:S02]  /*1910*/  FADD.FTZ R11, R11, -R10.reuse ;  /* 0x8000000a0b0b7221 */ /* 0x100fe40000010000 */
[----:B------:R-:W-:Y:S02]  /*1920*/  FADD.FTZ R26, R25, -R10 ;  /* 0x8000000a191a7221 */ /* 0x000fe40000010000 */
[----:B-1----:R-:W-:-:S02]  /*1930*/  FMUL.FTZ R17, R13, R9 ;  /* 0x000000090d117220 */ /* 0x002fc40000410000 */
[-C--:B------:R-:W-:Y:S02]  /*1940*/  FMUL.FTZ R8, R8, R9.reuse ;  /* 0x0000000908087220 */ /* 0x080fe40000410000 */
[-C--:B------:R-:W-:Y:S02]  /*1950*/  FMUL.FTZ R15, R15, R9.reuse ;  /* 0x000000090f0f7220 */ /* 0x080fe40000410000 */
[-C--:B------:R-:W-:Y:S02]  /*1960*/  FMUL.FTZ R16, R16, R9.reuse ;  /* 0x0000000910107220 */ /* 0x080fe40000410000 */
[-C--:B------:R-:W-:Y:S02]  /*1970*/  FMUL.FTZ R10, R11, R9.reuse ;  /* 0x000000090b0a7220 */ /* 0x080fe40000410000 */
[-C--:B------:R-:W-:Y:S02]  /*1980*/  FMUL.FTZ R26, R26, R9.reuse ;  /* 0x000000091a1a7220 */ /* 0x080fe40000410000 */
[----:B------:R-:W-:-:S02]  /*1990*/  FMUL.FTZ R13, R18, R9 ;  /* 0x00000009120d7220 */ /* 0x000fc40000410000 */
[----:B------:R-:W-:Y:S01]  /*19a0*/  FMUL.FTZ R24, R24, R9 ;  /* 0x0000000918187220 */ /* 0x000fe20000410000 */
[----:B---3--:R-:W-:Y:S02]  /*19b0*/  HADD2.F32 R33, -RZ, R33.H0_H0 ;  /* 0x20000021ff217230 */ /* 0x008fe40000004100 */
[----:B-----5:R-:W-:-:S05]  /*19c0*/  HADD2.F32 R9, -RZ, R32.H0_H0 ;  /* 0x20000020ff097230 */ /* 0x020fca0000004100 */
[C-C-:B------:R-:W-:Y:S02]  /*19d0*/  FFMA.FTZ R18, R33.reuse, R15, R9.reuse ;  /* 0x0000000f21127223 */ /* 0x140fe40000010009 */
[C-C-:B------:R-:W-:Y:S01]  /*19e0*/  FFMA.FTZ R17, R33.reuse, R17, R9.reuse ;  /* 0x0000001121117223 */ /* 0x140fe20000010009 */
[----:B------:R-:W-:Y:S01]  /*19f0*/  HADD2.F32 R19, -RZ, R14.H0_H0 ;  /* 0x2000000eff137230 */ /* 0x000fe20000004100 */
[C-C-:B------:R-:W-:Y:S01]  /*1a00*/  FFMA.FTZ R15, R33.reuse, R26, R9.reuse ;  /* 0x0000001a210f7223 */ /* 0x140fe20000010009 */
[----:B------:R-:W-:Y:S01]  /*1a10*/  HADD2.F32 R32, -RZ, R12.H0_H0 ;  /* 0x2000000cff207230 */ /* 0x000fe20000004100 */
[----:B------:R-:W-:-:S04]  /*1a20*/  FFMA.FTZ R12, R33, R24, R9 ;  /* 0x00000018210c7223 */ /* 0x000fc80000010009 */
        /* <DEDUP_REMOVED lines=15> */
.L_x_1705:
        /* <DEDUP_REMOVED lines=12> */
.L_x_1707:
[----:B------:R-:W-:Y:S05]  /*1be0*/  BSYNC B0 ;  /* 0x0000000000007941 */ /* 0x000fea0003800000 */
.L_x_1706:
        /* <DEDUP_REMOVED lines=11> */
.L_x_1708:
        /* <DEDUP_REMOVED lines=12> */
.L_x_1710:
[----:B------:R-:W-:Y:S05]  /*1d60*/  BSYNC B0 ;  /* 0x0000000000007941 */ /* 0x000fea0003800000 */
.L_x_1709:
        /* <DEDUP_REMOVED lines=11> */
.L_x_1711:
        /* <DEDUP_REMOVED lines=12> */
.L_x_1713:
[----:B------:R-:W-:Y:S05]  /*1ee0*/  BSYNC B0 ;  /* 0x0000000000007941 */ /* 0x000fea0003800000 */
.L_x_1712:
        /* <DEDUP_REMOVED lines=11> */
.L_x_1714:
        /* <DEDUP_REMOVED lines=12> */
.L_x_1716:
[----:B------:R-:W-:Y:S05]  /*2060*/  BSYNC B0 ;  /* 0x0000000000007941 */ /* 0x000fea0003800000 */
.L_x_1715:
[----:B------:R-:W-:Y:S02]  /*2070*/  IADD3 R30, R30, c[0x0][0x10], RZ ;  /* 0x000004001e1e7a10 */ /* 0x000fe40007ffe0ff */
[----:B------:R-:W-:Y:S02]  /*2080*/  IADD3 R5, R5, 0x1, RZ ;  /* 0x0000000105057810 */ /* 0x000fe40007ffe0ff */
[----:B------:R-:W-:-:S13]  /*2090*/  ISETP.GE.AND P1, PT, R30, UR4, PT ;  /* 0x000000041e007c0c */ /* 0x000fda000bf26270 */
[----:B------:R-:W-:Y:S01]  /*20a0*/  @P1 CALL.REL.NOINC `(.L_x_1717) ;  /* 0x0000001000001944 */ /* 0x000fe20003c00000 */
[----:B------:R-:W-:Y:S05]  /*20b0*/  BRA `(.L_x_1718) ;  /* 0xffffe10000007947 */ /* 0x000fea000383ffff */
.L_x_1717:
[----:B------:R-:W-:Y:S05]  /*20c0*/  EXIT ;  /* 0x000000000000794d */ /* 0x000fea0003800000 */
.L_x_1719:
        /* <DEDUP_REMOVED lines=11> */
.L_x_2361:


//--------------------- .text._Z35group_norm_nhwc_fwd_one_pass_kernelI11Bf16IOFp16WLi512ELi12ELi384EEv26Group_norm_nhwc_fwd_params --------------------------
	.section	.text._Z35group_norm_nhwc_fwd_one_pass_kernelI11Bf16IOFp16WLi512ELi12ELi384EEv26Group_norm_nhwc_fwd_params,"ax",@progbits
	.sectioninfo	@"SHI_REGISTERS=56"
	.align	128
        .global         _Z35group_norm_nhwc_fwd_one_pass_kernelI11Bf16IOFp16WLi512ELi12ELi384EEv26Group_norm_nhwc_fwd_params
        .type           _Z35group_norm_nhwc_fwd_one_pass_kernelI11Bf16IOFp16WLi512ELi12ELi384EEv26Group_norm_nhwc_fwd_params,@function
        .size           _Z35group_norm_nhwc_fwd_one_pass_kernelI11Bf16IOFp16WLi512ELi12ELi384EEv26Group_norm_nhwc_fwd_params,(.L_x_2362 - _Z35group_norm_nhwc_fwd_one_pass_kernelI11Bf16IOFp16WLi512ELi12ELi384EEv26Group_norm_nhwc_fwd_params)
        .other          _Z35group_norm_nhwc_fwd_one_pass_kernelI11Bf16IOFp16WLi512ELi12ELi384EEv26Group_norm_nhwc_fwd_params,@"STO_CUDA_ENTRY STV_DEFAULT"
_Z35group_norm_nhwc_fwd_one_pass_kernelI11Bf16IOFp16WLi512ELi12ELi384EEv26Group_norm_nhwc_fwd_params:
.text._Z35group_norm_nhwc_fwd_one_pass_kernelI11Bf16IOFp16WLi512ELi12ELi384EEv26Group_norm_nhwc_fwd_params:
        /* <DEDUP_REMOVED lines=32> */
.L_x_1754:
[----:B-1----:R-:W-:Y:S01]  /*0200*/  IABS R10, c[0x0][0x1d8] ;  /* 0x00007600000a7a13 */ /* 0x002fe20000000000 */
[----:B------:R-:W-:Y:S01]  /*0210*/  CS2R R28, SRZ ;  /* 0x00000000001c7805 */ /* 0x000fe2000001ff00 */
[----:B0-----:R-:W-:Y:S02]  /*0220*/  IABS R12, R46 ;  /* 0x0000002e000c7213 */ /* 0x001fe40000000000 */
        /* <DEDUP_REMOVED lines=254> */
.L_x_1721:
[----:B------:R-:W-:Y:S05]  /*1210*/  BSYNC B0 ;  /* 0x0000000000007941 */ /* 0x000fea0003800000 */
.L_x_1720:
        /* <DEDUP_REMOVED lines=25> */
.L_x_1724:
[----:B------:R-:W2:Y:S01]  /*13b0*/  LDG.E.STRONG.GPU R14, [R12.64] ;  /* 0x000000060c0e7981 */ /* 0x000ea2000c1ef900 */
[----:B------:R-:W-:Y:S01]  /*13c0*/  YIELD ;  /* 0x0000000000007946 */ /* 0x000fe20003800000 */
[----:B--2---:R-:W-:Y:S01]  /*13d0*/  ISETP.NE.AND P1, PT, R14, R15, PT ;  /* 0x0000000f0e00720c */ /* 0x004fe20003f25270 */
[----:B------:R-:W-:-:S12]  /*13e0*/  CCTL.IVALL ;  /* 0x00000000ff00798f */ /* 0x000fd80002000000 */
[----:B------:R-:W-:Y:S05]  /*13f0*/  @P1 BRA `(.L_x_1724) ;  /* 0xffffffb000001947 */ /* 0x000fea000383ffff */
.L_x_1723:
        /* <DEDUP_REMOVED lines=11> */
.L_x_1726:
        /* <DEDUP_REMOVED lines=59> */
.L_x_1725:
        /* <DEDUP_REMOVED lines=19> */
.L_x_1728:
[----:B------:R-:W-:Y:S05]  /*1990*/  BSYNC B0 ;  /* 0x0000000000007941 */ /* 0x000fea0003800000 */
.L_x_1727:
        /* <DEDUP_REMOVED lines=30> */
.L_x_1722:
        /* <DEDUP_REMOVED lines=14> */
[----:B------:R2:W3:Y:S04]  /*1c60*/  LDG.E.U16 R17, [R20.64] ;  /* 0x0000000614117981 */ /* 0x0004e8000c1e1500 */
[----:B------:R4:W5:Y:S04]  /*1c70*/  LDG.E.U16 R19, [R22.64] ;  /* 0x0000000616137981 */ /* 0x000968000c1e1500 */
[----:B------:R4:W5:Y:S04]  /*1c80*/  LDG.E.U16 R16, [R22.64+0x2] ;  /* 0x0000020616107981 */ /* 0x000968000c1e1500 */
[----:B------:R2:W5:Y:S04]  /*1c90*/  LDG.E.U16 R18, [R20.64+0x2] ;  /* 0x0000020614127981 */ /* 0x000568000c1e1500 */
        /* <DEDUP_REMOVED lines=13> */
[----:B--2---:R-:W-:Y:S02]  /*1d70*/  PRMT R20, RZ, 0x5410, R35 ;  /* 0x00005410ff147816 */ /* 0x004fe40000000023 */
[----:B----4-:R-:W-:Y:S02]  /*1d80*/  PRMT R22, RZ, 0x5410, R36 ;  /* 0x00005410ff167816 */ /* 0x010fe40000000024 */
        /* <DEDUP_REMOVED lines=46> */
[----:B------:R-:W-:Y:S01]  /*2070*/  FMUL.FTZ R37, R37, R12 ;  /* 0x0000000c25257220 */ /* 0x000fe20000410000 */
[----:B---3--:R-:W-:Y:S02]  /*2080*/  HADD2.F32 R26, -RZ, R17.H0_H0 ;  /* 0x20000011ff1a7230 */ /* 0x008fe40000004100 */
[----:B-----5:R-:W-:-:S02]  /*2090*/  HADD2.F32 R19, -RZ, R19.H0_H0 ;  /* 0x20000013ff137230 */ /* 0x020fc40000004100 */
[----:B------:R-:W-:Y:S02]  /*20a0*/  HADD2.F32 R16, -RZ, R16.H0_H0 ;  /* 0x20000010ff107230 */ /* 0x000fe40000004100 */
[----:B------:R-:W-:Y:S01]  /*20b0*/  HADD2.F32 R17, -RZ, R18.H0_H0 ;  /* 0x20000012ff117230 */ /* 0x000fe20000004100 */
[----:B------:R-:W-:Y:S02]  /*20c0*/  FMUL.FTZ R18, R15, R12 ;  /* 0x0000000c0f127220 */ /* 0x000fe40000410000 */
        /* <DEDUP_REMOVED lines=13> */
.L_x_1729:
        /* <DEDUP_REMOVED lines=12> */
.L_x_1731:
[----:B------:R-:W-:Y:S05]  /*2260*/  BSYNC B0 ;  /* 0x0000000000007941 */ /* 0x000fea0003800000 */
.L_x_1730:
        /* <DEDUP_REMOVED lines=13> */
.L_x_1732:
        /* <DEDUP_REMOVED lines=12> */
.L_x_1734:
[----:B------:R-:W-:Y:S05]  /*2400*/  BSYNC B0 ;  /* 0x0000000000007941 */ /* 0x000fea0003800000 */
.L_x_1733:
        /* <DEDUP_REMOVED lines=13> */
.L_x_1735:
        /* <DEDUP_REMOVED lines=12> */
.L_x_1737:
[----:B------:R-:W-:Y:S05]  /*25a0*/  BSYNC B0 ;  /* 0x0000000000007941 */ /* 0x000fea0003800000 */
.L_x_1736:
[----:B------:R-:W-:Y:S01]  /*25b0*/  ISETP.GE.U32.AND P5, PT, R42, c[0x0][0x1c8], PT ;  /* 0x000072002a007a0c */ /* 0x000fe20003fa6070 */
[--C-:B------:R-:W-:Y:S01]  /*25c0*/  FFMA.FTZ R27, R19, R27, R26.reuse ;  /* 0x0000001b131b7223 */ /* 0x100fe2000001001a */
[----:B------:R-:W-:Y:S01]  /*25d0*/  ISETP.GE.U32.AND P1, PT, R41, c[0x0][0x1c8], PT ;  /* 0x0000720029007a0c */ /* 0x000fe20003f26070 */
[C-C-:B------:R-:W-:Y:S01]  /*25e0*/  FFMA.FTZ R49, R19.reuse, R49, R26.reuse ;  /* 0x0000003113317223 */ /* 0x140fe2000001001a */
[----:B------:R-:W-:Y:S01]  /*25f0*/  ISETP.GE.U32.AND P2, PT, R40, c[0x0][0x1c8], PT ;  /* 0x0000720028007a0c */ /* 0x000fe20003f46070 */
[--C-:B------:R-:W-:Y:S01]  /*2600*/  FFMA.FTZ R20, R19, R20, R26.reuse ;  /* 0x0000001413147223 */ /* 0x100fe2000001001a */
[----:B------:R-:W-:Y:S01]  /*2610*/  ISETP.GE.U32.AND P3, PT, R39, c[0x0][0x1c8], PT ;  /* 0x0000720027007a0c */ /* 0x000fe20003f66070 */
[--C-:B------:R-:W-:Y:S01]  /*2620*/  FFMA.FTZ R22, R19, R22, R26.reuse ;  /* 0x0000001613167223 */ /* 0x100fe2000001001a */
[----:B------:R-:W-:Y:S01]  /*2630*/  ISETP.GE.U32.AND P4, PT, R38, c[0x0][0x1c8], PT ;  /* 0x0000720026007a0c */ /* 0x000fe20003f86070 */
[C-C-:B------:R-:W-:Y:S01]  /*2640*/  FFMA.FTZ R34, R16.reuse, R34, R17.reuse ;  /* 0x0000002210227223 */ /* 0x140fe20000010011 */
[----:B------:R-:W-:Y:S01]  /*2650*/  ISETP.GE.AND.EX P5, PT, R9, c[0x0][0x1cc], PT, P5 ;  /* 0x0000730009007a0c */ /* 0x000fe20003fa6350 */
[--C-:B------:R-:W-:Y:S01]  /*2660*/  FFMA.FTZ R35, R16, R35, R17.reuse ;  /* 0x0000002310237223 */ /* 0x100fe20000010011 */
[----:B------:R-:W-:Y:S01]  /*2670*/  ISETP.GE.AND.EX P1, PT, R10, c[0x0][0x1cc], PT, P1 ;  /* 0x000073000a007a0c */ /* 0x000fe20003f26310 */
[C-C-:B------:R-:W-:Y:S01]  /*2680*/  FFMA.FTZ R7, R16.reuse, R36, R17.reuse ;  /* 0x0000002410077223 */ /* 0x140fe20000010011 */
[----:B------:R-:W-:Y:S01]  /*2690*/  ISETP.GE.AND.EX P2, PT, R11, c[0x0][0x1cc], PT, P2 ;  /* 0x000073000b007a0c */ /* 0x000fe20003f46320 */
[--C-:B0-----:R-:W-:Y:S01]  /*26a0*/  FFMA.FTZ R14, R16, R37, R17.reuse ;  /* 0x00000025100e7223 */ /* 0x101fe20000010011 */
        /* <DEDUP_REMOVED lines=20> */
.L_x_1738:
        /* <DEDUP_REMOVED lines=12> */
.L_x_1740:
[----:B------:R-:W-:Y:S05]  /*28b0*/  BSYNC B0 ;  /* 0x0000000000007941 */ /* 0x000fea0003800000 */
.L_x_1739:
[----:B------:R-:W-:Y:S05]  /*28c0*/  @!P6 BRA `(.L_x_1741) ;  /* 0x000000a00000e947 */ /* 0x000fea0003800000 */
        /* <DEDUP_REMOVED lines=10> */
.L_x_1741:
        /* <DEDUP_REMOVED lines=12> */
.L_x_1743:
[----:B------:R-:W-:Y:S05]  /*2a30*/  BSYNC B0 ;  /* 0x0000000000007941 */ /* 0x000fea0003800000 */
.L_x_1742:
        /* <DEDUP_REMOVED lines=11> */
.L_x_1744:
        /* <DEDUP_REMOVED lines=12> */
.L_x_1746:
[----:B------:R-:W-:Y:S05]  /*2bb0*/  BSYNC B0 ;  /* 0x0000000000007941 */ /* 0x000fea0003800000 */
.L_x_1745:
[----:B------:R-:W-:Y:S05]  /*2bc0*/  @!P6 BRA `(.L_x_1747) ;  /* 0x000000a00000e947 */ /* 0x000fea0003800000 */
[----:B------:R-:W-:Y:S02]  /*2bd0*/  FMUL.FTZ R8, R22, -1.4426950216293334961 ;  /* 0xbfb8aa3b16087820 */ /* 0x000fe40000410000 */
[----:B-1----:R-:W-:-:S04]  /*2be0*/  FMUL.FTZ R10, R7, -1.4426950216293334961 ;  /* 0xbfb8aa3b070a7820 */ /* 0x002fc80000410000 */
[----:B------:R-:W1:Y:S08]  /*2bf0*/  MUFU.EX2 R8, R8 ;  /* 0x0000000800087308 */ /* 0x000e700000000800 */
[----:B------:R-:W2:Y:S01]  /*2c00*/  MUFU.EX2 R10, R10 ;  /* 0x0000000a000a7308 */ /* 0x000ea20000000800 */
[----:B-1----:R-:W-:-:S07]  /*2c10*/  FADD.FTZ R9, R8, 1 ;  /* 0x3f80000008097421 */ /* 0x002fce0000010000 */
[----:B------:R-:W1:Y:S01]  /*2c20*/  MUFU.RCP R9, R9 ;  /* 0x0000000900097308 */ /* 0x000e620000001000 */
[----:B--2---:R-:W-:-:S07]  /*2c30*/  FADD.FTZ R11, R10, 1 ;  /* 0x3f8000000a0b7421 */ /* 0x004fce0000010000 */
[----:B0-----:R-:W0:Y:S01]  /*2c40*/  MUFU.RCP R12, R11 ;  /* 0x0000000b000c7308 */ /* 0x001e220000001000 */
[----:B-1----:R-:W-:Y:S02]  /*2c50*/  FMUL.FTZ R22, R22, R9 ;  /* 0x0000000916167220 */ /* 0x002fe40000410000 */
[----:B0-----:R-:W-:-:S05]  /*2c60*/  FMUL.FTZ R7, R7, R12 ;  /* 0x0000000c07077220 */ /* 0x001fca0000410000 */
.L_x_1747:
[----:B------:R-:W-:Y:S01]  /*2c70*/  BSSY B0, `(.L_x_1748) ;  /* 0x000000c000007945 */ /* 0x000fe20003800000 */
[----:B------:R-:W-:Y:S05]  /*2c80*/  @P3 BRA `(.L_x_1749) ;  /* 0x000000a000003947 */ /* 0x000fea0003800000 */
[----:B------:R-:W-:Y:S01]  /*2c90*/  MOV R8, R52 ;  /* 0x0000003400087202 */ /* 0x000fe20000000f00 */
[----:B-1----:R-:W-:Y:S01]  /*2ca0*/  IMAD R10, R31, c[0x0][0x1c0], RZ ;  /* 0x000070001f0a7a24 */ /* 0x002fe200078e02ff */
        /* <DEDUP_REMOVED lines=8> */
.L_x_1749:
[----:B------:R-:W-:Y:S05]  /*2d30*/  BSYNC B0 ;  /* 0x0000000000007941 */ /* 0x000fea0003800000 */
.L_x_1748:
        /* <DEDUP_REMOVED lines=11> */
.L_x_1750:
[----:B------:R-:W-:Y:S01]  /*2df0*/  BSSY B0, `(.L_x_1751) ;  /* 0x000000b000007945 */ /* 0x000fe20003800000 */
[----:B------:R-:W-:Y:S05]  /*2e00*/  @P4 BRA `(.L_x_1752) ;  /* 0x0000009000004947 */ /* 0x000fea0003800000 */
[----:B------:R-:W-:Y:S01]  /*2e10*/  MOV R50, R52 ;  /* 0x0000003400327202 */ /* 0x000fe20000000f00 */
[----:B-1----:R-:W-:Y:S01]  /*2e20*/  IMAD R7, R32, c[0x0][0x1c0], RZ ;  /* 0x0000700020077a24 */ /* 0x002fe200078e02ff */
[----:B------:R-:W-:-:S03]  /*2e30*/  F2FP.BF16.PACK_AB R19, R14, R19 ;  /* 0x000000130e13723e */ /* 0x000fc600000010ff */
[----:B------:R-:W-:-:S04]  /*2e40*/  IMAD.WIDE.U32 R50, R38, c[0x0][0x1c0], R50 ;  /* 0x0000700026327a25 */ /* 0x000fc800078e0032 */
[----:B------:R-:W-:Y:S01]  /*2e50*/  IMAD R7, R38, c[0x0][0x1c4], R7 ;  /* 0x0000710026077a24 */ /* 0x000fe200078e0207 */
[----:B------:R-:W-:-:S04]  /*2e60*/  LEA R8, P1, R50, c[0x0][0x160], 0x1 ;  /* 0x0000580032087a11 */ /* 0x000fc800078208ff */
[----:B------:R-:W-:-:S04]  /*2e70*/  IADD3 R7, R51, R7, RZ ;  /* 0x0000000733077210 */ /* 0x000fc80007ffe0ff */
[----:B------:R-:W-:-:S05]  /*2e80*/  LEA.HI.X R9, R50, c[0x0][0x164], R7, 0x1, P1 ;  /* 0x0000590032097a11 */ /* 0x000fca00008f0c07 */
[----:B------:R1:W-:Y:S02]  /*2e90*/  STG.E [R8.64], R19 ;  /* 0x0000001308007986 */ /* 0x0003e4000c101906 */
.L_x_1752:
[----:B------:R-:W-:Y:S05]  /*2ea0*/  BSYNC B0 ;  /* 0x0000000000007941 */ /* 0x000fea0003800000 */
.L_x_1751:
[----:B------:R-:W-:Y:S02]  /*2eb0*/  IADD3 R46, R46, c[0x0][0x10], RZ ;  /* 0x000004002e2e7a10 */ /* 0x000fe40007ffe0ff */
[----:B------:R-:W-:Y:S02]  /*2ec0*/  IADD3 R2, R2, 0x1, RZ ;  /* 0x0000000102027810 */ /* 0x000fe40007ffe0ff */
[----:B------:R-:W-:-:S13]  /*2ed0*/  ISETP.GE.AND P1, PT, R46, UR4, PT ;  /* 0x000000042e007c0c */ /* 0x000fda000bf26270 */
[----:B------:R-:W-:Y:S01]  /*2ee0*/  @P1 CALL.REL.NOINC `(.L_x_1753) ;  /* 0x0000001000001944 */ /* 0x000fe20003c00000 */
[----:B------:R-:W-:Y:S05]  /*2ef0*/  BRA `(.L_x_1754) ;  /* 0xffffd30000007947 */ /* 0x000fea000383ffff */
.L_x_1753:
[----:B------:R-:W-:Y:S05]  /*2f00*/  EXIT ;  /* 0x000000000000794d */ /* 0x000fea0003800000 */
.L_x_1755:
        /* <DEDUP_REMOVED lines=15> */
.L_x_2362:


//--------------------- .text._Z35group_norm_nhwc_fwd_one_pass_kernelI11Fp16IOFp32WLi64ELi12ELi384EEv26Group_norm_nhwc_fwd_params --------------------------
	.section	.text._Z35group_norm_nhwc_fwd_one_pass_kernelI11Fp16IOFp32WLi64ELi12ELi384EEv26Group_norm_nhwc_fwd_params,"ax",@progbits
	.sectioninfo	@"SHI_REGISTERS=32"
	.align	128
        .global         _Z35group_norm_nhwc_fwd_one_pass_kernelI11Fp16IOFp32WLi64ELi12ELi384EEv26Group_norm_nhwc_fwd_params
        .type           _Z35group_norm_nhwc_fwd_one_pass_kernelI11Fp16IOFp32WLi64ELi12ELi384EEv26Group_norm_nhwc_fwd_params,@function
        .size           _Z35group_norm_nhwc_fwd_one_pass_kernelI11Fp16IOFp32WLi64ELi12ELi384EEv26Group_norm_nhwc_fwd_params,(.L_x_2363 - _Z35group_norm_nhwc_fwd_one_pass_kernelI11Fp16IOFp32WLi64ELi12ELi384EEv26Group_norm_nhwc_fwd_params)
        .other          _Z35group_norm_nhwc_fwd_one_pass_kernelI11Fp16IOFp32WLi64ELi12ELi384EEv26Group_norm_nhwc_fwd_params,@"STO_CUDA_ENTRY STV_DEFAULT"
_Z35group_norm_nhwc_fwd_one_pass_kernelI11Fp16IOFp32WLi64ELi12ELi384EEv26Group_norm_nhwc_fwd_params:
.text._Z35group_norm_nhwc_fwd_one_pass_kernelI11Fp16IOFp32WLi64ELi12ELi384EEv26Group_norm_nhwc_fwd_params:
        /* <DEDUP_REMOVED lines=25> */
.L_x_1769:
        /* <DEDUP_REMOVED lines=43> */
[----:B------:R-:W-:Y:S01]  /*0440*/  PRMT R23, RZ, 0x5410, RZ ;  /* 0x00005410ff177816 */ /* 0x000fe200000000ff */
[----:B------:R-:W-:Y:S01]  /*0450*/  BSSY B0, `(.L_x_1756) ;  /* 0x0000044000007945 */ /* 0x000fe20003800000 */
[C---:B------:R-:W-:Y:S02]  /*0460*/  ISETP.GT.AND P1, PT, R17.reuse, 0x1e, PT ;  /* 0x0000001e1100780c */ /* 0x040fe40003f24270 */
[----:B------:R-:W-:Y:S02]  /*0470*/  ISETP.NE.AND P3, PT, R17, RZ, PT ;  /* 0x000000ff1100720c */ /* 0x000fe40003f65270 */
[----:B------:R-:W-:Y:S02]  /*0480*/  ISETP.NE.AND P2, PT, R20, RZ, PT ;  /* 0x000000ff1400720c */ /* 0x000fe40003f45270 */
[----:B--2---:R-:W-:-:S04]  /*0490*/  @P0 PRMT R23, R23, 0x7610, R6 ;  /* 0x0000761017170816 */ /* 0x004fc80000000006 */
[----:B------:R-:W-:-:S05]  /*04a0*/  @P0 PRMT R23, R6, 0x7610, R23 ;  /* 0x0000761006170816 */ /* 0x000fca0000000017 */
[--C-:B------:R-:W-:Y:S02]  /*04b0*/  HADD2.F32 R5, -RZ, R23.reuse.H1_H1 ;  /* 0x30000017ff057230 */ /* 0x100fe40000004100 */
[----:B------:R-:W-:-:S03]  /*04c0*/  HADD2.F32 R4, -RZ, R23.H0_H0 ;  /* 0x20000017ff047230 */ /* 0x000fc60000004100 */
        /* <DEDUP_REMOVED lines=60> */
.L_x_1757:
[----:B------:R-:W-:Y:S05]  /*0890*/  BSYNC B0 ;  /* 0x0000000000007941 */ /* 0x000fea0003800000 */
.L_x_1756:
        /* <DEDUP_REMOVED lines=27> */
.L_x_1760:
[----:B------:R-:W2:Y:S01]  /*0a50*/  LDG.E.STRONG.GPU R8, [R6.64] ;  /* 0x0000000606087981 */ /* 0x000ea2000c1ef900 */
[----:B------:R-:W-:Y:S01]  /*0a60*/  YIELD ;  /* 0x0000000000007946 */ /* 0x000fe20003800000 */
[----:B--2---:R-:W-:Y:S01]  /*0a70*/  ISETP.NE.AND P1, PT, R8, R9, PT ;  /* 0x000000090800720c */ /* 0x004fe20003f25270 */
[----:B------:R-:W-:-:S12]  /*0a80*/  CCTL.IVALL ;  /* 0x00000000ff00798f */ /* 0x000fd80002000000 */
[----:B------:R-:W-:Y:S05]  /*0a90*/  @P1 BRA `(.L_x_1760) ;  /* 0xffffffb000001947 */ /* 0x000fea000383ffff */
.L_x_1759:
        /* <DEDUP_REMOVED lines=11> */
.L_x_1762:
        /* <DEDUP_REMOVED lines=29> */
[----:B------:R-:W1:Y:S01]  /*0d20*/  @!P1 S2R R29, SR_CTAID.Y ;  /* 0x00000000001d9919 */ /* 0x000e620000002600 */
[----:B------:R-:W-:-:S04]  /*0d30*/  @!P5 IMAD.WIDE.U32 R8, R13, 0x8, R8 ;  /* 0x000000080d08d825 */ /* 0x000fc800078e0008 */
[----:B---3--:R-:W-:Y:S01]  /*0d40*/  @!P3 IMAD R13, R11, c[0x0][0x10], R10 ;  /* 0x000004000b0dba24 */ /* 0x008fe200078e020a */
[----:B------:R-:W-:Y:S01]  /*0d50*/  @!P3 SHF.L.U32 R10, R28, 0x1, RZ ;  /* 0x000000011c0ab819 */ /* 0x000fe200000006ff */
[----:B------:R-:W3:Y:S01]  /*0d60*/  @!P5 LDG.E.64 R8, [R8.64] ;  /* 0x000000060808d981 */ /* 0x000ee2000c1e1b00 */
[----:B------:R-:W-:-:S05]  /*0d70*/  @!P3 MOV R11, 0x4 ;  /* 0x00000004000bb802 */ /* 0x000fca0000000f00 */
[----:B------:R-:W-:-:S06]  /*0d80*/  @!P3 IMAD.WIDE R10, R10, R11, c[0x0][0x198] ;  /* 0x000066000a0ab625 */ /* 0x000fcc00078e020b */
[----:B------:R-:W-:Y:S01]  /*0d90*/  @!P3 IMAD.WIDE.U32 R10, R13, 0x8, R10 ;  /* 0x000000080d0ab825 */ /* 0x000fe200078e000a */
[----:B------:R-:W-:-:S03]  /*0da0*/  @!P1 MOV R13, 0x4 ;  /* 0x00000004000d9802 */ /* 0x000fc60000000f00 */
[----:B-1----:R-:W-:Y:S02]  /*0db0*/  @!P1 IMAD R29, R12, c[0x0][0x10], R29 ;  /* 0x000004000c1d9a24 */ /* 0x002fe400078e021d */
[----:B------:R-:W4:Y:S01]  /*0dc0*/  @!P3 LDG.E.64 R10, [R10.64] ;  /* 0x000000060a0ab981 */ /* 0x000f22000c1e1b00 */
        /* <DEDUP_REMOVED lines=19> */
.L_x_1761:
        /* <DEDUP_REMOVED lines=19> */
.L_x_1764:
[----:B------:R-:W-:Y:S05]  /*1030*/  BSYNC B0 ;  /* 0x0000000000007941 */ /* 0x000fea0003800000 */
.L_x_1763:
        /* <DEDUP_REMOVED lines=30> */
.L_x_1758:
[----:B------:R-:W-:Y:S01]  /*1220*/  LOP3.LUT P1, RZ, R19, R20, RZ, 0xfc, !PT ;  /* 0x0000001413ff7212 */ /* 0x000fe2000782fcff */
[----:B------:R1:W-:Y:S01]  /*1230*/  @!P2 STS.64 [0x78], R4 ;  /* 0x00007804ff00a388 */ /* 0x0003e20000000a00 */
        /* <DEDUP_REMOVED lines=16> */
[----:B01----:R-:W-:-:S02]  /*1340*/  HADD2.F32 R5, -RZ, R23.H0_H0 ;  /* 0x20000017ff057230 */ /* 0x003fc40000004100 */
[----:B------:R-:W-:Y:S01]  /*1350*/  HADD2.F32 R23, -RZ, R23.H1_H1 ;  /* 0x30000017ff177230 */ /* 0x000fe20000004100 */
[----:B------:R-:W0:Y:S02]  /*1360*/  LDS.64 R10, [0x78] ;  /* 0x00007800ff0a7984 */ /* 0x000e240000000a00 */
        /* <DEDUP_REMOVED lines=25> */
.L_x_1765:
[----:B------:R-:W-:Y:S01]  /*1500*/  BSSY B0, `(.L_x_1766) ;  /* 0x000000c000007945 */ /* 0x000fe20003800000 */
[----:B------:R-:W-:Y:S05]  /*1510*/  @!P0 BRA `(.L_x_1767) ;  /* 0x000000a000008947 */ /* 0x000fea0003800000 */
[----:B------:R-:W-:Y:S01]  /*1520*/  MOV R4, R24 ;  /* 0x0000001800047202 */ /* 0x000fe20000000f00 */
[----:B------:R-:W-:Y:S01]  /*1530*/  IMAD R9, R16, c[0x0][0x1c0], RZ ;  /* 0x0000700010097a24 */ /* 0x000fe200078e02ff */
[----:B------:R-:W-:Y:S02]  /*1540*/  MOV R5, R27 ;  /* 0x0000001b00057202 */ /* 0x000fe40000000f00 */
[----:B------:R-:W-:Y:S01]  /*1550*/  F2FP.PACK_AB R7, R7, R6 ;  /* 0x000000060707723e */ /* 0x000fe200000000ff */
[C---:B------:R-:W-:Y:S02]  /*1560*/  IMAD R9, R18.reuse, c[0x0][0x1c4], R9 ;  /* 0x0000710012097a24 */ /* 0x040fe400078e0209 */
[----:B------:R-:W-:-:S05]  /*1570*/  IMAD.WIDE.U32 R4, R18, c[0x0][0x1c0], R4 ;  /* 0x0000700012047a25 */ /* 0x000fca00078e0004 */
[----:B------:R-:W-:Y:S02]  /*1580*/  IADD3 R9, R5, R9, RZ ;  /* 0x0000000905097210 */ /* 0x000fe40007ffe0ff */
[----:B------:R-:W-:-:S04]  /*1590*/  LEA R8, P1, R4, c[0x0][0x160], 0x1 ;  /* 0x0000580004087a11 */ /* 0x000fc800078208ff */
[----:B------:R-:W-:-:S05]  /*15a0*/  LEA.HI.X R9, R4, c[0x0][0x164], R9, 0x1, P1 ;  /* 0x0000590004097a11 */ /* 0x000fca00008f0c09 */
[----:B------:R0:W-:Y:S04]  /*15b0*/  STG.E [R8.64], R7 ;  /* 0x0000000708007986 */ /* 0x0001e8000c101906 */
.L_x_1767:
[----:B------:R-:W-:Y:S05]  /*15c0*/  BSYNC B0 ;  /* 0x0000000000007941 */ /* 0x000fea0003800000 */
.L_x_1766:
[----:B------:R-:W-:Y:S02]  /*15d0*/  IADD3 R21, R21, c[0x0][0x10], RZ ;  /* 0x0000040015157a10 */ /* 0x000fe40007ffe0ff */
[----:B------:R-:W-:Y:S02]  /*15e0*/  IADD3 R3, R3, 0x1, RZ ;  /* 0x0000000103037810 */ /* 0x000fe40007ffe0ff */
[----:B------:R-:W-:-:S13]  /*15f0*/  ISETP.GE.AND P1, PT, R21, UR4, PT ;  /* 0x0000000415007c0c */ /* 0x000fda000bf26270 */
[----:B------:R-:W-:Y:S01]  /*1600*/  @P1 CALL.REL.NOINC `(.L_x_1768) ;  /* 0x0000001000001944 */ /* 0x000fe20003c00000 */
[----:B------:R-:W-:Y:S05]  /*1610*/  BRA `(.L_x_1769) ;  /* 0xffffeb7000007947 */ /* 0x000fea000383ffff */
.L_x_1768:
[----:B------:R-:W-:Y:S05]  /*1620*/  EXIT ;  /* 0x000000000000794d */ /* 0x000fea0003800000 */
.L_x_1770:
        /* <DEDUP_REMOVED lines=13> */
.L_x_2363:


//--------------------- .text._Z35group_norm_nhwc_fwd_one_pass_kernelI11Fp16IOFp32WLi128ELi12ELi384EEv26Group_norm_nhwc_fwd_params --------------------------
	.section	.text._Z35group_norm_nhwc_fwd_one_pass_kernelI11Fp16IOFp32WLi128ELi12ELi384EEv26Group_norm_nhwc_fwd_params,"ax",@progbits
	.sectioninfo	@"SHI_REGISTERS=32"
	.align	128
        .global         _Z35group_norm_nhwc_fwd_one_pass_kernelI11Fp16IOFp32WLi128ELi12ELi384EEv26Group_norm_nhwc_fwd_params
        .type           _Z35group_norm_nhwc_fwd_one_pass_kernelI11Fp16IOFp32WLi128ELi12ELi384EEv26Group_norm_nhwc_fwd_params,@function
        .size           _Z35group_norm_nhwc_fwd_one_pass_kernelI11Fp16IOFp32WLi128ELi12ELi384EEv26Group_norm_nhwc_fwd_params,(.L_x_2364 - _Z35group_norm_nhwc_fwd_one_pass_kernelI11Fp16IOFp32WLi128ELi12ELi384EEv26Group_norm_nhwc_fwd_params)
        .other          _Z35group_norm_nhwc_fwd_one_pass_kernelI11Fp16IOFp32WLi128ELi12ELi384EEv26Group_norm_nhwc_fwd_params,@"STO_CUDA_ENTRY STV_DEFAULT"
_Z35group_norm_nhwc_fwd_one_pass_kernelI11Fp16IOFp32WLi128ELi12ELi384EEv26Group_norm_nhwc_fwd_params:
.text._Z35group_norm_nhwc_fwd_one_pass_kernelI11Fp16IOFp32WLi128ELi12ELi384EEv26Group_norm_nhwc_fwd_params:
        /* <DEDUP_REMOVED lines=26> */
.L_x_1787:
        /* <DEDUP_REMOVED lines=44> */
[----:B------:R-:W-:Y:S01]  /*0460*/  @!P1 MOV R12, R24 ;  /* 0x00000018000c9202 */ /* 0x000fe20000000f00 */
[----:B------:R-:W-:Y:S01]  /*0470*/  @!P1 IMAD R9, R18, c[0x0][0x1c4], R9 ;  /* 0x0000710012099a24 */ /* 0x000fe200078e0209 */
[----:B------:R-:W-:Y:S01]  /*0480*/  @!P1 MOV R13, R27 ;  /* 0x0000001b000d9202 */ /* 0x000fe20000000f00 */
[----:B------:R-:W-:-:S04]  /*0490*/  @P0 IMAD.WIDE.U32 R14, R19, c[0x0][0x1c0], R26 ;  /* 0x00007000130e0a25 */ /* 0x000fc800078e001a */
[----:B------:R-:W-:Y:S01]  /*04a0*/  @!P1 IMAD.WIDE.U32 R12, R18, c[0x0][0x1c0], R12 ;  /* 0x00007000120c9a25 */ /* 0x000fe200078e000c */
[----:B------:R-:W-:Y:S02]  /*04b0*/  @P0 IADD3 R11, R15, R11, RZ ;  /* 0x0000000b0f0b0210 */ /* 0x000fe40007ffe0ff */
[----:B------:R-:W-:Y:S02]  /*04c0*/  @P0 LEA R10, P2, R14, c[0x0][0x170], 0x1 ;  /* 0x00005c000e0a0a11 */ /* 0x000fe400078408ff */
[----:B------:R-:W-:Y:S02]  /*04d0*/  @!P1 IADD3 R9, R13, R9, RZ ;  /* 0x000000090d099210 */ /* 0x000fe40007ffe0ff */
[----:B------:R-:W-:Y:S02]  /*04e0*/  @!P1 LEA R8, P3, R12, c[0x0][0x170], 0x1 ;  /* 0x00005c000c089a11 */ /* 0x000fe400078608ff */
[----:B------:R-:W-:Y:S02]  /*04f0*/  @P0 LEA.HI.X R11, R14, c[0x0][0x174], R11, 0x1, P2 ;  /* 0x00005d000e0b0a11 */ /* 0x000fe400010f0c0b */
[----:B------:R-:W-:-:S03]  /*0500*/  @!P1 LEA.HI.X R9, R12, c[0x0][0x174], R9, 0x1, P3 ;  /* 0x00005d000c099a11 */ /* 0x000fc600018f0c09 */
[----:B------:R-:W2:Y:S04]  /*0510*/  @P0 LDG.E R16, [R10.64] ;  /* 0x000000060a100981 */ /* 0x000ea8000c1e1900 */
[----:B------:R-:W3:Y:S01]  /*0520*/  @!P1 LDG.E R17, [R8.64] ;  /* 0x0000000608119981 */ /* 0x000ee2000c1e1900 */
[C---:B------:R-:W-:Y:S01]  /*0530*/  ISETP.GT.AND P1, PT, R4.reuse, 0x1e, PT ;  /* 0x0000001e0400780c */ /* 0x040fe20003f24270 */
[----:B------:R-:W-:Y:S01]  /*0540*/  BSSY B0, `(.L_x_1771) ;  /* 0x0000048000007945 */ /* 0x000fe20003800000 */
[----:B------:R-:W-:Y:S02]  /*0550*/  ISETP.NE.AND P3, PT, R4, RZ, PT ;  /* 0x000000ff0400720c */ /* 0x000fe40003f65270 */
[----:B------:R-:W-:Y:S01]  /*0560*/  ISETP.NE.AND P2, PT, R6, RZ, PT ;  /* 0x000000ff0600720c */ /* 0x000fe20003f45270 */
[----:B--2---:R-:W-:-:S02]  /*0570*/  HADD2.F32 R13, -RZ, R16.H1_H1 ;  /* 0x30000010ff0d7230 */ /* 0x004fc40000004100 */
[----:B------:R-:W-:Y:S02]  /*0580*/  HADD2.F32 R12, -RZ, R16.H0_H0 ;  /* 0x20000010ff0c7230 */ /* 0x000fe40000004100 */
[--C-:B---3--:R-:W-:Y:S01]  /*0590*/  HADD2.F32 R23, -RZ, R17.reuse.H1_H1 ;  /* 0x30000011ff177230 */ /* 0x108fe20000004100 */
[----:B------:R-:W-:Y:S01]  /*05a0*/  FMUL.FTZ R15, R13, R13 ;  /* 0x0000000d0d0f7220 */ /* 0x000fe20000410000 */
[----:B------:R-:W-:Y:S01]  /*05b0*/  HADD2.F32 R14, -RZ, R17.H0_H0 ;  /* 0x20000011ff0e7230 */ /* 0x000fe20000004100 */
[C---:B------:R-:W-:Y:S02]  /*05c0*/  FADD.FTZ R13, R12.reuse, R13 ;  /* 0x0000000d0c0d7221 */ /* 0x040fe40000010000 */
[----:B------:R-:W-:Y:S02]  /*05d0*/  FMUL.FTZ R29, R23, R23 ;  /* 0x00000017171d7220 */ /* 0x000fe40000410000 */
[----:B------:R-:W-:Y:S02]  /*05e0*/  FFMA.FTZ R15, R12, R12, R15 ;  /* 0x0000000c0c0f7223 */ /* 0x000fe4000001000f */
[----:B------:R-:W-:-:S02]  /*05f0*/  FADD.FTZ R12, R14, R23 ;  /* 0x000000170e0c7221 */ /* 0x000fc40000010000 */
[----:B------:R-:W-:Y:S02]  /*0600*/  FADD.FTZ R13, RZ, R13 ;  /* 0x0000000dff0d7221 */ /* 0x000fe40000010000 */
        /* <DEDUP_REMOVED lines=59> */
.L_x_1772:
[----:B------:R-:W-:Y:S05]  /*09c0*/  BSYNC B0 ;  /* 0x0000000000007941 */ /* 0x000fea0003800000 */
.L_x_1771:
        /* <DEDUP_REMOVED lines=27> */
.L_x_1775:
[----:B------:R-:W2:Y:S01]  /*0b80*/  LDG.E.STRONG.GPU R8, [R28.64] ;  /* 0x000000061c087981 */ /* 0x000ea2000c1ef900 */
[----:B------:R-:W-:Y:S01]  /*0b90*/  YIELD ;  /* 0x0000000000007946 */ /* 0x000fe20003800000 */
[----:B--2---:R-:W-:Y:S01]  /*0ba0*/  ISETP.NE.AND P1, PT, R8, R11, PT ;  /* 0x0000000b0800720c */ /* 0x004fe20003f25270 */
[----:B------:R-:W-:-:S12]  /*0bb0*/  CCTL.IVALL ;  /* 0x00000000ff00798f */ /* 0x000fd80002000000 */
[----:B------:R-:W-:Y:S05]  /*0bc0*/  @P1 BRA `(.L_x_1775) ;  /* 0xffffffb000001947 */ /* 0x000fea000383ffff */
.L_x_1774:
        /* <DEDUP_REMOVED lines=11> */
.L_x_1777:
        /* <DEDUP_REMOVED lines=59> */
.L_x_1776:
        /* <DEDUP_REMOVED lines=19> */
.L_x_1779:
[----:B------:R-:W-:Y:S05]  /*1160*/  BSYNC B0 ;  /* 0x0000000000007941 */ /* 0x000fea0003800000 */
.L_x_1778:
        /* <DEDUP_REMOVED lines=30> */
.L_x_1773:
        /* <DEDUP_REMOVED lines=16> */
[--C-:B01----:R-:W-:Y:S01]  /*1450*/  HADD2.F32 R13, -RZ, R16.reuse.H0_H0 ;  /* 0x20000010ff0d7230 */ /* 0x103fe20000004100 */
[----:B------:R-:W-:Y:S01]  /*1460*/  ISETP.NE.AND P2, PT, RZ, UR5, PT ;  /* 0x00000005ff007c0c */ /* 0x000fe2000bf45270 */
[----:B--2---:R-:W-:Y:S01]  /*1470*/  HADD2.F32 R23, -RZ, R16.H1_H1 ;  /* 0x30000010ff177230 */ /* 0x004fe20000004100 */
[----:B------:R-:W0:Y:S01]  /*1480*/  LDS.64 R14, [0x78] ;  /* 0x00007800ff0e7984 */ /* 0x000e220000000a00 */
[----:B------:R-:W-:-:S02]  /*1490*/  HADD2.F32 R29, -RZ, R17.H0_H0 ;  /* 0x20000011ff1d7230 */ /* 0x000fc40000004100 */
[----:B------:R-:W-:Y:S01]  /*14a0*/  HADD2.F32 R16, -RZ, R17.H1_H1 ;  /* 0x30000011ff107230 */ /* 0x000fe20000004100 */
        /* <DEDUP_REMOVED lines=17> */
[----:B------:R-:W-:Y:S02]  /*15c0*/  FMUL.FTZ R16, R13, R12 ;  /* 0x0000000c0d107220 */ /* 0x000fe40000410000 */
[C-C-:B---3--:R-:W-:Y:S02]  /*15d0*/  FFMA.FTZ R14, R8.reuse, R17, R10.reuse ;  /* 0x00000011080e7223 */ /* 0x148fe4000001000a */
        /* <DEDUP_REMOVED lines=14> */
.L_x_1780:
        /* <DEDUP_REMOVED lines=12> */
.L_x_1782:
[----:B------:R-:W-:Y:S05]  /*1780*/  BSYNC B0 ;  /* 0x0000000000007941 */ /* 0x000fea0003800000 */
.L_x_1781:
        /* <DEDUP_REMOVED lines=11> */
.L_x_1783:
[----:B------:R-:W-:Y:S01]  /*1840*/  BSSY B0, `(.L_x_1784) ;  /* 0x000000c000007945 */ /* 0x000fe20003800000 */
[----:B------:R-:W-:Y:S05]  /*1850*/  @P1 BRA `(.L_x_1785) ;  /* 0x000000a000001947 */ /* 0x000fea0003800000 */
[----:B0-----:R-:W-:Y:S01]  /*1860*/  MOV R10, R24 ;  /* 0x00000018000a7202 */ /* 0x001fe20000000f00 */
        /* <DEDUP_REMOVED lines=9> */
.L_x_1785:
[----:B------:R-:W-:Y:S05]  /*1900*/  BSYNC B0 ;  /* 0x0000000000007941 */ /* 0x000fea0003800000 */
.L_x_1784:
[----:B------:R-:W-:Y:S02]  /*1910*/  IADD3 R20, R20, c[0x0][0x10], RZ ;  /* 0x0000040014147a10 */ /* 0x000fe40007ffe0ff */
[----:B------:R-:W-:Y:S02]  /*1920*/  IADD3 R2, R2, 0x1, RZ ;  /* 0x0000000102027810 */ /* 0x000fe40007ffe0ff */
[----:B------:R-:W-:-:S13]  /*1930*/  ISETP.GE.AND P1, PT, R20, UR4, PT ;  /* 0x0000000414007c0c */ /* 0x000fda000bf26270 */
[----:B------:R-:W-:Y:S01]  /*1940*/  @P1 CALL.REL.NOINC `(.L_x_1786) ;  /* 0x0000001000001944 */ /* 0x000fe20003c00000 */
[----:B------:R-:W-:Y:S05]  /*1950*/  BRA `(.L_x_1787) ;  /* 0xffffe84000007947 */ /* 0x000fea000383ffff */
.L_x_1786:
[----:B------:R-:W-:Y:S05]  /*1960*/  EXIT ;  /* 0x000000000000794d */ /* 0x000fea0003800000 */
.L_x_1788:
        /* <DEDUP_REMOVED lines=9> */
.L_x_2364:


//--------------------- .text._Z35group_norm_nhwc_fwd_one_pass_kernelI11Fp16IOFp32WLi256ELi12ELi384EEv26Group_norm_nhwc_fwd_params --------------------------
	.section	.text._Z35group_norm_nhwc_fwd_one_pass_kernelI11Fp16IOFp32WLi256ELi12ELi384EEv26Group_norm_nhwc_fwd_params,"ax",@progbits
	.sectioninfo	@"SHI_REGISTERS=40"
	.align	128
        .global         _Z35group_norm_nhwc_fwd_one_pass_kernelI11Fp16IOFp32WLi256ELi12ELi384EEv26Group_norm_nhwc_fwd_params
        .type           _Z35group_norm_nhwc_fwd_one_pass_kernelI11Fp16IOFp32WLi256ELi12ELi384EEv26Group_norm_nhwc_fwd_params,@function
        .size           _Z35group_norm_nhwc_fwd_one_pass_kernelI11Fp16IOFp32WLi256ELi12ELi384EEv26Group_norm_nhwc_fwd_params,(.L_x_2365 - _Z35group_norm_nhwc_fwd_one_pass_kernelI11Fp16IOFp32WLi256ELi12ELi384EEv26Group_norm_nhwc_fwd_params)
        .other          _Z35group_norm_nhwc_fwd_one_pass_kernelI11Fp16IOFp32WLi256ELi12ELi384EEv26Group_norm_nhwc_fwd_params,@"STO_CUDA_ENTRY STV_DEFAULT"
_Z35group_norm_nhwc_fwd_one_pass_kernelI11Fp16IOFp32WLi256ELi12ELi384EEv26Group_norm_nhwc_fwd_params:
.text._Z35group_norm_nhwc_fwd_one_pass_kernelI11Fp16IOFp32WLi256ELi12ELi384EEv26Group_norm_nhwc_fwd_params:
        /* <DEDUP_REMOVED lines=28> */
.L_x_1811:
[----:B0-----:R-:W-:Y:S02]  /*01c0*/  IABS R11, c[0x0][0x1d8] ;  /* 0x00007600000b7a13 */ /* 0x001fe40000000000 */
        /* <DEDUP_REMOVED lines=49> */
[C---:B------:R-:W-:Y:S01]  /*04e0*/  @!P1 IMAD R15, R28.reuse, c[0x0][0x1c4], R9 ;  /* 0x000071001c0f9a24 */ /* 0x040fe200078e0209 */
[----:B------:R-:W-:Y:S02]  /*04f0*/  @P0 MOV R10, R36 ;  /* 0x00000024000a0202 */ /* 0x000fe40000000f00 */
[----:B------:R-:W-:Y:S01]  /*0500*/  @P0 MOV R11, R35 ;  /* 0x00000023000b0202 */ /* 0x000fe20000000f00 */
[----:B------:R-:W-:Y:S01]  /*0510*/  @!P1 IMAD.WIDE.U32 R8, R28, c[0x0][0x1c0], R34 ;  /* 0x000070001c089a25 */ /* 0x000fe200078e0022 */
[----:B------:R-:W-:-:S03]  /*0520*/  ISETP.GT.U32.OR P3, PT, R0, 0x17f, P3 ;  /* 0x0000017f0000780c */ /* 0x000fc60001f64470 */
[----:B------:R-:W-:Y:S01]  /*0530*/  @P0 IMAD.WIDE.U32 R10, R29, c[0x0][0x1c0], R10 ;  /* 0x000070001d0a0a25 */ /* 0x000fe200078e000a */
[----:B------:R-:W-:Y:S02]  /*0540*/  @!P1 IADD3 R9, R9, R15, RZ ;  /* 0x0000000f09099210 */ /* 0x000fe40007ffe0ff */
[C---:B------:R-:W-:Y:S02]  /*0550*/  @!P1 LEA R14, P5, R8.reuse, c[0x0][0x170], 0x1 ;  /* 0x00005c00080e9a11 */ /* 0x040fe400078a08ff */
[----:B------:R-:W-:Y:S02]  /*0560*/  @P0 IADD3 R11, R11, R13, RZ ;  /* 0x0000000d0b0b0210 */ /* 0x000fe40007ffe0ff */
[----:B------:R-:W-:Y:S01]  /*0570*/  @!P1 LEA.HI.X R15, R8, c[0x0][0x174], R9, 0x1, P5 ;  /* 0x00005d00080f9a11 */ /* 0x000fe200028f0c09 */
[----:B------:R-:W-:Y:S01]  /*0580*/  @!P2 IMAD R8, R21, c[0x0][0x1c0], RZ ;  /* 0x000070001508aa24 */ /* 0x000fe200078e02ff */
[----:B------:R-:W-:Y:S02]  /*0590*/  @P0 LEA R16, P4, R10, c[0x0][0x170], 0x1 ;  /* 0x00005c000a100a11 */ /* 0x000fe400078808ff */
[----:B------:R-:W-:Y:S01]  /*05a0*/  @!P2 MOV R9, R35 ;  /* 0x000000230009a202 */ /* 0x000fe20000000f00 */
[----:B------:R-:W-:Y:S01]  /*05b0*/  @!P2 IMAD R13, R27, c[0x0][0x1c4], R8 ;  /* 0x000071001b0daa24 */ /* 0x000fe200078e0208 */
[----:B------:R-:W-:-:S02]  /*05c0*/  @!P2 MOV R8, R36 ;  /* 0x000000240008a202 */ /* 0x000fc40000000f00 */
[----:B------:R-:W-:Y:S01]  /*05d0*/  @P0 LEA.HI.X R17, R10, c[0x0][0x174], R11, 0x1, P4 ;  /* 0x00005d000a110a11 */ /* 0x000fe200020f0c0b */
[----:B------:R-:W-:Y:S02]  /*05e0*/  @!P3 IMAD R10, R22, c[0x0][0x1c0], RZ ;  /* 0x00007000160aba24 */ /* 0x000fe400078e02ff */
[----:B------:R-:W-:Y:S01]  /*05f0*/  @!P2 IMAD.WIDE.U32 R8, R27, c[0x0][0x1c0], R8 ;  /* 0x000070001b08aa25 */ /* 0x000fe200078e0008 */
[----:B------:R-:W-:Y:S01]  /*0600*/  @!P3 MOV R11, R35 ;  /* 0x00000023000bb202 */ /* 0x000fe20000000f00 */
[----:B------:R-:W2:Y:S01]  /*0610*/  @P0 LDG.E R23, [R16.64] ;  /* 0x0000000610170981 */ /* 0x000ea2000c1e1900 */
[----:B------:R-:W-:Y:S01]  /*0620*/  CS2R R24, SRZ ;  /* 0x0000000000187805 */ /* 0x000fe2000001ff00 */
[----:B------:R-:W-:Y:S01]  /*0630*/  @!P3 IMAD R19, R7, c[0x0][0x1c4], R10 ;  /* 0x000071000713ba24 */ /* 0x000fe200078e020a */
[----:B------:R-:W-:Y:S02]  /*0640*/  @!P3 MOV R10, R36 ;  /* 0x00000024000ab202 */ /* 0x000fe40000000f00 */
[----:B------:R-:W-:-:S02]  /*0650*/  @!P2 IADD3 R9, R9, R13, RZ ;  /* 0x0000000d0909a210 */ /* 0x000fc40007ffe0ff */
[C---:B------:R-:W-:Y:S01]  /*0660*/  @!P2 LEA R12, P4, R8.reuse, c[0x0][0x170], 0x1 ;  /* 0x00005c00080caa11 */ /* 0x040fe200078808ff */
[----:B------:R-:W-:Y:S01]  /*0670*/  @!P3 IMAD.WIDE.U32 R10, R7, c[0x0][0x1c0], R10 ;  /* 0x00007000070aba25 */ /* 0x000fe200078e000a */
[----:B------:R0:W3:Y:S02]  /*0680*/  @!P1 LDG.E R24, [R14.64] ;  /* 0x000000060e189981 */ /* 0x0000e4000c1e1900 */
[----:B------:R-:W-:Y:S02]  /*0690*/  @!P2 LEA.HI.X R13, R8, c[0x0][0x174], R9, 0x1, P4 ;  /* 0x00005d00080daa11 */ /* 0x000fe400020f0c09 */
[----:B------:R-:W-:Y:S02]  /*06a0*/  @!P3 IADD3 R9, R11, R19, RZ ;  /* 0x000000130b09b210 */ /* 0x000fe40007ffe0ff */
[----:B------:R-:W-:Y:S01]  /*06b0*/  @!P3 LEA R8, P1, R10, c[0x0][0x170], 0x1 ;  /* 0x00005c000a08ba11 */ /* 0x000fe200078208ff */
[----:B------:R1:W4:Y:S01]  /*06c0*/  @!P2 LDG.E R25, [R12.64] ;  /* 0x000000060c19a981 */ /* 0x000322000c1e1900 */
[----:B------:R-:W-:-:S02]  /*06d0*/  MOV R26, RZ ;  /* 0x000000ff001a7202 */ /* 0x000fc40000000f00 */
[----:B------:R-:W-:-:S05]  /*06e0*/  @!P3 LEA.HI.X R9, R10, c[0x0][0x174], R9, 0x1, P1 ;  /* 0x00005d000a09ba11 */ /* 0x000fca00008f0c09 */
[----:B------:R5:W5:Y:S01]  /*06f0*/  @!P3 LDG.E R26, [R8.64] ;  /* 0x00000006081ab981 */ /* 0x000b62000c1e1900 */
[C---:B------:R-:W-:Y:S01]  /*0700*/  ISETP.GT.AND P1, PT, R2.reuse, 0x1e, PT ;  /* 0x0000001e0200780c */ /* 0x040fe20003f24270 */
[----:B------:R-:W-:Y:S01]  /*0710*/  BSSY B0, `(.L_x_1789) ;  /* 0x0000057000007945 */ /* 0x000fe20003800000 */
[----:B------:R-:W-:Y:S02]  /*0720*/  ISETP.NE.AND P3, PT, R2, RZ, PT ;  /* 0x000000ff0200720c */ /* 0x000fe40003f65270 */
[----:B------:R-:W-:Y:S01]  /*0730*/  ISETP.NE.AND P2, PT, R0, RZ, PT ;  /* 0x000000ff0000720c */ /* 0x000fe20003f45270 */
[--C-:B--2---:R-:W-:Y:S02]  /*0740*/  HADD2.F32 R11, -RZ, R23.reuse.H1_H1 ;  /* 0x30000017ff0b7230 */ /* 0x104fe40000004100 */
[----:B------:R-:W-:-:S03]  /*0750*/  HADD2.F32 R10, -RZ, R23.H0_H0 ;  /* 0x20000017ff0a7230 */ /* 0x000fc60000004100 */
[----:B0-----:R-:W-:Y:S02]  /*0760*/  FMUL.FTZ R15, R11, R11 ;  /* 0x0000000b0b0f7220 */ /* 0x001fe40000410000 */
[C---:B------:R-:W-:Y:S01]  /*0770*/  FADD.FTZ R11, R10.reuse, R11 ;  /* 0x0000000b0a0b7221 */ /* 0x040fe20000010000 */
[--C-:B---3--:R-:W-:Y:S01]  /*0780*/  HADD2.F32 R17, -RZ, R24.reuse.H1_H1 ;  /* 0x30000018ff117230 */ /* 0x108fe20000004100 */
[----:B------:R-:W-:Y:S01]  /*0790*/  FFMA.FTZ R15, R10, R10, R15 ;  /* 0x0000000a0a0f7223 */ /* 0x000fe2000001000f */
[----:B------:R-:W-:Y:S01]  /*07a0*/  HADD2.F32 R14, -RZ, R24.H0_H0 ;  /* 0x20000018ff0e7230 */ /* 0x000fe20000004100 */
[----:B------:R-:W-:Y:S02]  /*07b0*/  FADD.FTZ R11, RZ, R11 ;  /* 0x0000000bff0b7221 */ /* 0x000fe40000010000 */
[----:B-1----:R-:W-:Y:S01]  /*07c0*/  FMUL.FTZ R13, R17, R17 ;  /* 0x00000011110d7220 */ /* 0x002fe20000410000 */
[--C-:B----4-:R-:W-:Y:S01]  /*07d0*/  HADD2.F32 R10, -RZ, R25.reuse.H1_H1 ;  /* 0x30000019ff0a7230 */ /* 0x110fe20000004100 */
[C---:B------:R-:W-:Y:S01]  /*07e0*/  FADD.FTZ R12, R14.reuse, R17 ;  /* 0x000000110e0c7221 */ /* 0x040fe20000010000 */
[----:B-----5:R-:W-:Y:S01]  /*07f0*/  HADD2.F32 R9, -RZ, R25.H0_H0 ;  /* 0x20000019ff097230 */ /* 0x020fe20000004100 */
[----:B------:R-:W-:-:S02]  /*0800*/  FFMA.FTZ R14, R14, R14, R13 ;  /* 0x0000000e0e0e7223 */ /* 0x000fc4000001000d */
[----:B------:R-:W-:Y:S02]  /*0810*/  FMUL.FTZ R8, R10, R10 ;  /* 0x0000000a0a087220 */ /* 0x000fe40000410000 */
[----:B------:R-:W-:Y:S01]  /*0820*/  FADD.FTZ R15, RZ, R15 ;  /* 0x0000000fff0f7221 */ /* 0x000fe20000010000 */
[--C-:B------:R-:W-:Y:S01]  /*0830*/  HADD2.F32 R13, -RZ, R26.reuse.H1_H1 ;  /* 0x3000001aff0d7230 */ /* 0x100fe20000004100 */
[C---:B------:R-:W-:Y:S02]  /*0840*/  FADD.FTZ R10, R9.reuse, R10 ;  /* 0x0000000a090a7221 */ /* 0x040fe40000010000 */
[----:B------:R-:W-:Y:S01]  /*0850*/  FFMA.FTZ R9, R9, R9, R8 ;  /* 0x0000000909097223 */ /* 0x000fe20000010008 */
[----:B------:R-:W-:Y:S01]  /*0860*/  HADD2.F32 R8, -RZ, R26.H0_H0 ;  /* 0x2000001aff087230 */ /* 0x000fe20000004100 */
[----:B------:R-:W-:Y:S02]  /*0870*/  FADD.FTZ R14, R15, R14 ;  /* 0x0000000e0f0e7221 */ /* 0x000fe40000010000 */
[----:B------:R-:W-:-:S02]  /*0880*/  FMUL.FTZ R15, R13, R13 ;  /* 0x0000000d0d0f7220 */ /* 0x000fc40000410000 */
[----:B------:R-:W-:Y:S02]  /*0890*/  FADD.FTZ R13, R8, R13 ;  /* 0x0000000d080d7221 */ /* 0x000fe40000010000 */
[----:B------:R-:W-:Y:S02]  /*08a0*/  FADD.FTZ R9, R14, R9 ;  /* 0x000000090e097221 */ /* 0x000fe40000010000 */
[----:B------:R-:W-:Y:S02]  /*08b0*/  FFMA.FTZ R8, R8, R8, R15 ;  /* 0x0000000808087223 */ /* 0x000fe4000001000f */
[----:B------:R-:W-:Y:S02]  /*08c0*/  FADD.FTZ R11, R11, R12 ;  /* 0x0000000c0b0b7221 */ /* 0x000fe40000010000 */
[----:B------:R-:W-:Y:S02]  /*08d0*/  FADD.FTZ R8, R9, R8 ;  /* 0x0000000809087221 */ /* 0x000fe40000010000 */
[----:B------:R-:W-:-:S03]  /*08e0*/  FADD.FTZ R10, R11, R10 ;  /* 0x0000000a0b0a7221 */ /* 0x000fc60000010000 */
[----:B------:R-:W0:Y:S01]  /*08f0*/  SHFL.DOWN PT, R11, R8, 0x1, 0x1f ;  /* 0x08201f00080b7f89 */ /* 0x000e2200000e0000 */
[----:B------:R-:W-:-:S05]  /*0900*/  FADD.FTZ R18, R10, R13 ;  /* 0x0000000d0a127221 */ /* 0x000fca0000010000 */
[----:B------:R-:W1:Y:S01]  /*0910*/  SHFL.DOWN PT, R9, R18, 0x1, 0x1f ;  /* 0x08201f0012097f89 */ /* 0x000e6200000e0000 */
[----:B0-----:R-:W-:-:S05]  /*0920*/  @!P1 FADD.FTZ R8, R8, R11 ;  /* 0x0000000b08089221 */ /* 0x001fca0000010000 */
[----:B------:R-:W0:Y:S01]  /*0930*/  SHFL.DOWN PT, R11, R8, 0x2, 0x1f ;  /* 0x08401f00080b7f89 */ /* 0x000e2200000e0000 */
[----:B-1----:R-:W-:Y:S01]  /*0940*/  @!P1 FADD.FTZ R18, R18, R9 ;  /* 0x0000000912129221 */ /* 0x002fe20000010000 */
[----:B------:R-:W-:-:S04]  /*0950*/  ISETP.GT.AND P1, PT, R2, 0x1d, PT ;  /* 0x0000001d0200780c */ /* 0x000fc80003f24270 */
[----:B------:R-:W1:Y:S09]  /*0960*/  SHFL.DOWN PT, R9, R18, 0x2, 0x1f ;  /* 0x08401f0012097f89 */ /* 0x000e7200000e0000 */
        /* <DEDUP_REMOVED lines=16> */
[----:B------:R-:W-:Y:S01]  /*0a70*/  MOV R19, R8 ;  /* 0x0000000800137202 */ /* 0x000fe20000000f00 */
        /* <DEDUP_REMOVED lines=32> */
.L_x_1790:
[----:B------:R-:W-:Y:S05]  /*0c80*/  BSYNC B0 ;  /* 0x0000000000007941 */ /* 0x000fea0003800000 */
.L_x_1789:
        /* <DEDUP_REMOVED lines=25> */
.L_x_1793:
[----:B------:R-:W2:Y:S01]  /*0e20*/  LDG.E.STRONG.GPU R10, [R8.64] ;  /* 0x00000006080a7981 */ /* 0x000ea2000c1ef900 */
[----:B------:R-:W-:Y:S01]  /*0e30*/  YIELD ;  /* 0x0000000000007946 */ /* 0x000fe20003800000 */
[----:B--2---:R-:W-:Y:S01]  /*0e40*/  ISETP.NE.AND P1, PT, R10, R11, PT ;  /* 0x0000000b0a00720c */ /* 0x004fe20003f25270 */
[----:B------:R-:W-:-:S12]  /*0e50*/  CCTL.IVALL ;  /* 0x00000000ff00798f */ /* 0x000fd80002000000 */
[----:B------:R-:W-:Y:S05]  /*0e60*/  @P1 BRA `(.L_x_1793) ;  /* 0xffffffb000001947 */ /* 0x000fea000383ffff */
.L_x_1792:
        /* <DEDUP_REMOVED lines=11> */
.L_x_1795:
        /* <DEDUP_REMOVED lines=59> */
.L_x_1794:
        /* <DEDUP_REMOVED lines=19> */
.L_x_1797:
[----:B------:R-:W-:Y:S05]  /*1400*/  BSYNC B0 ;  /* 0x0000000000007941 */ /* 0x000fea0003800000 */
.L_x_1796:
        /* <DEDUP_REMOVED lines=30> */
.L_x_1791:
        /* <DEDUP_REMOVED lines=16> */
[--C-:B-1----:R-:W-:Y:S01]  /*16f0*/  HADD2.F32 R15, -RZ, R23.reuse.H0_H0 ;  /* 0x20000017ff0f7230 */ /* 0x102fe20000004100 */
[----:B------:R-:W-:Y:S01]  /*1700*/  ISETP.NE.AND P4, PT, RZ, UR5, PT ;  /* 0x00000005ff007c0c */ /* 0x000fe2000bf85270 */
[----:B------:R-:W-:Y:S01]  /*1710*/  HADD2.F32 R16, -RZ, R23.H1_H1 ;  /* 0x30000017ff107230 */ /* 0x000fe20000004100 */
[----:B------:R-:W1:Y:S01]  /*1720*/  LDS.64 R12, [0x78] ;  /* 0x00007800ff0c7984 */ /* 0x000e620000000a00 */
[--C-:B------:R-:W-:Y:S01]  /*1730*/  HADD2.F32 R14, -RZ, R24.reuse.H1_H1 ;  /* 0x30000018ff0e7230 */ /* 0x100fe20000004100 */
[----:B------:R-:W-:Y:S01]  /*1740*/  ISETP.GE.U32.AND P2, PT, R28, c[0x0][0x1c8], PT ;  /* 0x000072001c007a0c */ /* 0x000fe20003f46070 */
[--C-:B------:R-:W-:Y:S01]  /*1750*/  HADD2.F32 R23, -RZ, R25.reuse.H0_H0 ;  /* 0x20000019ff177230 */ /* 0x100fe20000004100 */
[----:B------:R-:W-:Y:S01]  /*1760*/  ISETP.GE.U32.AND P3, PT, R27, c[0x0][0x1c8], PT ;  /* 0x000072001b007a0c */ /* 0x000fe20003f66070 */
[----:B------:R-:W-:Y:S01]  /*1770*/  HADD2.F32 R33, -RZ, R24.H0_H0 ;  /* 0x20000018ff217230 */ /* 0x000fe20000004100 */
[----:B------:R-:W-:Y:S01]  /*1780*/  ISETP.GE.AND.EX P2, PT, R20, c[0x0][0x1cc], PT, P2 ;  /* 0x0000730014007a0c */ /* 0x000fe20003f46320 */
[----:B------:R-:W-:Y:S01]  /*1790*/  HADD2.F32 R25, -RZ, R25.H1_H1 ;  /* 0x30000019ff197230 */ /* 0x000fe20000004100 */
[----:B------:R-:W-:Y:S01]  /*17a0*/  ISETP.GE.AND.EX P3, PT, R21, c[0x0][0x1cc], PT, P3 ;  /* 0x0000730015007a0c */ /* 0x000fe20003f66330 */
[--C-:B------:R-:W-:Y:S01]  /*17b0*/  HADD2.F32 R17, -RZ, R26.reuse.H0_H0 ;  /* 0x2000001aff117230 */ /* 0x100fe20000004100 */
[C---:B------:R-:W-:Y:S01]  /*17c0*/  ISETP.GT.U32.OR P2, PT, R0.reuse, 0x17f, P2 ;  /* 0x0000017f0000780c */ /* 0x040fe20001744470 */
[----:B0-----:R-:W-:Y:S01]  /*17d0*/  HADD2.F32 R19, -RZ, R26.H1_H1 ;  /* 0x3000001aff137230 */ /* 0x001fe20000004100 */
        /* <DEDUP_REMOVED lines=46> */
.L_x_1798:
        /* <DEDUP_REMOVED lines=12> */
.L_x_1800:
[----:B------:R-:W-:Y:S05]  /*1b80*/  BSYNC B0 ;  /* 0x0000000000007941 */ /* 0x000fea0003800000 */
.L_x_1799:
        /* <DEDUP_REMOVED lines=11> */
.L_x_1801:
[----:B------:R-:W-:Y:S01]  /*1c40*/  BSSY B0, `(.L_x_1802) ;  /* 0x000000c000007945 */ /* 0x000fe20003800000 */
[----:B------:R-:W-:Y:S05]  /*1c50*/  @P2 BRA `(.L_x_1803) ;  /* 0x000000a000002947 */ /* 0x000fea0003800000 */
[----:B------:R-:W-:Y:S01]  /*1c60*/  MOV R8, R36 ;  /* 0x0000002400087202 */ /* 0x000fe20000000f00 */
[----:B0-----:R-:W-:Y:S01]  /*1c70*/  IMAD R11, R20, c[0x0][0x1c0], RZ ;  /* 0x00007000140b7a24 */ /* 0x001fe200078e02ff */
        /* <DEDUP_REMOVED lines=8> */
.L_x_1803:
[----:B------:R-:W-:Y:S05]  /*1d00*/  BSYNC B0 ;  /* 0x0000000000007941 */ /* 0x000fea0003800000 */
.L_x_1802:
        /* <DEDUP_REMOVED lines=11> */
.L_x_1804:
        /* <DEDUP_REMOVED lines=12> */
.L_x_1806:
[----:B------:R-:W-:Y:S05]  /*1e80*/  BSYNC B0 ;  /* 0x0000000000007941 */ /* 0x000fea0003800000 */
.L_x_1805:
        /* <DEDUP_REMOVED lines=11> */
.L_x_1807:
[----:B------:R-:W-:Y:S01]  /*1f40*/  BSSY B0, `(.L_x_1808) ;  /* 0x000000c000007945 */ /* 0x000fe20003800000 */
[----:B------:R-:W-:Y:S05]  /*1f50*/  @P1 BRA `(.L_x_1809) ;  /* 0x000000a000001947 */ /* 0x000fea0003800000 */
[----:B------:R-:W-:Y:S01]  /*1f60*/  MOV R8, R36 ;  /* 0x0000002400087202 */ /* 0x000fe20000000f00 */
[----:B------:R-:W-:Y:S01]  /*1f70*/  IMAD R22, R22, c[0x0][0x1c0], RZ ;  /* 0x0000700016167a24 */ /* 0x000fe200078e02ff */
[----:B------:R-:W-:Y:S02]  /*1f80*/  MOV R9, R35 ;  /* 0x0000002300097202 */ /* 0x000fe40000000f00 */
[----:B------:R-:W-:Y:S01]  /*1f90*/  F2FP.PACK_AB R17, R17, R14 ;  /* 0x0000000e1111723e */ /* 0x000fe200000000ff */
[C---:B0-----:R-:W-:Y:S02]  /*1fa0*/  IMAD R11, R7.reuse, c[0x0][0x1c4], R22 ;  /* 0x00007100070b7a24 */ /* 0x041fe400078e0216 */
[----:B------:R-:W-:-:S05]  /*1fb0*/  IMAD.WIDE.U32 R8, R7, c[0x0][0x1c0], R8 ;  /* 0x0000700007087a25 */ /* 0x000fca00078e0008 */
[----:B------:R-:W-:Y:S02]  /*1fc0*/  IADD3 R11, R9, R11, RZ ;  /* 0x0000000b090b7210 */ /* 0x000fe40007ffe0ff */
[----:B------:R-:W-:-:S04]  /*1fd0*/  LEA R10, P1, R8, c[0x0][0x160], 0x1 ;  /* 0x00005800080a7a11 */ /* 0x000fc800078208ff */
[----:B------:R-:W-:-:S05]  /*1fe0*/  LEA.HI.X R11, R8, c[0x0][0x164], R11, 0x1, P1 ;  /* 0x00005900080b7a11 */ /* 0x000fca00008f0c0b */
[----:B------:R0:W-:Y:S04]  /*1ff0*/  STG.E [R10.64], R17 ;  /* 0x000000110a007986 */ /* 0x0001e8000c101906 */
.L_x_1809:
[----:B------:R-:W-:Y:S05]  /*2000*/  BSYNC B0 ;  /* 0x0000000000007941 */ /* 0x000fea0003800000 */
.L_x_1808:
[----:B------:R-:W-:Y:S02]  /*2010*/  IADD3 R30, R30, c[0x0][0x10], RZ ;  /* 0x000004001e1e7a10 */ /* 0x000fe40007ffe0ff */
[----:B------:R-:W-:Y:S02]  /*2020*/  IADD3 R5, R5, 0x1, RZ ;  /* 0x0000000105057810 */ /* 0x000fe40007ffe0ff */
[----:B------:R-:W-:-:S13]  /*2030*/  ISETP.GE.AND P1, PT, R30, UR4, PT ;  /* 0x000000041e007c0c */ /* 0x000fda000bf26270 */
[----:B------:R-:W-:Y:S01]  /*2040*/  @P1 CALL.REL.NOINC `(.L_x_1810) ;  /* 0x0000001000001944 */ /* 0x000fe20003c00000 */
[----:B------:R-:W-:Y:S05]  /*2050*/  BRA `(.L_x_1811) ;  /* 0xffffe16000007947 */ /* 0x000fea000383ffff */
.L_x_1810:
[----:B------:R-:W-:Y:S05]  /*2060*/  EXIT ;  /* 0x000000000000794d */ /* 0x000fea0003800000 */
.L_x_1812:
        /* <DEDUP_REMOVED lines=9> */
.L_x_2365:


//--------------------- .text._Z35group_norm_nhwc_fwd_one_pass_kernelI11Fp16IOFp32WLi512ELi12ELi384EEv26Group_norm_nhwc_fwd_params --------------------------
	.section	.text._Z35group_norm_nhwc_fwd_one_pass_kernelI11Fp16IOFp32WLi512ELi12ELi384EEv26Group_norm_nhwc_fwd_params,"ax",@progbits
	.sectioninfo	@"SHI_REGISTERS=56"
	.align	128
        .global         _Z35group_norm_nhwc_fwd_one_pass_kernelI11Fp16IOFp32WLi512ELi12ELi384EEv26Group_norm_nhwc_fwd_params
        .type           _Z35group_norm_nhwc_fwd_one_pass_kernelI11Fp16IOFp32WLi512ELi12ELi384EEv26Group_norm_nhwc_fwd_params,@function
        .size           _Z35group_norm_nhwc_fwd_one_pass_kernelI11Fp16IOFp32WLi512ELi12ELi384EEv26Group_norm_nhwc_fwd_params,(.L_x_2366 - _Z35group_norm_nhwc_fwd_one_pass_kernelI11Fp16IOFp32WLi512ELi12ELi384EEv26Group_norm_nhwc_fwd_params)
        .other          _Z35group_norm_nhwc_fwd_one_pass_kernelI11Fp16IOFp32WLi512ELi12ELi384EEv26Group_norm_nhwc_fwd_params,@"STO_CUDA_ENTRY STV_DEFAULT"
_Z35group_norm_nhwc_fwd_one_pass_kernelI11Fp16IOFp32WLi512ELi12ELi384EEv26Group_norm_nhwc_fwd_params:
.text._Z35group_norm_nhwc_fwd_one_pass_kernelI11Fp16IOFp32WLi512ELi12ELi384EEv26Group_norm_nhwc_fwd_params:
        /* <DEDUP_REMOVED lines=32> */
.L_x_1847:
[----:B--2---:R-:W-:Y:S01]  /*0200*/  IABS R10, c[0x0][0x1d8] ;  /* 0x00007600000a7a13 */ /* 0x004fe20000000000 */
[----:B------:R-:W-:Y:S01]  /*0210*/  CS2R R28, SRZ ;  /* 0x00000000001c7805 */ /* 0x000fe2000001ff00 */
[----:B-1----:R-:W-:Y:S02]  /*0220*/  IABS R12, R46 ;  /* 0x0000002e000c7213 */ /* 0x002fe40000000000 */
[----:B0--3--:R-:W0:Y:S01]  /*0230*/  I2F.RP R7, R10 ;  /* 0x0000000a00077306 */ /* 0x009e220000209400 */
[----:B------:R-:W-:Y:S02]  /*0240*/  ISETP.GE.U32.AND P4, PT, R43, c[0x0][0x1c8], PT ;  /* 0x000072002b007a0c */ /* 0x000fe40003f86070 */
[----:B------:R-:W-:-:S05]  /*0250*/  SHF.R.S32.HI R13, RZ, 0x1f, R47 ;  /* 0x0000001fff0d7819 */ /* 0x000fca000001142f */
        /* <DEDUP_REMOVED lines=23> */
[----:B------:R-:W-:-:S05]  /*03d0*/  SHF.R.S32.HI R7, RZ, 0x1f, R44 ;  /* 0x0000001fff077819 */ /* 0x000fca000001142c */
[----:B------:R-:W-:Y:S02]  /*03e0*/  @P1 IADD3 R9, R9, 0x1, RZ ;  /* 0x0000000109091810 */ /* 0x000fe40007ffe0ff */
[----:B------:R-:W-:Y:S02]  /*03f0*/  ISETP.GE.U32.AND P1, PT, R42, c[0x0][0x1c8], PT ;  /* 0x000072002a007a0c */ /* 0x000fe40003f26070 */
[----:B------:R-:W-:-:S04]  /*0400*/  MOV R11, R9 ;  /* 0x00000009000b7202 */ /* 0x000fc80000000f00 */
[----:B------:R-:W-:Y:S02]  /*0410*/  @!P3 IADD3 R11, -R11, RZ, RZ ;  /* 0x000000ff0b0bb210 */ /* 0x000fe40007ffe1ff */
[----:B------:R-:W-:Y:S02]  /*0420*/  @!P2 LOP3.LUT R11, RZ, c[0x0][0x1d8], RZ, 0x33, !PT ;  /* 0x00007600ff0baa12 */ /* 0x000fe400078e33ff */
[----:B------:R-:W-:Y:S02]  /*0430*/  ISETP.GE.U32.AND P3, PT, R44, c[0x0][0x1c8], PT ;  /* 0x000072002c007a0c */ /* 0x000fe40003f66070 */
[----:B------:R-:W-:Y:S02]  /*0440*/  IADD3 R9, -R11, RZ, RZ ;  /* 0x000000ff0b097210 */ /* 0x000fe40007ffe1ff */
[----:B------:R-:W-:Y:S02]  /*0450*/  ISETP.GE.AND.EX P3, PT, R7, c[0x0][0x1cc], PT, P3 ;  /* 0x0000730007007a0c */ /* 0x000fe40003f66330 */
[----:B------:R-:W-:Y:S01]  /*0460*/  SHF.R.S32.HI R10, RZ, 0x1f, R11 ;  /* 0x0000001fff0a7819 */ /* 0x000fe2000001140b */
[----:B------:R-:W-:Y:S01]  /*0470*/  IMAD R48, R9, c[0x0][0x1d8], R46 ;  /* 0x0000760009307a24 */ /* 0x000fe200078e022e */
[----:B------:R-:W-:-:S02]  /*0480*/  SHF.R.S32.HI R9, RZ, 0x1f, R42 ;  /* 0x0000001fff097819 */ /* 0x000fc4000001142a */
[----:B------:R-:W-:Y:S01]  /*0490*/  ISETP.GT.U32.OR P3, PT, R6, 0x17f, P3 ;  /* 0x0000017f0600780c */ /* 0x000fe20001f64470 */
[----:B------:R-:W-:Y:S01]  /*04a0*/  IMAD R48, R48, 0xc, RZ ;  /* 0x0000000c30307824 */ /* 0x000fe200078e02ff */
[----:B------:R-:W-:Y:S01]  /*04b0*/  ISETP.GE.AND.EX P1, PT, R9, c[0x0][0x1cc], PT, P1 ;  /* 0x0000730009007a0c */ /* 0x000fe20003f26310 */
[----:B------:R-:W-:-:S03]  /*04c0*/  IMAD R10, R10, c[0x0][0x1d0], RZ ;  /* 0x000074000a0a7a24 */ /* 0x000fc600078e02ff */
[----:B------:R-:W-:Y:S01]  /*04d0*/  IADD3 R52, P2, R47, R48, RZ ;  /* 0x000000302f347210 */ /* 0x000fe20007f5e0ff */
[----:B------:R-:W-:Y:S01]  /*04e0*/  IMAD R51, R11, c[0x0][0x1d4], R10 ;  /* 0x000075000b337a24 */ /* 0x000fe200078e020a */
[----:B------:R-:W-:Y:S01]  /*04f0*/  ISETP.GT.U32.OR P1, PT, R6, 0x17f, P1 ;  /* 0x0000017f0600780c */ /* 0x000fe20000f24470 */
[----:B------:R-:W-:Y:S01]  /*0500*/  @P0 IMAD R10, R3, c[0x0][0x1c0], RZ ;  /* 0x00007000030a0a24 */ /* 0x000fe200078e02ff */
[----:B------:R-:W-:-:S03]  /*0510*/  LEA.HI.X.SX32 R53, R48, R13, 0x1, P2 ;  /* 0x0000000d30357211 */ /* 0x000fc600010f0eff */
[----:B------:R-:W-:Y:S02]  /*0520*/  @P0 IMAD R19, R45, c[0x0][0x1c4], R10 ;  /* 0x000071002d130a24 */ /* 0x000fe400078e020a */
[----:B------:R-:W-:-:S04]  /*0530*/  IMAD.WIDE.U32 R52, R11, c[0x0][0x1d0], R52 ;  /* 0x000074000b347a25 */ /* 0x000fc800078e0034 */
[----:B------:R-:W-:Y:S01]  /*0540*/  @!P3 IMAD R11, R7, c[0x0][0x1c0], RZ ;  /* 0x00007000070bba24 */ /* 0x000fe200078e02ff */
[----:B------:R-:W-:Y:S01]  /*0550*/  IADD3 R51, R53, R51, RZ ;  /* 0x0000003335337210 */ /* 0x000fe20007ffe0ff */
[----:B------:R-:W-:Y:S01]  /*0560*/  @!P1 IMAD R15, R9, c[0x0][0x1c0], RZ ;  /* 0x00007000090f9a24 */ /* 0x000fe200078e02ff */
[-C--:B------:R-:W-:Y:S01]  /*0570*/  @!P3 MOV R50, R52.reuse ;  /* 0x000000340032b202 */ /* 0x080fe20000000f00 */
[----:B------:R-:W-:Y:S01]  /*0580*/  @!P3 IMAD R13, R44, c[0x0][0x1c4], R11 ;  /* 0x000071002c0dba24 */ /* 0x000fe200078e020b */
[-C--:B------:R-:W-:Y:S01]  /*0590*/  @P0 MOV R14, R52.reuse ;  /* 0x00000034000e0202 */ /* 0x080fe20000000f00 */
[----:B------:R-:W-:Y:S01]  /*05a0*/  @!P1 IMAD R25, R42, c[0x0][0x1c4], R15 ;  /* 0x000071002a199a24 */ /* 0x000fe200078e020f */
[-C--:B------:R-:W-:Y:S01]  /*05b0*/  @P0 MOV R15, R51.reuse ;  /* 0x00000033000f0202 */ /* 0x080fe20000000f00 */
[----:B------:R-:W-:Y:S01]  /*05c0*/  @!P3 IMAD.WIDE.U32 R16, R44, c[0x0][0x1c0], R50 ;  /* 0x000070002c10ba25 */ /* 0x000fe200078e0032 */
[-C--:B------:R-:W-:Y:S02]  /*05d0*/  @!P4 MOV R10, R52.reuse ;  /* 0x00000034000ac202 */ /* 0x080fe40000000f00 */
[----:B------:R-:W-:Y:S01]  /*05e0*/  @!P4 MOV R11, R51 ;  /* 0x00000033000bc202 */ /* 0x000fe20000000f00 */
[----:B------:R-:W-:Y:S01]  /*05f0*/  @P0 IMAD.WIDE.U32 R14, R45, c[0x0][0x1c0], R14 ;  /* 0x000070002d0e0a25 */ /* 0x000fe200078e000e */
[----:B------:R-:W-:-:S02]  /*0600*/  @!P1 MOV R20, R52 ;  /* 0x0000003400149202 */ /* 0x000fc40000000f00 */
[----:B------:R-:W-:Y:S01]  /*0610*/  @!P1 MOV R21, R51 ;  /* 0x0000003300159202 */ /* 0x000fe20000000f00 */
[----:B------:R-:W-:Y:S01]  /*0620*/  @!P4 IMAD.WIDE.U32 R10, R43, c[0x0][0x1c0], R10 ;  /* 0x000070002b0aca25 */ /* 0x000fe200078e000a */
[----:B------:R-:W-:Y:S02]  /*0630*/  @!P3 IADD3 R13, R17, R13, RZ ;  /* 0x0000000d110db210 */ /* 0x000fe40007ffe0ff */
[----:B------:R-:W-:Y:S01]  /*0640*/  @!P3 LEA R18, P5, R16, c[0x0][0x170], 0x1 ;  /* 0x00005c001012ba11 */ /* 0x000fe200078a08ff */
[----:B------:R-:W-:Y:S01]  /*0650*/  @!P1 IMAD.WIDE.U32 R20, R42, c[0x0][0x1c0], R20 ;  /* 0x000070002a149a25 */ /* 0x000fe200078e0014 */
[----:B------:R-:W-:Y:S02]  /*0660*/  @P0 IADD3 R17, R15, R19, RZ ;  /* 0x000000130f110210 */ /* 0x000fe40007ffe0ff */
[----:B------:R-:W-:Y:S02]  /*0670*/  @P0 LEA R12, P2, R14, c[0x0][0x170], 0x1 ;  /* 0x00005c000e0c0a11 */ /* 0x000fe400078408ff */
[----:B------:R-:W-:-:S02]  /*0680*/  @!P3 LEA.HI.X R19, R16, c[0x0][0x174], R13, 0x1, P5 ;  /* 0x00005d001013ba11 */ /* 0x000fc400028f0c0d */
[----:B------:R-:W-:Y:S02]  /*0690*/  @!P4 IADD3 R15, R11, R23, RZ ;  /* 0x000000170b0fc210 */ /* 0x000fe40007ffe0ff */
[----:B------:R-:W-:Y:S01]  /*06a0*/  @!P4 LEA R16, P5, R10, c[0x0][0x170], 0x1 ;  /* 0x00005c000a10ca11 */ /* 0x000fe200078a08ff */
[----:B------:R0:W2:Y:S01]  /*06b0*/  @!P3 LDG.E R28, [R18.64] ;  /* 0x00000006121cb981 */ /* 0x0000a2000c1e1900 */
[----:B------:R-:W-:Y:S02]  /*06c0*/  @P0 LEA.HI.X R13, R14, c[0x0][0x174], R17, 0x1, P2 ;  /* 0x00005d000e0d0a11 */ /* 0x000fe400010f0c11 */
[----:B------:R-:W-:Y:S02]  /*06d0*/  @!P4 LEA.HI.X R17, R10, c[0x0][0x174], R15, 0x1, P5 ;  /* 0x00005d000a11ca11 */ /* 0x000fe400028f0c0f */
[----:B------:R-:W-:Y:S02]  /*06e0*/  @!P1 IADD3 R11, R21, R25, RZ ;  /* 0x00000019150b9210 */ /* 0x000fe40007ffe0ff */
[----:B------:R-:W-:Y:S01]  /*06f0*/  @!P1 LEA R14, P6, R20, c[0x0][0x170], 0x1 ;  /* 0x00005c00140e9a11 */ /* 0x000fe200078c08ff */
[----:B------:R1:W3:Y:S01]  /*0700*/  @!P4 LDG.E R29, [R16.64] ;  /* 0x00000006101dc981 */ /* 0x0002e2000c1e1900 */
[----:B------:R-:W-:-:S02]  /*0710*/  ISETP.GE.U32.AND P2, PT, R41, c[0x0][0x1c8], PT ;  /* 0x0000720029007a0c */ /* 0x000fc40003f46070 */
[----:B------:R-:W-:Y:S02]  /*0720*/  SHF.R.S32.HI R10, RZ, 0x1f, R41 ;  /* 0x0000001fff0a7819 */ /* 0x000fe40000011429 */
[----:B------:R-:W-:Y:S02]  /*0730*/  @!P1 LEA.HI.X R15, R20, c[0x0][0x174], R11, 0x1, P6 ;  /* 0x00005d00140f9a11 */ /* 0x000fe400030f0c0b */
[----:B------:R-:W-:Y:S02]  /*0740*/  ISETP.GE.AND.EX P2, PT, R10, c[0x0][0x1cc], PT, P2 ;  /* 0x000073000a007a0c */ /* 0x000fe40003f46320 */
[----:B------:R-:W-:Y:S02]  /*0750*/  ISETP.GE.U32.AND P5, PT, R40, c[0x0][0x1c8], PT ;  /* 0x0000720028007a0c */ /* 0x000fe40003fa6070 */
[----:B------:R-:W-:Y:S02]  /*0760*/  SHF.R.S32.HI R11, RZ, 0x1f, R40 ;  /* 0x0000001fff0b7819 */ /* 0x000fe40000011428 */
[----:B------:R-:W-:-:S02]  /*0770*/  ISETP.GT.U32.OR P2, PT, R6, 0x17f, P2 ;  /* 0x0000017f0600780c */ /* 0x000fc40001744470 */
[----:B------:R-:W-:-:S04]  /*0780*/  ISETP.GE.AND.EX P5, PT, R11, c[0x0][0x1cc], PT, P5 ;  /* 0x000073000b007a0c */ /* 0x000fc80003fa6350 */
[----:B------:R-:W-:Y:S02]  /*0790*/  ISETP.GT.U32.OR P3, PT, R6, 0x17f, P5 ;  /* 0x0000017f0600780c */ /* 0x000fe40002f64470 */
[----:B------:R-:W-:Y:S02]  /*07a0*/  MOV R30, RZ ;  /* 0x000000ff001e7202 */ /* 0x000fe40000000f00 */
[----:B------:R-:W-:Y:S02]  /*07b0*/  ISETP.GE.U32.AND P4, PT, R39, c[0x0][0x1c8], PT ;  /* 0x0000720027007a0c */ /* 0x000fe40003f86070 */
[----:B------:R-:W-:Y:S01]  /*07c0*/  SHF.R.S32.HI R31, RZ, 0x1f, R39 ;  /* 0x0000001fff1f7819 */ /* 0x000fe20000011427 */
[----:B------:R-:W-:Y:S01]  /*07d0*/  @!P2 IMAD R20, R10, c[0x0][0x1c0], RZ ;  /* 0x000070000a14aa24 */ /* 0x000fe200078e02ff */
[----:B-1----:R-:W-:Y:S01]  /*07e0*/  @!P2 MOV R16, R52 ;  /* 0x000000340010a202 */ /* 0x002fe20000000f00 */
[----:B------:R1:W4:Y:S01]  /*07f0*/  @P0 LDG.E R30, [R12.64] ;  /* 0x000000060c1e0981 */ /* 0x000322000c1e1900 */
[----:B------:R-:W-:-:S02]  /*0800*/  @!P2 MOV R17, R51 ;  /* 0x000000330011a202 */ /* 0x000fc40000000f00 */
[----:B------:R-:W-:Y:S01]  /*0810*/  ISETP.GE.AND.EX P4, PT, R31, c[0x0][0x1cc], PT, P4 ;  /* 0x000073001f007a0c */ /* 0x000fe20003f86340 */
[C---:B0-----:R-:W-:Y:S02]  /*0820*/  @!P2 IMAD R19, R41.reuse, c[0x0][0x1c4], R20 ;  /* 0x000071002913aa24 */ /* 0x041fe400078e0214 */
[----:B------:R-:W-:Y:S01]  /*0830*/  @!P2 IMAD.WIDE.U32 R16, R41, c[0x0][0x1c0], R16 ;  /* 0x000070002910aa25 */ /* 0x000fe200078e0010 */
[----:B------:R-:W-:Y:S02]  /*0840*/  ISETP.GT.U32.OR P4, PT, R6, 0x17f, P4 ;  /* 0x0000017f0600780c */ /* 0x000fe40002784470 */
[----:B-1----:R-:W-:Y:S01]  /*0850*/  @!P3 MOV R12, R52 ;  /* 0x00000034000cb202 */ /* 0x002fe20000000f00 */
[----:B------:R-:W-:Y:S01]  /*0860*/  @!P3 IMAD R21, R11, c[0x0][0x1c0], RZ ;  /* 0x000070000b15ba24 */ /* 0x000fe200078e02ff */
[----:B------:R-:W-:Y:S02]  /*0870*/  @!P3 MOV R13, R51 ;  /* 0x00000033000db202 */ /* 0x000fe40000000f00 */
[----:B------:R-:W-:Y:S01]  /*0880*/  ISETP.GE.U32.AND P5, PT, R38, c[0x0][0x1c8], PT ;  /* 0x0000720026007a0c */ /* 0x000fe20003fa6070 */
[C---:B------:R-:W-:Y:S01]  /*0890*/  @!P3 IMAD R23, R40.reuse, c[0x0][0x1c4], R21 ;  /* 0x000071002817ba24 */ /* 0x040fe200078e0215 */
[----:B------:R-:W-:Y:S01]  /*08a0*/  SHF.R.S32.HI R32, RZ, 0x1f, R38 ;  /* 0x0000001fff207819 */ /* 0x000fe20000011426 */
[----:B------:R-:W-:Y:S01]  /*08b0*/  @!P3 IMAD.WIDE.U32 R12, R40, c[0x0][0x1c0], R12 ;  /* 0x00007000280cba25 */ /* 0x000fe200078e000c */
[----:B------:R-:W-:-:S02]  /*08c0*/  @!P2 IADD3 R17, R17, R19, RZ ;  /* 0x000000131111a210 */ /* 0x000fc40007ffe0ff */
[----:B------:R-:W-:Y:S02]  /*08d0*/  @!P2 LEA R20, P6, R16, c[0x0][0x170], 0x1 ;  /* 0x00005c001014aa11 */ /* 0x000fe400078c08ff */
[----:B------:R-:W-:Y:S02]  /*08e0*/  ISETP.GE.AND.EX P5, PT, R32, c[0x0][0x1cc], PT, P5 ;  /* 0x0000730020007a0c */ /* 0x000fe40003fa6350 */
[----:B------:R-:W-:Y:S02]  /*08f0*/  @!P2 LEA.HI.X R21, R16, c[0x0][0x174], R17, 0x1, P6 ;  /* 0x00005d001015aa11 */ /* 0x000fe400030f0c11 */
[----:B------:R-:W-:Y:S02]  /*0900*/  @!P3 IADD3 R13, R13, R23, RZ ;  /* 0x000000170d0db210 */ /* 0x000fe40007ffe0ff */
[----:B------:R-:W-:Y:S02]  /*0910*/  @!P3 LEA R18, P6, R12, c[0x0][0x170], 0x1 ;  /* 0x00005c000c12ba11 */ /* 0x000fe400078c08ff */
[----:B------:R-:W-:-:S02]  /*0920*/  ISETP.GT.U32.OR P5, PT, R6, 0x17f, P5 ;  /* 0x0000017f0600780c */ /* 0x000fc40002fa4470 */
[----:B------:R-:W-:Y:S02]  /*0930*/  MOV R33, RZ ;  /* 0x000000ff00217202 */ /* 0x000fe40000000f00 */
[----:B------:R-:W-:Y:S01]  /*0940*/  @!P3 LEA.HI.X R19, R12, c[0x0][0x174], R13, 0x1, P6 ;  /* 0x00005d000c13ba11 */ /* 0x000fe200030f0c0d */
[----:B------:R-:W-:Y:S01]  /*0950*/  @!P4 IMAD R12, R31, c[0x0][0x1c0], RZ ;  /* 0x000070001f0cca24 */ /* 0x000fe200078e02ff */
[----:B------:R-:W-:Y:S01]  /*0960*/  CS2R R34, SRZ ;  /* 0x0000000000227805 */ /* 0x000fe2000001ff00 */
[----:B------:R-:W-:Y:S01]  /*0970*/  @!P4 MOV R13, R51 ;  /* 0x00000033000dc202 */ /* 0x000fe20000000f00 */
[----:B------:R0:W5:Y:S01]  /*0980*/  @!P1 LDG.E R33, [R14.64] ;  /* 0x000000060e219981 */ /* 0x000162000c1e1900 */
[----:B------:R-:W-:Y:S01]  /*0990*/  @!P4 IMAD R17, R39, c[0x0][0x1c4], R12 ;  /* 0x000071002711ca24 */ /* 0x000fe200078e020c */
[----:B------:R-:W-:Y:S02]  /*09a0*/  @!P4 MOV R12, R52 ;  /* 0x00000034000cc202 */ /* 0x000fe40000000f00 */
[----:B------:R2:W5:Y:S01]  /*09b0*/  @!P2 LDG.E R34, [R20.64] ;  /* 0x000000061422a981 */ /* 0x000562000c1e1900 */
[----:B------:R-:W-:-:S02]  /*09c0*/  @!P5 IMAD R23, R32, c[0x0][0x1c0], RZ ;  /* 0x000070002017da24 */ /* 0x000fc400078e02ff */
[----:B------:R-:W-:Y:S01]  /*09d0*/  @!P4 IMAD.WIDE.U32 R12, R39, c[0x0][0x1c0], R12 ;  /* 0x00007000270cca25 */ /* 0x000fe200078e000c */
[----:B------:R1:W5:Y:S01]  /*09e0*/  @!P3 LDG.E R35, [R18.64] ;  /* 0x000000061223b981 */ /* 0x000362000c1e1900 */
[----:B0-----:R-:W-:Y:S02]  /*09f0*/  @!P5 MOV R14, R52 ;  /* 0x00000034000ed202 */ /* 0x001fe40000000f00 */
[----:B------:R-:W-:Y:S01]  /*0a00*/  @!P5 MOV R15, R51 ;  /* 0x00000033000fd202 */ /* 0x000fe20000000f00 */
[----:B------:R-:W-:Y:S01]  /*0a10*/  @!P5 IMAD R23, R38, c[0x0][0x1c4], R23 ;  /* 0x000071002617da24 */ /* 0x000fe200078e0217 */
[----:B------:R-:W-:Y:S02]  /*0a20*/  @!P4 IADD3 R13, R13, R17, RZ ;  /* 0x000000110d0dc210 */ /* 0x000fe40007ffe0ff */
[----:B------:R-:W-:Y:S01]  /*0a30*/  @!P4 LEA R16, P1, R12, c[0x0][0x170], 0x1 ;  /* 0x00005c000c10ca11 */ /* 0x000fe200078208ff */
[----:B------:R-:W-:Y:S01]  /*0a40*/  @!P5 IMAD.WIDE.U32 R14, R38, c[0x0][0x1c0], R14 ;  /* 0x00007000260eda25 */ /* 0x000fe200078e000e */
[----:B------:R-:W-:-:S02]  /*0a50*/  CS2R R36, SRZ ;  /* 0x0000000000247805 */ /* 0x000fc4000001ff00 */
[----:B------:R-:W-:Y:S02]  /*0a60*/  @!P4 LEA.HI.X R17, R12, c[0x0][0x174], R13, 0x1, P1 ;  /* 0x00005d000c11ca11 */ /* 0x000fe400008f0c0d */
[----:B------:R-:W-:Y:S02]  /*0a70*/  @!P5 IADD3 R13, R15, R23, RZ ;  /* 0x000000170f0dd210 */ /* 0x000fe40007ffe0ff */
[C---:B------:R-:W-:Y:S01]  /*0a80*/  @!P5 LEA R12, P1, R14.reuse, c[0x0][0x170], 0x1 ;  /* 0x00005c000e0cda11 */ /* 0x040fe200078208ff */
[----:B------:R0:W5:Y:S03]  /*0a90*/  @!P4 LDG.E R36, [R16.64] ;  /* 0x000000061024c981 */ /* 0x000166000c1e1900 */
[----:B------:R-:W-:-:S05]  /*0aa0*/  @!P5 LEA.HI.X R13, R14, c[0x0][0x174], R13, 0x1, P1 ;  /* 0x00005d000e0dda11 */ /* 0x000fca00008f0c0d */
[----:B------:R3:W5:Y:S01]  /*0ab0*/  @!P5 LDG.E R37, [R12.64] ;  /* 0x000000060c25d981 */ /* 0x000762000c1e1900 */
[C---:B------:R-:W-:Y:S02]  /*0ac0*/  ISETP.GT.AND P1, PT, R4.reuse, 0x1e, PT ;  /* 0x0000001e0400780c */ /* 0x040fe40003f24270 */
[----:B------:R-:W-:Y:S01]  /*0ad0*/  ISETP.NE.AND P2, PT, R4, RZ, PT ;  /* 0x000000ff0400720c */ /* 0x000fe20003f45270 */
[--C-:B--2---:R-:W-:Y:S02]  /*0ae0*/  HADD2.F32 R21, -RZ, R28.reuse.H1_H1 ;  /* 0x3000001cff157230 */ /* 0x104fe40000004100 */
[----:B-1----:R-:W-:Y:S02]  /*0af0*/  HADD2.F32 R18, -RZ, R28.H0_H0 ;  /* 0x2000001cff127230 */ /* 0x002fe40000004100 */
[--C-:B---3--:R-:W-:Y:S02]  /*0b00*/  HADD2.F32 R13, -RZ, R29.reuse.H1_H1 ;  /* 0x3000001dff0d7230 */ /* 0x108fe40000004100 */
[----:B------:R-:W-:Y:S01]  /*0b10*/  HADD2.F32 R12, -RZ, R29.H0_H0 ;  /* 0x2000001dff0c7230 */ /* 0x000fe20000004100 */
[----:B------:R-:W-:-:S02]  /*0b20*/  FADD.FTZ R20, R18, R21 ;  /* 0x0000001512147221 */ /* 0x000fc40000010000 */
[----:B0-----:R-:W-:Y:S02]  /*0b30*/  FMUL.FTZ R17, R13, R13 ;  /* 0x0000000d0d117220 */ /* 0x001fe40000410000 */
[----:B------:R-:W-:Y:S02]  /*0b40*/  FMUL.FTZ R23, R21, R21 ;  /* 0x0000001515177220 */ /* 0x000fe40000410000 */
[----:B------:R-:W-:Y:S02]  /*0b50*/  FFMA.FTZ R17, R12, R12, R17 ;  /* 0x0000000c0c117223 */ /* 0x000fe40000010011 */
[----:B------:R-:W-:Y:S01]  /*0b60*/  FFMA.FTZ R18, R18, R18, R23 ;  /* 0x0000001212127223 */ /* 0x000fe20000010017 */
[--C-:B----4-:R-:W-:Y:S02]  /*0b70*/  HADD2.F32 R15, -RZ, R30.reuse.H1_H1 ;  /* 0x3000001eff0f7230 */ /* 0x110fe40000004100 */
[----:B------:R-:W-:-:S03]  /*0b80*/  HADD2.F32 R14, -RZ, R30.H0_H0 ;  /* 0x2000001eff0e7230 */ /* 0x000fc60000004100 */
[----:B------:R-:W-:Y:S02]  /*0b90*/  FMUL.FTZ R19, R15, R15 ;  /* 0x0000000f0f137220 */ /* 0x000fe40000410000 */
[C---:B------:R-:W-:Y:S02]  /*0ba0*/  FADD.FTZ R15, R14.reuse, R15 ;  /* 0x0000000f0e0f7221 */ /* 0x040fe40000010000 */
[----:B------:R-:W-:Y:S02]  /*0bb0*/  FFMA.FTZ R19, R14, R14, R19 ;  /* 0x0000000e0e137223 */ /* 0x000fe40000010013 */
[----:B------:R-:W-:Y:S02]  /*0bc0*/  FADD.FTZ R15, RZ, R15 ;  /* 0x0000000fff0f7221 */ /* 0x000fe40000010000 */
[----:B------:R-:W-:Y:S02]  /*0bd0*/  FADD.FTZ R14, R12, R13 ;  /* 0x0000000d0c0e7221 */ /* 0x000fe40000010000 */
[----:B------:R-:W-:-:S02]  /*0be0*/  FADD.FTZ R15, R15, R20 ;  /* 0x000000140f0f7221 */ /* 0x000fc40000010000 */
[----:B------:R-:W-:Y:S02]  /*0bf0*/  FADD.FTZ R19, RZ, R19 ;  /* 0x00000013ff137221 */ /* 0x000fe40000010000 */
[----:B------:R-:W-:Y:S02]  /*0c00*/  FADD.FTZ R14, R15, R14 ;  /* 0x0000000e0f0e7221 */ /* 0x000fe40000010000 */
[----:B------:R-:W-:-:S04]  /*0c10*/  FADD.FTZ R18, R19, R18 ;  /* 0x0000001213127221 */ /* 0x000fc80000010000 */
[----:B------:R-:W-:Y:S01]  /*0c20*/  FADD.FTZ R17, R18, R17 ;  /* 0x0000001112117221 */ /* 0x000fe20000010000 */
[--C-:B-----5:R-:W-:Y:S02]  /*0c30*/  HADD2.F32 R13, -RZ, R33.reuse.H1_H1 ;  /* 0x30000021ff0d7230 */ /* 0x120fe40000004100 */
[----:B------:R-:W-:Y:S02]  /*0c40*/  HADD2.F32 R12, -RZ, R33.H0_H0 ;  /* 0x20000021ff0c7230 */ /* 0x000fe40000004100 */
[--C-:B------:R-:W-:Y:S01]  /*0c50*/  HADD2.F32 R19, -RZ, R34.reuse.H1_H1 ;  /* 0x30000022ff137230 */ /* 0x100fe20000004100 */
[----:B------:R-:W-:Y:S01]  /*0c60*/  FMUL.FTZ R15, R13, R13 ;  /* 0x0000000d0d0f7220 */ /* 0x000fe20000410000 */
[----:B------:R-:W-:Y:S01]  /*0c70*/  HADD2.F32 R16, -RZ, R34.H0_H0 ;  /* 0x20000022ff107230 */ /* 0x000fe20000004100 */
[C---:B------:R-:W-:Y:S02]  /*0c80*/  FADD.FTZ R13, R12.reuse, R13 ;  /* 0x0000000d0c0d7221 */ /* 0x040fe40000010000 */
[----:B------:R-:W-:Y:S01]  /*0c90*/  FFMA.FTZ R12, R12, R12, R15 ;  /* 0x0000000c0c0c7223 */ /* 0x000fe2000001000f */
[----:B------:R-:W-:Y:S01]  /*0ca0*/  HADD2.F32 R18, -RZ, R35.H1_H1 ;  /* 0x30000023ff127230 */ /* 0x000fe20000004100 */
[----:B------:R-:W-:-:S02]  /*0cb0*/  FADD.FTZ R13, R14, R13 ;  /* 0x0000000d0e0d7221 */ /* 0x000fc40000010000 */
[C---:B------:R-:W-:Y:S02]  /*0cc0*/  FADD.FTZ R14, R16.reuse, R19 ;  /* 0x00000013100e7221 */ /* 0x040fe40000010000 */
[----:B------:R-:W-:Y:S02]  /*0cd0*/  FMUL.FTZ R15, R19, R19 ;  /* 0x00000013130f7220 */ /* 0x000fe40000410000 */
[----:B------:R-:W-:Y:S01]  /*0ce0*/  FADD.FTZ R12, R17, R12 ;  /* 0x0000000c110c7221 */ /* 0x000fe20000010000 */
[----:B------:R-:W-:Y:S01]  /*0cf0*/  HADD2.F32 R17, -RZ, R35.H0_H0 ;  /* 0x20000023ff117230 */ /* 0x000fe20000004100 */
[----:B------:R-:W-:Y:S02]  /*0d00*/  FADD.FTZ R13, R13, R14 ;  /* 0x0000000e0d0d7221 */ /* 0x000fe40000010000 */
[----:B------:R-:W-:Y:S02]  /*0d10*/  FFMA.FTZ R15, R16, R16, R15 ;  /* 0x00000010100f7223 */ /* 0x000fe4000001000f */
[----:B------:R-:W-:Y:S01]  /*0d20*/  FMUL.FTZ R14, R18, R18 ;  /* 0x00000012120e7220 */ /* 0x000fe20000410000 */
[----:B------:R-:W-:Y:S01]  /*0d30*/  HADD2.F32 R19, -RZ, R36.H1_H1 ;  /* 0x30000024ff137230 */ /* 0x000fe20000004100 */
[----:B------:R-:W-:-:S02]  /*0d40*/  FADD.FTZ R18, R17, R18 ;  /* 0x0000001211127221 */ /* 0x000fc40000010000 */
[----:B------:R-:W-:Y:S02]  /*0d50*/  FADD.FTZ R12, R12, R15 ;  /* 0x0000000f0c0c7221 */ /* 0x000fe40000010000 */
[----:B------:R-:W-:Y:S01]  /*0d60*/  FFMA.FTZ R17, R17, R17, R14 ;  /* 0x0000001111117223 */ /* 0x000fe2000001000e */
[----:B------:R-:W-:Y:S01]  /*0d70*/  HADD2.F32 R14, -RZ, R36.H0_H0 ;  /* 0x20000024ff0e7230 */ /* 0x000fe20000004100 */
[----:B------:R-:W-:Y:S02]  /*0d80*/  FMUL.FTZ R15, R19, R19 ;  /* 0x00000013130f7220 */ /* 0x000fe40000410000 */
[----:B------:R-:W-:Y:S01]  /*0d90*/  FADD.FTZ R12, R12, R17 ;  /* 0x000000110c0c7221 */ /* 0x000fe20000010000 */
[--C-:B------:R-:W-:Y:S01]  /*0da0*/  HADD2.F32 R17, -RZ, R37.reuse.H1_H1 ;  /* 0x30000025ff117230 */ /* 0x100fe20000004100 */
[C---:B------:R-:W-:Y:S02]  /*0db0*/  FADD.FTZ R16, R14.reuse, R19 ;  /* 0x000000130e107221 */ /* 0x040fe40000010000 */
[----:B------:R-:W-:Y:S01]  /*0dc0*/  FFMA.FTZ R15, R14, R14, R15 ;  /* 0x0000000e0e0f7223 */ /* 0x000fe2000001000f */
[----:B------:R-:W-:Y:S01]  /*0dd0*/  HADD2.F32 R14, -RZ, R37.H0_H0 ;  /* 0x20000025ff0e7230 */ /* 0x000fe20000004100 */
[----:B------:R-:W-:-:S02]  /*0de0*/  FADD.FTZ R13, R13, R18 ;  /* 0x000000120d0d7221 */ /* 0x000fc40000010000 */
[----:B------:R-:W-:Y:S02]  /*0df0*/  FMUL.FTZ R19, R17, R17 ;  /* 0x0000001111137220 */ /* 0x000fe40000410000 */
[----:B------:R-:W-:Y:S02]  /*0e00*/  FADD.FTZ R13, R13, R16 ;  /* 0x000000100d0d7221 */ /* 0x000fe40000010000 */
[----:B------:R-:W-:Y:S02]  /*0e10*/  FADD.FTZ R12, R12, R15 ;  /* 0x0000000f0c0c7221 */ /* 0x000fe40000010000 */
[C---:B------:R-:W-:Y:S02]  /*0e20*/  FADD.FTZ R16, R14.reuse, R17 ;  /* 0x000000110e107221 */ /* 0x040fe40000010000 */
[----:B------:R-:W-:Y:S02]  /*0e30*/  FFMA.FTZ R19, R14, R14, R19 ;  /* 0x0000000e0e137223 */ /* 0x000fe40000010013 */
[----:B------:R-:W-:-:S02]  /*0e40*/  FADD.FTZ R13, R13, R16 ;  /* 0x000000100d0d7221 */ /* 0x000fc40000010000 */
        /* <DEDUP_REMOVED lines=22> */
[----:B------:R-:W-:Y:S02]  /*0fb0*/  ISETP.GT.AND P1, PT, R4, 0xf, PT ;  /* 0x0000000f0400780c */ /* 0x000fe40003f24270 */
[----:B------:R-:W-:Y:S01]  /*0fc0*/  ISETP.NE.AND P3, PT, R6, RZ, PT ;  /* 0x000000ff0600720c */ /* 0x000fe20003f65270 */
[----:B------:R-:W-:Y:S10]  /*0fd0*/  BSSY B0, `(.L_x_1813) ;  /* 0x0000024000007945 */ /* 0x000ff40003800000 */
        /* <DEDUP_REMOVED lines=35> */
.L_x_1814:
[----:B------:R-:W-:Y:S05]  /*1210*/  BSYNC B0 ;  /* 0x0000000000007941 */ /* 0x000fea0003800000 */
.L_x_1813:
        /* <DEDUP_REMOVED lines=27> */
.L_x_1817:
[----:B------:R-:W2:Y:S01]  /*13d0*/  LDG.E.STRONG.GPU R14, [R12.64] ;  /* 0x000000060c0e7981 */ /* 0x000ea2000c1ef900 */
[----:B------:R-:W-:Y:S01]  /*13e0*/  YIELD ;  /* 0x0000000000007946 */ /* 0x000fe20003800000 */
[----:B--2---:R-:W-:Y:S01]  /*13f0*/  ISETP.NE.AND P1, PT, R14, R15, PT ;  /* 0x0000000f0e00720c */ /* 0x004fe20003f25270 */
[----:B------:R-:W-:-:S12]  /*1400*/  CCTL.IVALL ;  /* 0x00000000ff00798f */ /* 0x000fd80002000000 */
[----:B------:R-:W-:Y:S05]  /*1410*/  @P1 BRA `(.L_x_1817) ;  /* 0xffffffb000001947 */ /* 0x000fea000383ffff */
.L_x_1816:
        /* <DEDUP_REMOVED lines=11> */
.L_x_1819:
        /* <DEDUP_REMOVED lines=59> */
.L_x_1818:
        /* <DEDUP_REMOVED lines=19> */
.L_x_1821:
[----:B------:R-:W-:Y:S05]  /*19b0*/  BSYNC B0 ;  /* 0x0000000000007941 */ /* 0x000fea0003800000 */
.L_x_1820:
        /* <DEDUP_REMOVED lines=30> */
.L_x_1815:
        /* <DEDUP_REMOVED lines=16> */
[----:B------:R-:W-:Y:S01]  /*1ca0*/  ISETP.NE.AND P6, PT, RZ, UR5, PT ;  /* 0x00000005ff007c0c */ /* 0x000fe2000bfc5270 */
[----:B------:R-:W-:Y:S01]  /*1cb0*/  HADD2.F32 R21, -RZ, R30.H1_H1 ;  /* 0x3000001eff157230 */ /* 0x000fe20000004100 */
[----:B------:R-:W-:Y:S01]  /*1cc0*/  ISETP.GE.U32.AND P2, PT, R43, c[0x0][0x1c8], PT ;  /* 0x000072002b007a0c */ /* 0x000fe20003f46070 */
[----:B------:R-:W3:Y:S01]  /*1cd0*/  LDS.64 R16, [0x78] ;  /* 0x00007800ff107984 */ /* 0x000ee20000000a00 */
[----:B-1----:R-:W-:-:S02]  /*1ce0*/  HADD2.F32 R23, -RZ, R29.H0_H0 ;  /* 0x2000001dff177230 */ /* 0x002fc40000004100 */
[----:B0-----:R-:W-:Y:S01]  /*1cf0*/  HADD2.F32 R27, -RZ, R33.H0_H0 ;  /* 0x20000021ff1b7230 */ /* 0x001fe20000004100 */
[----:B------:R-:W-:Y:S01]  /*1d00*/  ISETP.GE.AND.EX P2, PT, R8, c[0x0][0x1cc], PT, P2 ;  /* 0x0000730008007a0c */ /* 0x000fe20003f46320 */
[----:B------:R-:W-:Y:S02]  /*1d10*/  HADD2.F32 R25, -RZ, R28.H1_H1 ;  /* 0x3000001cff197230 */ /* 0x000fe40000004100 */
[----:B------:R-:W-:Y:S01]  /*1d20*/  HADD2.F32 R29, -RZ, R29.H1_H1 ;  /* 0x3000001dff1d7230 */ /* 0x000fe20000004100 */
[----:B------:R-:W-:Y:S01]  /*1d30*/  ISETP.GT.U32.OR P2, PT, R6, 0x17f, P2 ;  /* 0x0000017f0600780c */ /* 0x000fe20001744470 */
[----:B------:R-:W-:Y:S02]  /*1d40*/  HADD2.F32 R33, -RZ, R33.H1_H1 ;  /* 0x30000021ff217230 */ /* 0x000fe40000004100 */
[----:B------:R-:W-:Y:S02]  /*1d50*/  HADD2.F32 R49, -RZ, R34.H0_H0 ;  /* 0x20000022ff317230 */ /* 0x000fe40000004100 */
[----:B------:R-:W-:-:S02]  /*1d60*/  HADD2.F32 R18, -RZ, R35.H0_H0 ;  /* 0x20000023ff127230 */ /* 0x000fc40000004100 */
[----:B------:R-:W-:Y:S02]  /*1d70*/  HADD2.F32 R22, -RZ, R36.H0_H0 ;  /* 0x20000024ff167230 */ /* 0x000fe40000004100 */
[----:B------:R-:W-:Y:S02]  /*1d80*/  HADD2.F32 R19, -RZ, R28.H0_H0 ;  /* 0x2000001cff137230 */ /* 0x000fe40000004100 */
[----:B------:R-:W-:Y:S02]  /*1d90*/  HADD2.F32 R34, -RZ, R34.H1_H1 ;  /* 0x30000022ff227230 */ /* 0x000fe40000004100 */
[----:B------:R-:W-:Y:S02]  /*1da0*/  HADD2.F32 R35, -RZ, R35.H1_H1 ;  /* 0x30000023ff237230 */ /* 0x000fe40000004100 */
[----:B------:R-:W-:Y:S01]  /*1db0*/  HADD2.F32 R36, -RZ, R36.H1_H1 ;  /* 0x30000024ff247230 */ /* 0x000fe20000004100 */
[----:B---3--:R-:W-:-:S04]  /*1dc0*/  FMUL.FTZ R16, R16, c[0x0][0x1f4] ;  /* 0x00007d0010107a20 */ /* 0x008fc80000410000 */
        /* <DEDUP_REMOVED lines=12> */
[--C-:B------:R-:W-:Y:S02]  /*1e90*/  FADD.FTZ R34, R34, -R16.reuse ;  /* 0x8000001022227221 */ /* 0x100fe40000010000 */
[----:B------:R-:W-:Y:S01]  /*1ea0*/  @P1 FADD.FTZ R24, R17, c[0x0][0x188] ;  /* 0x0000620011181621 */ /* 0x000fe20000010000 */
[----:B------:R-:W-:Y:S01]  /*1eb0*/  HADD2.F32 R17, -RZ, R30.H0_H0 ;  /* 0x2000001eff117230 */ /* 0x000fe20000004100 */
[----:B------:R-:W-:-:S02]  /*1ec0*/  FADD.FTZ R18, R18, -R16 ;  /* 0x8000001012127221 */ /* 0x000fc40000010000 */
[----:B------:R0:W1:Y:S01]  /*1ed0*/  @P1 MUFU.RSQ R20, R24 ;  /* 0x0000001800141308 */ /* 0x0000620000001400 */
[----:B------:R-:W-:Y:S01]  /*1ee0*/  ISETP.GE.U32.AND P1, PT, R44, c[0x0][0x1c8], PT ;  /* 0x000072002c007a0c */ /* 0x000fe20003f26070 */
[--C-:B------:R-:W-:Y:S02]  /*1ef0*/  FADD.FTZ R17, R17, -R16.reuse ;  /* 0x8000001011117221 */ /* 0x100fe40000010000 */
[--C-:B------:R-:W-:Y:S01]  /*1f00*/  FADD.FTZ R35, R35, -R16.reuse ;  /* 0x8000001023237221 */ /* 0x100fe20000010000 */
[----:B------:R-:W-:Y:S01]  /*1f10*/  ISETP.GE.AND.EX P1, PT, R7, c[0x0][0x1cc], PT, P1 ;  /* 0x0000730007007a0c */ /* 0x000fe20003f26310 */
[--C-:B------:R-:W-:Y:S02]  /*1f20*/  FADD.FTZ R22, R22, -R16.reuse ;  /* 0x8000001016167221 */ /* 0x100fe40000010000 */
[----:B------:R-:W-:Y:S01]  /*1f30*/  FADD.FTZ R36, R36, -R16 ;  /* 0x8000001024247221 */ /* 0x000fe20000010000 */
[--C-:B0-----:R-:W-:Y:S01]  /*1f40*/  HADD2.F32 R24, -RZ, R37.reuse.H0_H0 ;  /* 0x20000025ff187230 */ /* 0x101fe20000004100 */
[----:B------:R-:W-:Y:S01]  /*1f50*/  ISETP.GT.U32.OR P1, PT, R6, 0x17f, P1 ;  /* 0x0000017f0600780c */ /* 0x000fe20000f24470 */
[----:B------:R-:W-:-:S03]  /*1f60*/  HADD2.F32 R37, -RZ, R37.H1_H1 ;  /* 0x30000025ff257230 */ /* 0x000fc60000004100 */
[--C-:B------:R-:W-:Y:S02]  /*1f70*/  FADD.FTZ R24, R24, -R16.reuse ;  /* 0x8000001018187221 */ /* 0x100fe40000010000 */
[----:B------:R-:W-:Y:S02]  /*1f80*/  FADD.FTZ R37, R37, -R16 ;  /* 0x8000001025257221 */ /* 0x000fe40000010000 */
[-C--:B-1----:R-:W-:Y:S02]  /*1f90*/  FMUL.FTZ R17, R17, R20.reuse ;  /* 0x0000001411117220 */ /* 0x082fe40000410000 */
        /* <DEDUP_REMOVED lines=15> */
[----:B--2---:R-:W-:Y:S02]  /*2090*/  FFMA.FTZ R22, R12, R17, R14 ;  /* 0x000000110c167223 */ /* 0x004fe4000001000e */
        /* <DEDUP_REMOVED lines=12> */
.L_x_1822:
        /* <DEDUP_REMOVED lines=12> */
.L_x_1824:
[----:B------:R-:W-:Y:S05]  /*2220*/  BSYNC B0 ;  /* 0x0000000000007941 */ /* 0x000fea0003800000 */
.L_x_1823:
        /* <DEDUP_REMOVED lines=13> */
.L_x_1825:
[----:B------:R-:W-:Y:S01]  /*2300*/  BSSY B0, `(.L_x_1826) ;  /* 0x000000c000007945 */ /* 0x000fe20003800000 */
[----:B------:R-:W-:Y:S05]  /*2310*/  @P1 BRA `(.L_x_1827) ;  /* 0x000000a000001947 */ /* 0x000fea0003800000 */
[----:B------:R-:W-:Y:S01]  /*2320*/  MOV R16, R52 ;  /* 0x0000003400107202 */ /* 0x000fe20000000f00 */
[----:B------:R-:W-:Y:S01]  /*2330*/  IMAD R7, R7, c[0x0][0x1c0], RZ ;  /* 0x0000700007077a24 */ /* 0x000fe200078e02ff */
[----:B------:R-:W-:Y:S02]  /*2340*/  MOV R17, R51 ;  /* 0x0000003300117202 */ /* 0x000fe40000000f00 */
[----:B------:R-:W-:Y:S01]  /*2350*/  F2FP.PACK_AB R21, R26, R21 ;  /* 0x000000151a15723e */ /* 0x000fe200000000ff */
[C---:B------:R-:W-:Y:S02]  /*2360*/  IMAD R7, R44.reuse, c[0x0][0x1c4], R7 ;  /* 0x000071002c077a24 */ /* 0x040fe400078e0207 */
[----:B------:R-:W-:-:S05]  /*2370*/  IMAD.WIDE.U32 R16, R44, c[0x0][0x1c0], R16 ;  /* 0x000070002c107a25 */ /* 0x000fca00078e0010 */
[----:B------:R-:W-:Y:S02]  /*2380*/  IADD3 R7, R17, R7, RZ ;  /* 0x0000000711077210 */ /* 0x000fe40007ffe0ff */
[----:B0-----:R-:W-:-:S04]  /*2390*/  LEA R18, P1, R16, c[0x0][0x160], 0x1 ;  /* 0x0000580010127a11 */ /* 0x001fc800078208ff */
[----:B------:R-:W-:-:S05]  /*23a0*/  LEA.HI.X R19, R16, c[0x0][0x164], R7, 0x1, P1 ;  /* 0x0000590010137a11 */ /* 0x000fca00008f0c07 */
[----:B------:R0:W-:Y:S04]  /*23b0*/  STG.E [R18.64], R21 ;  /* 0x0000001512007986 */ /* 0x0001e8000c101906 */
.L_x_1827:
[----:B------:R-:W-:Y:S05]  /*23c0*/  BSYNC B0 ;  /* 0x0000000000007941 */ /* 0x000fea0003800000 */
.L_x_1826:
        /* <DEDUP_REMOVED lines=13> */
.L_x_1828:
        /* <DEDUP_REMOVED lines=12> */
.L_x_1830:
[----:B------:R-:W-:Y:S05]  /*2560*/  BSYNC B0 ;  /* 0x0000000000007941 */ /* 0x000fea0003800000 */
.L_x_1829:
        /* <DEDUP_REMOVED lines=36> */
.L_x_1831:
[----:B------:R-:W-:Y:S01]  /*27b0*/  BSSY B0, `(.L_x_1832) ;  /* 0x000000c000007945 */ /* 0x000fe20003800000 */
[----:B------:R-:W-:Y:S05]  /*27c0*/  @P5 BRA `(.L_x_1833) ;  /* 0x000000a000005947 */ /* 0x000fea0003800000 */
[----:B------:R-:W-:Y:S01]  /*27d0*/  IMAD R13, R9, c[0x0][0x1c0], RZ ;  /* 0x00007000090d7a24 */ /* 0x000fe200078e02ff */
[----:B------:R-:W-:Y:S02]  /*27e0*/  MOV R8, R52 ;  /* 0x0000003400087202 */ /* 0x000fe40000000f00 */
[----:B------:R-:W-:Y:S01]  /*27f0*/  MOV R9, R51 ;  /* 0x0000003300097202 */ /* 0x000fe20000000f00 */
[----:B------:R-:W-:Y:S01]  /*2800*/  IMAD R13, R42, c[0x0][0x1c4], R13 ;  /* 0x000071002a0d7a24 */ /* 0x000fe200078e020d */
[----:B------:R-:W-:-:S03]  /*2810*/  F2FP.PACK_AB R27, R30, R27 ;  /* 0x0000001b1e1b723e */ /* 0x000fc600000000ff */
[----:B------:R-:W-:-:S05]  /*2820*/  IMAD.WIDE.U32 R8, R42, c[0x0][0x1c0], R8 ;  /* 0x000070002a087a25 */ /* 0x000fca00078e0008 */
[----:B------:R-:W-:Y:S02]  /*2830*/  IADD3 R13, R9, R13, RZ ;  /* 0x0000000d090d7210 */ /* 0x000fe40007ffe0ff */
[----:B------:R-:W-:-:S04]  /*2840*/  LEA R12, P5, R8, c[0x0][0x160], 0x1 ;  /* 0x00005800080c7a11 */ /* 0x000fc800078a08ff */
[----:B------:R-:W-:-:S05]  /*2850*/  LEA.HI.X R13, R8, c[0x0][0x164], R13, 0x1, P5 ;  /* 0x00005900080d7a11 */ /* 0x000fca00028f0c0d */
[----:B------:R1:W-:Y:S04]  /*2860*/  STG.E [R12.64], R27 ;  /* 0x0000001b0c007986 */ /* 0x0003e8000c101906 */
.L_x_1833:
[----:B------:R-:W-:Y:S05]  /*2870*/  BSYNC B0 ;  /* 0x0000000000007941 */ /* 0x000fea0003800000 */
.L_x_1832:
        /* <DEDUP_REMOVED lines=11> */
.L_x_1834:
[----:B------:R-:W-:Y:S01]  /*2930*/  BSSY B0, `(.L_x_1835) ;  /* 0x000000c000007945 */ /* 0x000fe20003800000 */
[----:B------:R-:W-:Y:S05]  /*2940*/  @P1 BRA `(.L_x_1836) ;  /* 0x000000a000001947 */ /* 0x000fea0003800000 */
[----:B------:R-:W-:Y:S01]  /*2950*/  MOV R8, R52 ;  /* 0x0000003400087202 */ /* 0x000fe20000000f00 */
[----:B------:R-:W-:Y:S01]  /*2960*/  IMAD R10, R10, c[0x0][0x1c0], RZ ;  /* 0x000070000a0a7a24 */ /* 0x000fe200078e02ff */
[----:B------:R-:W-:Y:S02]  /*2970*/  MOV R9, R51 ;  /* 0x0000003300097202 */ /* 0x000fe40000000f00 */
[----:B------:R-:W-:Y:S01]  /*2980*/  F2FP.PACK_AB R49, R34, R49 ;  /* 0x000000312231723e */ /* 0x000fe200000000ff */
[C---:B-1----:R-:W-:Y:S02]  /*2990*/  IMAD R13, R41.reuse, c[0x0][0x1c4], R10 ;  /* 0x00007100290d7a24 */ /* 0x042fe400078e020a */
[----:B------:R-:W-:-:S05]  /*29a0*/  IMAD.WIDE.U32 R8, R41, c[0x0][0x1c0], R8 ;  /* 0x0000700029087a25 */ /* 0x000fca00078e0008 */
[----:B------:R-:W-:Y:S02]  /*29b0*/  IADD3 R13, R9, R13, RZ ;  /* 0x0000000d090d7210 */ /* 0x000fe40007ffe0ff */
[----:B------:R-:W-:-:S04]  /*29c0*/  LEA R12, P1, R8, c[0x0][0x160], 0x1 ;  /* 0x00005800080c7a11 */ /* 0x000fc800078208ff */
[----:B------:R-:W-:-:S05]  /*29d0*/  LEA.HI.X R13, R8, c[0x0][0x164], R13, 0x1, P1 ;  /* 0x00005900080d7a11 */ /* 0x000fca00008f0c0d */
[----:B------:R1:W-:Y:S04]  /*29e0*/  STG.E [R12.64], R49 ;  /* 0x000000310c007986 */ /* 0x0003e8000c101906 */
.L_x_1836:
[----:B------:R-:W-:Y:S05]  /*29f0*/  BSYNC B0 ;  /* 0x0000000000007941 */ /* 0x000fea0003800000 */
.L_x_1835:
        /* <DEDUP_REMOVED lines=11> */
.L_x_1837:
        /* <DEDUP_REMOVED lines=12> */
.L_x_1839:
[----:B------:R-:W-:Y:S05]  /*2b70*/  BSYNC B0 ;  /* 0x0000000000007941 */ /* 0x000fea0003800000 */
.L_x_1838:
        /* <DEDUP_REMOVED lines=11> */
.L_x_1840:
[----:B------:R-:W-:Y:S01]  /*2c30*/  BSSY B0, `(.L_x_1841) ;  /* 0x000000c000007945 */ /* 0x000fe20003800000 */
[----:B------:R-:W-:Y:S05]  /*2c40*/  @P3 BRA `(.L_x_1842) ;  /* 0x000000a000003947 */ /* 0x000fea0003800000 */
[----:B------:R-:W-:Y:S01]  /*2c50*/  MOV R8, R52 ;  /* 0x0000003400087202 */ /* 0x000fe20000000f00 */
[----:B--2---:R-:W-:Y:S01]  /*2c60*/  IMAD R10, R31, c[0x0][0x1c0], RZ ;  /* 0x000070001f0a7a24 */ /* 0x004fe200078e02ff */
        /* <DEDUP_REMOVED lines=8> */
.L_x_1842:
[----:B------:R-:W-:Y:S05]  /*2cf0*/  BSYNC B0 ;  /* 0x0000000000007941 */ /* 0x000fea0003800000 */
.L_x_1841:
        /* <DEDUP_REMOVED lines=11> */
.L_x_1843:
[----:B------:R-:W-:Y:S01]  /*2db0*/  BSSY B0, `(.L_x_1844) ;  /* 0x000000b000007945 */ /* 0x000fe20003800000 */
[----:B------:R-:W-:Y:S05]  /*2dc0*/  @P4 BRA `(.L_x_1845) ;  /* 0x0000009000004947 */ /* 0x000fea0003800000 */
[----:B------:R-:W-:Y:S01]  /*2dd0*/  MOV R50, R52 ;  /* 0x0000003400327202 */ /* 0x000fe20000000f00 */
[----:B------:R-:W-:Y:S01]  /*2de0*/  IMAD R9, R32, c[0x0][0x1c0], RZ ;  /* 0x0000700020097a24 */ /* 0x000fe200078e02ff */
[----:B------:R-:W-:-:S03]  /*2df0*/  F2FP.PACK_AB R7, R7, R14 ;  /* 0x0000000e0707723e */ /* 0x000fc600000000ff */
[----:B------:R-:W-:-:S04]  /*2e00*/  IMAD.WIDE.U32 R50, R38, c[0x0][0x1c0], R50 ;  /* 0x0000700026327a25 */ /* 0x000fc800078e0032 */
[----:B------:R-:W-:Y:S01]  /*2e10*/  IMAD R9, R38, c[0x0][0x1c4], R9 ;  /* 0x0000710026097a24 */ /* 0x000fe200078e0209 */
[----:B------:R-:W-:-:S04]  /*2e20*/  LEA R8, P1, R50, c[0x0][0x160], 0x1 ;  /* 0x0000580032087a11 */ /* 0x000fc800078208ff */
[----:B------:R-:W-:-:S04]  /*2e30*/  IADD3 R9, R51, R9, RZ ;  /* 0x0000000933097210 */ /* 0x000fc80007ffe0ff */
[----:B------:R-:W-:-:S05]  /*2e40*/  LEA.HI.X R9, R50, c[0x0][0x164], R9, 0x1, P1 ;  /* 0x0000590032097a11 */ /* 0x000fca00008f0c09 */
[----:B------:R3:W-:Y:S02]  /*2e50*/  STG.E [R8.64], R7 ;  /* 0x0000000708007986 */ /* 0x0007e4000c101906 */
.L_x_1845:
[----:B------:R-:W-:Y:S05]  /*2e60*/  BSYNC B0 ;  /* 0x0000000000007941 */ /* 0x000fea0003800000 */
.L_x_1844:
[----:B------:R-:W-:Y:S02]  /*2e70*/  IADD3 R46, R46, c[0x0][0x10], RZ ;  /* 0x000004002e2e7a10 */ /* 0x000fe40007ffe0ff */
[----:B------:R-:W-:Y:S02]  /*2e80*/  IADD3 R2, R2, 0x1, RZ ;  /* 0x0000000102027810 */ /* 0x000fe40007ffe0ff */
[----:B------:R-:W-:-:S13]  /*2e90*/  ISETP.GE.AND P1, PT, R46, UR4, PT ;  /* 0x000000042e007c0c */ /* 0x000fda000bf26270 */
[----:B------:R-:W-:Y:S01]  /*2ea0*/  @P1 CALL.REL.NOINC `(.L_x_1846) ;  /* 0x0000001000001944 */ /* 0x000fe20003c00000 */
[----:B------:R-:W-:Y:S05]  /*2eb0*/  BRA `(.L_x_1847) ;  /* 0xffffd34000007947 */ /* 0x000fea000383ffff */
.L_x_1846:
[----:B------:R-:W-:Y:S05]  /*2ec0*/  EXIT ;  /* 0x000000000000794d */ /* 0x000fea0003800000 */
.L_x_1848:
        /* <DEDUP_REMOVED lines=11> */
.L_x_2366:


//--------------------- .text._Z35group_norm_nhwc_fwd_one_pass_kernelI11Fp16IOBf16WLi64ELi12ELi384EEv26Group_norm_nhwc_fwd_params --------------------------
	.section	.text._Z35group_norm_nhwc_fwd_one_pass_kernelI11Fp16IOBf16WLi64ELi12ELi384EEv26Group_norm_nhwc_fwd_params,"ax",@progbits
	.sectioninfo	@"SHI_REGISTERS=32"
	.align	128
        .global         _Z35group_norm_nhwc_fwd_one_pass_kernelI11Fp16IOBf16WLi64ELi12ELi384EEv26Group_norm_nhwc_fwd_params
        .type           _Z35group_norm_nhwc_fwd_one_pass_kernelI11Fp16IOBf16WLi64ELi12ELi384EEv26Group_norm_nhwc_fwd_params,@function
        .size           _Z35group_norm_nhwc_fwd_one_pass_kernelI11Fp16IOBf16WLi64ELi12ELi384EEv26Group_norm_nhwc_fwd_params,(.L_x_2367 - _Z35group_norm_nhwc_fwd_one_pass_kernelI11Fp16IOBf16WLi64ELi12ELi384EEv26Group_norm_nhwc_fwd_params)
        .other          _Z35group_norm_nhwc_fwd_one_pass_kernelI11Fp16IOBf16WLi64ELi12ELi384EEv26Group_norm_nhwc_fwd_params,@"STO_CUDA_ENTRY STV_DEFAULT"
_Z35group_norm_nhwc_fwd_one_pass_kernelI11Fp16IOBf16WLi64ELi12ELi384EEv26Group_norm_nhwc_fwd_params:
.text._Z35group_norm_nhwc_fwd_one_pass_kernelI11Fp16IOBf16WLi64ELi12ELi384EEv26Group_norm_nhwc_fwd_params:
        /* <DEDUP_REMOVED lines=25> */
.L_x_1862:
        /* <DEDUP_REMOVED lines=50> */
[--C-:B------:R-:W-:Y:S02]  /*04b0*/  HADD2.F32 R5, -RZ, R23.reuse.H0_H0 ;  /* 0x20000017ff057230 */ /* 0x100fe40000004100 */
[----:B------:R-:W-:-:S03]  /*04c0*/  HADD2.F32 R4, -RZ, R23.H1_H1 ;  /* 0x30000017ff047230 */ /* 0x000fc60000004100 */
        /* <DEDUP_REMOVED lines=60> */
.L_x_1850:
[----:B------:R-:W-:Y:S05]  /*0890*/  BSYNC B0 ;  /* 0x0000000000007941 */ /* 0x000fea0003800000 */
.L_x_1849:
        /* <DEDUP_REMOVED lines=25> */
.L_x_1853:
[----:B------:R-:W2:Y:S01]  /*0a30*/  LDG.E.STRONG.GPU R8, [R6.64] ;  /* 0x0000000606087981 */ /* 0x000ea2000c1ef900 */
[----:B------:R-:W-:Y:S01]  /*0a40*/  YIELD ;  /* 0x0000000000007946 */ /* 0x000fe20003800000 */
[----:B--2---:R-:W-:Y:S01]  /*0a50*/  ISETP.NE.AND P1, PT, R8, R9, PT ;  /* 0x000000090800720c */ /* 0x004fe20003f25270 */
[----:B------:R-:W-:-:S12]  /*0a60*/  CCTL.IVALL ;  /* 0x00000000ff00798f */ /* 0x000fd80002000000 */
[----:B------:R-:W-:Y:S05]  /*0a70*/  @P1 BRA `(.L_x_1853) ;  /* 0xffffffb000001947 */ /* 0x000fea000383ffff */
.L_x_1852:
        /* <DEDUP_REMOVED lines=11> */
.L_x_1855:
        /* <DEDUP_REMOVED lines=59> */
.L_x_1854:
        /* <DEDUP_REMOVED lines=19> */
.L_x_1857:
[----:B------:R-:W-:Y:S05]  /*1010*/  BSYNC B0 ;  /* 0x0000000000007941 */ /* 0x000fea0003800000 */
.L_x_1856:
        /* <DEDUP_REMOVED lines=30> */
.L_x_1851:
[----:B------:R-:W-:Y:S01]  /*1200*/  LOP3.LUT P1, RZ, R19, R20, RZ, 0xfc, !PT ;  /* 0x0000001413ff7212 */ /* 0x000fe2000782fcff */
[----:B------:R1:W-:Y:S01]  /*1210*/  @!P2 STS.64 [0x78], R4 ;  /* 0x00007804ff00a388 */ /* 0x0003e20000000a00 */
        /* <DEDUP_REMOVED lines=12> */
[----:B------:R2:W-:Y:S04]  /*12e0*/  @!P1 STG.E.64 [R12.64], R6 ;  /* 0x000000060c009986 */ /* 0x0005e8000c101b06 */
[----:B------:R-:W-:Y:S06]  /*12f0*/  BAR.SYNC.DEFER_BLOCKING 0x0 ;  /* 0x0000000000007b1d */ /* 0x000fec0000010000 */
[----:B------:R-:W3:Y:S04]  /*1300*/  LDG.E.U16 R0, [R10.64] ;  /* 0x000000060a007981 */ /* 0x000ee8000c1e1500 */
[----:B------:R4:W5:Y:S04]  /*1310*/  LDG.E.U16 R28, [R8.64] ;  /* 0x00000006081c7981 */ /* 0x000968000c1e1500 */
[----:B------:R-:W5:Y:S04]  /*1320*/  LDG.E.U16 R29, [R10.64+0x2] ;  /* 0x000002060a1d7981 */ /* 0x000f68000c1e1500 */
[----:B------:R-:W0:Y:S04]  /*1330*/  LDS.64 R14, [0x78] ;  /* 0x00007800ff0e7984 */ /* 0x000e280000000a00 */
[----:B----4-:R-:W4:Y:S01]  /*1340*/  LDG.E.U16 R8, [R8.64+0x2] ;  /* 0x0000020608087981 */ /* 0x010f22000c1e1500 */
[----:B01----:R-:W-:-:S02]  /*1350*/  HADD2.F32 R5, -RZ, R23.H1_H1 ;  /* 0x30000017ff057230 */ /* 0x003fc40000004100 */
[----:B--2---:R-:W-:Y:S01]  /*1360*/  HADD2.F32 R7, -RZ, R23.H0_H0 ;  /* 0x20000017ff077230 */ /* 0x004fe20000004100 */
[----:B------:R-:W-:-:S04]  /*1370*/  FMUL.FTZ R14, R14, c[0x0][0x1f4] ;  /* 0x00007d000e0e7a20 */ /* 0x000fc80000410000 */
        /* <DEDUP_REMOVED lines=11> */
[----:B---3--:R-:W-:Y:S02]  /*1430*/  PRMT R0, RZ, 0x5410, R0 ;  /* 0x00005410ff007816 */ /* 0x008fe40000000000 */
[----:B-----5:R-:W-:Y:S02]  /*1440*/  PRMT R28, RZ, 0x5410, R28 ;  /* 0x00005410ff1c7816 */ /* 0x020fe4000000001c */
[----:B------:R-:W-:-:S03]  /*1450*/  PRMT R4, RZ, 0x5410, R29 ;  /* 0x00005410ff047816 */ /* 0x000fc6000000001d */
[----:B------:R-:W-:Y:S01]  /*1460*/  FFMA.FTZ R0, R0, R5, R28 ;  /* 0x0000000500007223 */ /* 0x000fe2000001001c */
[----:B----4-:R-:W-:-:S05]  /*1470*/  PRMT R8, RZ, 0x5410, R8 ;  /* 0x00005410ff087816 */ /* 0x010fca0000000008 */
        /* <DEDUP_REMOVED lines=12> */
.L_x_1858:
        /* <DEDUP_REMOVED lines=12> */
.L_x_1860:
[----:B------:R-:W-:Y:S05]  /*1600*/  BSYNC B0 ;  /* 0x0000000000007941 */ /* 0x000fea0003800000 */
.L_x_1859:
[----:B------:R-:W-:Y:S02]  /*1610*/  IADD3 R21, R21, c[0x0][0x10], RZ ;  /* 0x0000040015157a10 */ /* 0x000fe40007ffe0ff */
[----:B------:R-:W-:Y:S02]  /*1620*/  IADD3 R3, R3, 0x1, RZ ;  /* 0x0000000103037810 */ /* 0x000fe40007ffe0ff */
[----:B------:R-:W-:-:S13]  /*1630*/  ISETP.GE.AND P1, PT, R21, UR4, PT ;  /* 0x0000000415007c0c */ /* 0x000fda000bf26270 */
[----:B------:R-:W-:Y:S01]  /*1640*/  @P1 CALL.REL.NOINC `(.L_x_1861) ;  /* 0x0000001000001944 */ /* 0x000fe20003c00000 */
[----:B------:R-:W-:Y:S05]  /*1650*/  BRA `(.L_x_1862) ;  /* 0xffffeb3000007947 */ /* 0x000fea000383ffff */
.L_x_1861:
[----:B------:R-:W-:Y:S05]  /*1660*/  EXIT ;  /* 0x000000000000794d */ /* 0x000fea0003800000 */
.L_x_1863:
        /* <DEDUP_REMOVED lines=9> */
.L_x_2367:


//--------------------- .text._Z35group_norm_nhwc_fwd_one_pass_kernelI11Fp16IOBf16WLi128ELi12ELi384EEv26Group_norm_nhwc_fwd_params --------------------------
	.section	.text._Z35group_norm_nhwc_fwd_one_pass_kernelI11Fp16IOBf16WLi128ELi12ELi384EEv26Group_norm_nhwc_fwd_params,"ax",@progbits
	.sectioninfo	@"SHI_REGISTERS=32"
	.align	128
        .global         _Z35group_norm_nhwc_fwd_one_pass_kernelI11Fp16IOBf16WLi128ELi12ELi384EEv26Group_norm_nhwc_fwd_params
        .type           _Z35group_norm_nhwc_fwd_one_pass_kernelI11Fp16IOBf16WLi128ELi12ELi384EEv26Group_norm_nhwc_fwd_params,@function
        .size           _Z35group_norm_nhwc_fwd_one_pass_kernelI11Fp16IOBf16WLi128ELi12ELi384EEv26Group_norm_nhwc_fwd_params,(.L_x_2368 - _Z35group_norm_nhwc_fwd_one_pass_kernelI11Fp16IOBf16WLi128ELi12ELi384EEv26Group_norm_nhwc_fwd_params)
        .other          _Z35group_norm_nhwc_fwd_one_pass_kernelI11Fp16IOBf16WLi128ELi12ELi384EEv26Group_norm_nhwc_fwd_params,@"STO_CUDA_ENTRY STV_DEFAULT"
_Z35group_norm_nhwc_fwd_one_pass_kernelI11Fp16IOBf16WLi128ELi12ELi384EEv26Group_norm_nhwc_fwd_params:
.text._Z35group_norm_nhwc_fwd_one_pass_kernelI11Fp16IOBf16WLi128ELi12ELi384EEv26Group_norm_nhwc_fwd_params:
        /* <DEDUP_REMOVED lines=26> */
.L_x_1880:
        /* <DEDUP_REMOVED lines=130> */
.L_x_1865:
[----:B------:R-:W-:Y:S05]  /*09c0*/  BSYNC B0 ;  /* 0x0000000000007941 */ /* 0x000fea0003800000 */
.L_x_1864:
        /* <DEDUP_REMOVED lines=25> */
.L_x_1868:
[----:B------:R-:W2:Y:S01]  /*0b60*/  LDG.E.STRONG.GPU R10, [R8.64] ;  /* 0x00000006080a7981 */ /* 0x000ea2000c1ef900 */
[----:B------:R-:W-:Y:S01]  /*0b70*/  YIELD ;  /* 0x0000000000007946 */ /* 0x000fe20003800000 */
[----:B--2---:R-:W-:Y:S01]  /*0b80*/  ISETP.NE.AND P1, PT, R10, R11, PT ;  /* 0x0000000b0a00720c */ /* 0x004fe20003f25270 */
[----:B------:R-:W-:-:S12]  /*0b90*/  CCTL.IVALL ;  /* 0x00000000ff00798f */ /* 0x000fd80002000000 */
[----:B------:R-:W-:Y:S05]  /*0ba0*/  @P1 BRA `(.L_x_1868) ;  /* 0xffffffb000001947 */ /* 0x000fea000383ffff */
.L_x_1867:
        /* <DEDUP_REMOVED lines=11> */
.L_x_1870:
        /* <DEDUP_REMOVED lines=59> */
.L_x_1869:
        /* <DEDUP_REMOVED lines=19> */
.L_x_1872:
[----:B------:R-:W-:Y:S05]  /*1140*/  BSYNC B0 ;  /* 0x0000000000007941 */ /* 0x000fea0003800000 */
.L_x_1871:
        /* <DEDUP_REMOVED lines=30> */
.L_x_1866:
        /* <DEDUP_REMOVED lines=17> */
[----:B-1----:R1:W4:Y:S04]  /*1440*/  LDG.E.U16 R28, [R28.64] ;  /* 0x000000061c1c7981 */ /* 0x002328000c1e1500 */
[----:B---3--:R3:W4:Y:S01]  /*1450*/  LDG.E.U16 R22, [R22.64] ;  /* 0x0000000616167981 */ /* 0x008722000c1e1500 */
[----:B------:R-:W-:Y:S01]  /*1460*/  ISETP.NE.AND P2, PT, RZ, UR5, PT ;  /* 0x00000005ff007c0c */ /* 0x000fe2000bf45270 */
[----:B0-----:R-:W-:-:S02]  /*1470*/  HADD2.F32 R13, -RZ, R16.H1_H1 ;  /* 0x30000010ff0d7230 */ /* 0x001fc40000004100 */
[----:B------:R-:W-:Y:S02]  /*1480*/  HADD2.F32 R15, -RZ, R16.H0_H0 ;  /* 0x20000010ff0f7230 */ /* 0x000fe40000004100 */
[--C-:B-1----:R-:W-:Y:S02]  /*1490*/  HADD2.F32 R29, -RZ, R17.reuse.H1_H1 ;  /* 0x30000011ff1d7230 */ /* 0x102fe40000004100 */
[----:B---3--:R-:W-:Y:S01]  /*14a0*/  HADD2.F32 R23, -RZ, R17.H0_H0 ;  /* 0x20000011ff177230 */ /* 0x008fe20000004100 */
        /* <DEDUP_REMOVED lines=23> */
[----:B------:R-:W-:-:S05]  /*1620*/  PRMT R22, RZ, 0x5410, R22 ;  /* 0x00005410ff167816 */ /* 0x000fca0000000016 */
        /* <DEDUP_REMOVED lines=13> */
.L_x_1873:
        /* <DEDUP_REMOVED lines=12> */
.L_x_1875:
[----:B------:R-:W-:Y:S05]  /*17c0*/  BSYNC B0 ;  /* 0x0000000000007941 */ /* 0x000fea0003800000 */
.L_x_1874:
        /* <DEDUP_REMOVED lines=11> */
.L_x_1876:
        /* <DEDUP_REMOVED lines=12> */
.L_x_1878:
[----:B------:R-:W-:Y:S05]  /*1940*/  BSYNC B0 ;  /* 0x0000000000007941 */ /* 0x000fea0003800000 */
.L_x_1877:
[----:B------:R-:W-:Y:S02]  /*1950*/  IADD3 R20, R20, c[0x0][0x10], RZ ;  /* 0x0000040014147a10 */ /* 0x000fe40007ffe0ff */
[----:B------:R-:W-:Y:S02]  /*1960*/  IADD3 R2, R2, 0x1, RZ ;  /* 0x0000000102027810 */ /* 0x000fe40007ffe0ff */
[----:B------:R-:W-:-:S13]  /*1970*/  ISETP.GE.AND P1, PT, R20, UR4, PT ;  /* 0x0000000414007c0c */ /* 0x000fda000bf26270 */
[----:B------:R-:W-:Y:S01]  /*1980*/  @P1 CALL.REL.NOINC `(.L_x_1879) ;  /* 0x0000001000001944 */ /* 0x000fe20003c00000 */
[----:B------:R-:W-:Y:S05]  /*1990*/  BRA `(.L_x_1880) ;  /* 0xffffe80000007947 */ /* 0x000fea000383ffff */
.L_x_1879:
[----:B------:R-:W-:Y:S05]  /*19a0*/  EXIT ;  /* 0x000000000000794d */ /* 0x000fea0003800000 */
.L_x_1881:
        /* <DEDUP_REMOVED lines=13> */
.L_x_2368:


//--------------------- .text._Z35group_norm_nhwc_fwd_one_pass_kernelI11Fp16IOBf16WLi256ELi12ELi384EEv26Group_norm_nhwc_fwd_params --------------------------
	.section	.text._Z35group_norm_nhwc_fwd_one_pass_kernelI11Fp16IOBf16WLi256ELi12ELi384EEv26Group_norm_nhwc_fwd_params,"ax",@progbits
	.sectioninfo	@"SHI_REGISTERS=40"
	.align	128
        .global         _Z35group_norm_nhwc_fwd_one_pass_kernelI11Fp16IOBf16WLi256ELi12ELi384EEv26Group_norm_nhwc_fwd_params
        .type           _Z35group_norm_nhwc_fwd_one_pass_kernelI11Fp16IOBf16WLi256ELi12ELi384EEv26Group_norm_nhwc_fwd_params,@function
        .size           _Z35group_norm_nhwc_fwd_one_pass_kernelI11Fp16IOBf16WLi256ELi12ELi384EEv26Group_norm_nhwc_fwd_params,(.L_x_2369 - _Z35group_norm_nhwc_fwd_one_pass_kernelI11Fp16IOBf16WLi256ELi12ELi384EEv26Group_norm_nhwc_fwd_params)
        .other          _Z35group_norm_nhwc_fwd_one_pass_kernelI11Fp16IOBf16WLi256ELi12ELi384EEv26Group_norm_nhwc_fwd_params,@"STO_CUDA_ENTRY STV_DEFAULT"
_Z35group_norm_nhwc_fwd_one_pass_kernelI11Fp16IOBf16WLi256ELi12ELi384EEv26Group_norm_nhwc_fwd_params:
.text._Z35group_norm_nhwc_fwd_one_pass_kernelI11Fp16IOBf16WLi256ELi12ELi384EEv26Group_norm_nhwc_fwd_params:
        /* <DEDUP_REMOVED lines=28> */
.L_x_1904:
        /* <DEDUP_REMOVED lines=172> */
.L_x_1883:
[----:B------:R-:W-:Y:S05]  /*0c80*/  BSYNC B0 ;  /* 0x0000000000007941 */ /* 0x000fea0003800000 */
.L_x_1882:
        /* <DEDUP_REMOVED lines=25> */
.L_x_1886:
[----:B------:R-:W2:Y:S01]  /*0e20*/  LDG.E.STRONG.GPU R10, [R8.64] ;  /* 0x00000006080a7981 */ /* 0x000ea2000c1ef900 */
[----:B------:R-:W-:Y:S01]  /*0e30*/  YIELD ;  /* 0x0000000000007946 */ /* 0x000fe20003800000 */
[----:B--2---:R-:W-:Y:S01]  /*0e40*/  ISETP.NE.AND P1, PT, R10, R11, PT ;  /* 0x0000000b0a00720c */ /* 0x004fe20003f25270 */
[----:B------:R-:W-:-:S12]  /*0e50*/  CCTL.IVALL ;  /* 0x00000000ff00798f */ /* 0x000fd80002000000 */
[----:B------:R-:W-:Y:S05]  /*0e60*/  @P1 BRA `(.L_x_1886) ;  /* 0xffffffb000001947 */ /* 0x000fea000383ffff */
.L_x_1885:
        /* <DEDUP_REMOVED lines=11> */
.L_x_1888:
        /* <DEDUP_REMOVED lines=59> */
.L_x_1887:
        /* <DEDUP_REMOVED lines=19> */
.L_x_1890:
[----:B------:R-:W-:Y:S05]  /*1400*/  BSYNC B0 ;  /* 0x0000000000007941 */ /* 0x000fea0003800000 */
.L_x_1889:
        /* <DEDUP_REMOVED lines=30> */
.L_x_1884:
        /* <DEDUP_REMOVED lines=18> */
[----:B------:R-:W-:Y:S01]  /*1710*/  ISETP.NE.AND P4, PT, RZ, UR5, PT ;  /* 0x00000005ff007c0c */ /* 0x000fe2000bf85270 */
[----:B0-----:R-:W-:Y:S01]  /*1720*/  HADD2.F32 R18, -RZ, R24.H1_H1 ;  /* 0x30000018ff127230 */ /* 0x001fe20000004100 */
[----:B------:R-:W-:Y:S01]  /*1730*/  ISETP.GE.U32.AND P2, PT, R28, c[0x0][0x1c8], PT ;  /* 0x000072001c007a0c */ /* 0x000fe20003f46070 */
[----:B------:R-:W0:Y:S01]  /*1740*/  LDS.64 R10, [0x78] ;  /* 0x00007800ff0a7984 */ /* 0x000e220000000a00 */
[----:B------:R-:W-:Y:S01]  /*1750*/  HADD2.F32 R17, -RZ, R26.H0_H0 ;  /* 0x2000001aff117230 */ /* 0x000fe20000004100 */
[----:B------:R-:W-:Y:S01]  /*1760*/  ISETP.GE.U32.AND P3, PT, R27, c[0x0][0x1c8], PT ;  /* 0x000072001b007a0c */ /* 0x000fe20003f66070 */
[--C-:B-1----:R-:W-:Y:S01]  /*1770*/  HADD2.F32 R15, -RZ, R23.reuse.H0_H0 ;  /* 0x20000017ff0f7230 */ /* 0x102fe20000004100 */
[----:B------:R-:W-:Y:S01]  /*1780*/  ISETP.GE.AND.EX P2, PT, R20, c[0x0][0x1cc], PT, P2 ;  /* 0x0000730014007a0c */ /* 0x000fe20003f46320 */
[----:B------:R-:W-:Y:S01]  /*1790*/  HADD2.F32 R14, -RZ, R23.H1_H1 ;  /* 0x30000017ff0e7230 */ /* 0x000fe20000004100 */
[----:B------:R-:W-:Y:S01]  /*17a0*/  ISETP.GE.AND.EX P3, PT, R21, c[0x0][0x1cc], PT, P3 ;  /* 0x0000730015007a0c */ /* 0x000fe20003f66330 */
[----:B---3--:R-:W-:Y:S01]  /*17b0*/  HADD2.F32 R12, -RZ, R24.H0_H0 ;  /* 0x20000018ff0c7230 */ /* 0x008fe20000004100 */
[C---:B------:R-:W-:Y:S01]  /*17c0*/  ISETP.GT.U32.OR P2, PT, R0.reuse, 0x17f, P2 ;  /* 0x0000017f0000780c */ /* 0x040fe20001744470 */
[--C-:B------:R-:W-:Y:S01]  /*17d0*/  HADD2.F32 R23, -RZ, R25.reuse.H0_H0 ;  /* 0x20000019ff177230 */ /* 0x100fe20000004100 */
[----:B------:R-:W-:Y:S01]  /*17e0*/  ISETP.GT.U32.OR P3, PT, R0, 0x17f, P3 ;  /* 0x0000017f0000780c */ /* 0x000fe20001f64470 */
[----:B------:R-:W-:-:S02]  /*17f0*/  HADD2.F32 R25, -RZ, R25.H1_H1 ;  /* 0x30000019ff197230 */ /* 0x000fc40000004100 */
        /* <DEDUP_REMOVED lines=50> */
.L_x_1891:
        /* <DEDUP_REMOVED lines=12> */
.L_x_1893:
[----:B------:R-:W-:Y:S05]  /*1be0*/  BSYNC B0 ;  /* 0x0000000000007941 */ /* 0x000fea0003800000 */
.L_x_1892:
        /* <DEDUP_REMOVED lines=11> */
.L_x_1894:
        /* <DEDUP_REMOVED lines=12> */
.L_x_1896:
[----:B------:R-:W-:Y:S05]  /*1d60*/  BSYNC B0 ;  /* 0x0000000000007941 */ /* 0x000fea0003800000 */
.L_x_1895:
        /* <DEDUP_REMOVED lines=11> */
.L_x_1897:
        /* <DEDUP_REMOVED lines=12> */
.L_x_1899:
[----:B------:R-:W-:Y:S05]  /*1ee0*/  BSYNC B0 ;  /* 0x0000000000007941 */ /* 0x000fea0003800000 */
.L_x_1898:
        /* <DEDUP_REMOVED lines=11> */
.L_x_1900:
        /* <DEDUP_REMOVED lines=12> */
.L_x_1902:
[----:B------:R-:W-:Y:S05]  /*2060*/  BSYNC B0 ;  /* 0x0000000000007941 */ /* 0x000fea0003800000 */
.L_x_1901:
[----:B------:R-:W-:Y:S02]  /*2070*/  IADD3 R30, R30, c[0x0][0x10], RZ ;  /* 0x000004001e1e7a10 */ /* 0x000fe40007ffe0ff */
[----:B------:R-:W-:Y:S02]  /*2080*/  IADD3 R5, R5, 0x1, RZ ;  /* 0x0000000105057810 */ /* 0x000fe40007ffe0ff */
[----:B------:R-:W-:-:S13]  /*2090*/  ISETP.GE.AND P1, PT, R30, UR4, PT ;  /* 0x000000041e007c0c */ /* 0x000fda000bf26270 */
[----:B------:R-:W-:Y:S01]  /*20a0*/  @P1 CALL.REL.NOINC `(.L_x_1903) ;  /* 0x0000001000001944 */ /* 0x000fe20003c00000 */
[----:B------:R-:W-:Y:S05]  /*20b0*/  BRA `(.L_x_1904) ;  /* 0xffffe10000007947 */ /* 0x000fea000383ffff */
.L_x_1903:
[----:B------:R-:W-:Y:S05]  /*20c0*/  EXIT ;  /* 0x000000000000794d */ /* 0x000fea0003800000 */
.L_x_1905:
        /* <DEDUP_REMOVED lines=11> */
.L_x_2369:


//--------------------- .text._Z35group_norm_nhwc_fwd_one_pass_kernelI11Fp16IOBf16WLi512ELi12ELi384EEv26Group_norm_nhwc_fwd_params --------------------------
	.section	.text._Z35group_norm_nhwc_fwd_one_pass_kernelI11Fp16IOBf16WLi512ELi12ELi384EEv26Group_norm_nhwc_fwd_params,"ax",@progbits
	.sectioninfo	@"SHI_REGISTERS=56"
	.align	128
        .global         _Z35group_norm_nhwc_fwd_one_pass_kernelI11Fp16IOBf16WLi512ELi12ELi384EEv26Group_norm_nhwc_fwd_params
        .type           _Z35group_norm_nhwc_fwd_one_pass_kernelI11Fp16IOBf16WLi512ELi12ELi384EEv26Group_norm_nhwc_fwd_params,@function
        .size           _Z35group_norm_nhwc_fwd_one_pass_kernelI11Fp16IOBf16WLi512ELi12ELi384EEv26Group_norm_nhwc_fwd_params,(.L_x_2370 - _Z35group_norm_nhwc_fwd_one_pass_kernelI11Fp16IOBf16WLi512ELi12ELi384EEv26Group_norm_nhwc_fwd_params)
        .other          _Z35group_norm_nhwc_fwd_one_pass_kernelI11Fp16IOBf16WLi512ELi12ELi384EEv26Group_norm_nhwc_fwd_params,@"STO_CUDA_ENTRY STV_DEFAULT"
_Z35group_norm_nhwc_fwd_one_pass_kernelI11Fp16IOBf16WLi512ELi12ELi384EEv26Group_norm_nhwc_fwd_params:
.text._Z35group_norm_nhwc_fwd_one_pass_kernelI11Fp16IOBf16WLi512ELi12ELi384EEv26Group_norm_nhwc_fwd_params:
        /* <DEDUP_REMOVED lines=32> */
.L_x_1940:
[----:B-1----:R-:W-:Y:S01]  /*0200*/  IABS R10, c[0x0][0x1d8] ;  /* 0x00007600000a7a13 */ /* 0x002fe20000000000 */
[----:B------:R-:W-:Y:S01]  /*0210*/  CS2R R28, SRZ ;  /* 0x00000000001c7805 */ /* 0x000fe2000001ff00 */
[----:B0-----:R-:W-:Y:S02]  /*0220*/  IABS R12, R46 ;  /* 0x0000002e000c7213 */ /* 0x001fe40000000000 */
[----:B------:R-:W0:Y:S01]  /*0230*/  I2F.RP R7, R10 ;  /* 0x0000000a00077306 */ /* 0x000e220000209400 */
        /* <DEDUP_REMOVED lines=253> */
.L_x_1907:
[----:B------:R-:W-:Y:S05]  /*1210*/  BSYNC B0 ;  /* 0x0000000000007941 */ /* 0x000fea0003800000 */
.L_x_1906:
        /* <DEDUP_REMOVED lines=25> */
.L_x_1910:
[----:B------:R-:W2:Y:S01]  /*13b0*/  LDG.E.STRONG.GPU R14, [R12.64] ;  /* 0x000000060c0e7981 */ /* 0x000ea2000c1ef900 */
[----:B------:R-:W-:Y:S01]  /*13c0*/  YIELD ;  /* 0x0000000000007946 */ /* 0x000fe20003800000 */
[----:B--2---:R-:W-:Y:S01]  /*13d0*/  ISETP.NE.AND P1, PT, R14, R15, PT ;  /* 0x0000000f0e00720c */ /* 0x004fe20003f25270 */
[----:B------:R-:W-:-:S12]  /*13e0*/  CCTL.IVALL ;  /* 0x00000000ff00798f */ /* 0x000fd80002000000 */
[----:B------:R-:W-:Y:S05]  /*13f0*/  @P1 BRA `(.L_x_1910) ;  /* 0xffffffb000001947 */ /* 0x000fea000383ffff */
.L_x_1909:
        /* <DEDUP_REMOVED lines=11> */
.L_x_1912:
        /* <DEDUP_REMOVED lines=59> */
.L_x_1911:
        /* <DEDUP_REMOVED lines=19> */
.L_x_1914:
[----:B------:R-:W-:Y:S05]  /*1990*/  BSYNC B0 ;  /* 0x0000000000007941 */ /* 0x000fea0003800000 */
.L_x_1913:
        /* <DEDUP_REMOVED lines=30> */
.L_x_1908:
        /* <DEDUP_REMOVED lines=24> */
[----:B------:R-:W-:Y:S01]  /*1d00*/  FSETP.GTU.FTZ.AND P1, PT, R15, RZ, PT ;  /* 0x000000ff0f00720b */ /* 0x000fe20003f3c000 */
[----:B------:R-:W-:-:S12]  /*1d10*/  HADD2.F32 R13, -RZ, R30.H0_H0 ;  /* 0x2000001eff0d7230 */ /* 0x000fd80000004100 */
[----:B------:R-:W-:-:S04]  /*1d20*/  @P1 FADD.FTZ R24, R15, c[0x0][0x188] ;  /* 0x000062000f181621 */ /* 0x000fc80000010000 */
[----:B------:R0:W1:Y:S01]  /*1d30*/  @P1 MUFU.RSQ R12, R24 ;  /* 0x00000018000c1308 */ /* 0x0000620000001400 */
[----:B--2---:R-:W-:Y:S02]  /*1d40*/  HADD2.F32 R21, -RZ, R30.H1_H1 ;  /* 0x3000001eff157230 */ /* 0x004fe40000004100 */
[----:B-----5:R-:W-:Y:S02]  /*1d50*/  HADD2.F32 R23, -RZ, R29.H0_H0 ;  /* 0x2000001dff177230 */ /* 0x020fe40000004100 */
[----:B------:R-:W-:Y:S02]  /*1d60*/  HADD2.F32 R27, -RZ, R33.H0_H0 ;  /* 0x20000021ff1b7230 */ /* 0x000fe40000004100 */
[----:B------:R-:W-:Y:S02]  /*1d70*/  HADD2.F32 R49, -RZ, R34.H0_H0 ;  /* 0x20000022ff317230 */ /* 0x000fe40000004100 */
[----:B------:R-:W-:Y:S02]  /*1d80*/  HADD2.F32 R20, -RZ, R35.H0_H0 ;  /* 0x20000023ff147230 */ /* 0x000fe40000004100 */
[----:B------:R-:W-:-:S02]  /*1d90*/  HADD2.F32 R22, -RZ, R36.H0_H0 ;  /* 0x20000024ff167230 */ /* 0x000fc40000004100 */
[----:B0-----:R-:W-:Y:S02]  /*1da0*/  HADD2.F32 R24, -RZ, R37.H0_H0 ;  /* 0x20000025ff187230 */ /* 0x001fe40000004100 */
[--C-:B------:R-:W-:Y:S02]  /*1db0*/  HADD2.F32 R15, -RZ, R28.reuse.H0_H0 ;  /* 0x2000001cff0f7230 */ /* 0x100fe40000004100 */
[----:B------:R-:W-:Y:S02]  /*1dc0*/  HADD2.F32 R25, -RZ, R28.H1_H1 ;  /* 0x3000001cff197230 */ /* 0x000fe40000004100 */
[----:B------:R-:W-:Y:S02]  /*1dd0*/  HADD2.F32 R29, -RZ, R29.H1_H1 ;  /* 0x3000001dff1d7230 */ /* 0x000fe40000004100 */
[----:B------:R-:W-:Y:S02]  /*1de0*/  HADD2.F32 R33, -RZ, R33.H1_H1 ;  /* 0x30000021ff217230 */ /* 0x000fe40000004100 */
[----:B------:R-:W-:-:S02]  /*1df0*/  HADD2.F32 R34, -RZ, R34.H1_H1 ;  /* 0x30000022ff227230 */ /* 0x000fc40000004100 */
[----:B------:R-:W-:Y:S02]  /*1e00*/  HADD2.F32 R35, -RZ, R35.H1_H1 ;  /* 0x30000023ff237230 */ /* 0x000fe40000004100 */
[----:B------:R-:W-:Y:S02]  /*1e10*/  HADD2.F32 R36, -RZ, R36.H1_H1 ;  /* 0x30000024ff247230 */ /* 0x000fe40000004100 */
[----:B------:R-:W-:Y:S01]  /*1e20*/  HADD2.F32 R37, -RZ, R37.H1_H1 ;  /* 0x30000025ff257230 */ /* 0x000fe20000004100 */
[--C-:B------:R-:W-:Y:S01]  /*1e30*/  FADD.FTZ R13, R13, -R14.reuse ;  /* 0x8000000e0d0d7221 */ /* 0x100fe20000010000 */
[----:B------:R-:W-:Y:S01]  /*1e40*/  ISETP.GE.U32.AND P1, PT, R44, c[0x0][0x1c8], PT ;  /* 0x000072002c007a0c */ /* 0x000fe20003f26070 */
[--C-:B------:R-:W-:Y:S01]  /*1e50*/  FADD.FTZ R21, R21, -R14.reuse ;  /* 0x8000000e15157221 */ /* 0x100fe20000010000 */
[----:B------:R-:W-:Y:S01]  /*1e60*/  ISETP.GE.U32.AND P2, PT, R43, c[0x0][0x1c8], PT ;  /* 0x000072002b007a0c */ /* 0x000fe20003f46070 */
[--C-:B------:R-:W-:Y:S01]  /*1e70*/  FADD.FTZ R15, R15, -R14.reuse ;  /* 0x8000000e0f0f7221 */ /* 0x100fe20000010000 */
[----:B------:R-:W-:Y:S01]  /*1e80*/  ISETP.GE.AND.EX P1, PT, R7, c[0x0][0x1cc], PT, P1 ;  /* 0x0000730007007a0c */ /* 0x000fe20003f26310 */
[--C-:B------:R-:W-:Y:S01]  /*1e90*/  FADD.FTZ R25, R25, -R14.reuse ;  /* 0x8000000e19197221 */ /* 0x100fe20000010000 */
[----:B------:R-:W-:Y:S01]  /*1ea0*/  ISETP.GE.AND.EX P2, PT, R8, c[0x0][0x1cc], PT, P2 ;  /* 0x0000730008007a0c */ /* 0x000fe20003f46320 */
        /* <DEDUP_REMOVED lines=10> */
[--C-:B------:R-:W-:Y:S02]  /*1f50*/  FADD.FTZ R24, R24, -R14.reuse ;  /* 0x8000000e18187221 */ /* 0x100fe40000010000 */
[----:B------:R-:W-:Y:S02]  /*1f60*/  FADD.FTZ R37, R37, -R14 ;  /* 0x8000000e25257221 */ /* 0x000fe40000010000 */
[----:B-1----:R-:W-:-:S02]  /*1f70*/  FMUL.FTZ R13, R13, R12 ;  /* 0x0000000c0d0d7220 */ /* 0x002fc40000410000 */
[-C--:B------:R-:W-:Y:S01]  /*1f80*/  FMUL.FTZ R14, R21, R12.reuse ;  /* 0x0000000c150e7220 */ /* 0x080fe20000410000 */
[C---:B------:R-:W-:Y:S01]  /*1f90*/  ISETP.GT.U32.OR P1, PT, R6.reuse, 0x17f, P1 ;  /* 0x0000017f0600780c */ /* 0x040fe20000f24470 */
[-C--:B------:R-:W-:Y:S01]  /*1fa0*/  FMUL.FTZ R21, R15, R12.reuse ;  /* 0x0000000c0f157220 */ /* 0x080fe20000410000 */
[----:B------:R-:W-:Y:S01]  /*1fb0*/  ISETP.GT.U32.OR P2, PT, R6, 0x17f, P2 ;  /* 0x0000017f0600780c */ /* 0x000fe20001744470 */
        /* <DEDUP_REMOVED lines=12> */
[----:B------:R-:W-:Y:S01]  /*2080*/  FMUL.FTZ R37, R37, R12 ;  /* 0x0000000c25257220 */ /* 0x000fe20000410000 */
[----:B---3--:R-:W-:Y:S02]  /*2090*/  PRMT R26, RZ, 0x5410, R17 ;  /* 0x00005410ff1a7816 */ /* 0x008fe40000000011 */
        /* <DEDUP_REMOVED lines=16> */
.L_x_1915:
[----:B------:R-:W-:Y:S01]  /*21a0*/  BSSY B0, `(.L_x_1916) ;  /* 0x000000c000007945 */ /* 0x000fe20003800000 */
[----:B------:R-:W-:Y:S05]  /*21b0*/  @!P0 BRA `(.L_x_1917) ;  /* 0x000000a000008947 */ /* 0x000fea0003800000 */
[----:B------:R-:W-:Y:S01]  /*21c0*/  MOV R12, R52 ;  /* 0x00000034000c7202 */ /* 0x000fe20000000f00 */
[----:B------:R-:W-:Y:S01]  /*21d0*/  IMAD R14, R3, c[0x0][0x1c0], RZ ;  /* 0x00007000030e7a24 */ /* 0x000fe200078e02ff */
[----:B------:R-:W-:-:S03]  /*21e0*/  MOV R13, R51 ;  /* 0x00000033000d7202 */ /* 0x000fc60000000f00 */
[C---:B------:R-:W-:Y:S02]  /*21f0*/  IMAD R15, R45.reuse, c[0x0][0x1c4], R14 ;  /* 0x000071002d0f7a24 */ /* 0x040fe400078e020e */
[----:B------:R-:W-:-:S05]  /*2200*/  IMAD.WIDE.U32 R12, R45, c[0x0][0x1c0], R12 ;  /* 0x000070002d0c7a25 */ /* 0x000fca00078e000c */
[----:B------:R-:W-:Y:S02]  /*2210*/  IADD3 R15, R13, R15, RZ ;  /* 0x0000000f0d0f7210 */ /* 0x000fe40007ffe0ff */
[----:B------:R-:W-:Y:S02]  /*2220*/  LEA R14, P3, R12, c[0x0][0x160], 0x1 ;  /* 0x000058000c0e7a11 */ /* 0x000fe400078608ff */
[----:B------:R-:W-:Y:S02]  /*2230*/  F2FP.PACK_AB R13, R18, R28 ;  /* 0x0000001c120d723e */ /* 0x000fe400000000ff */
[----:B------:R-:W-:-:S05]  /*2240*/  LEA.HI.X R15, R12, c[0x0][0x164], R15, 0x1, P3 ;  /* 0x000059000c0f7a11 */ /* 0x000fca00018f0c0f */
[----:B------:R0:W-:Y:S04]  /*2250*/  STG.E [R14.64], R13 ;  /* 0x0000000d0e007986 */ /* 0x0001e8000c101906 */
.L_x_1917:
[----:B------:R-:W-:Y:S05]  /*2260*/  BSYNC B0 ;  /* 0x0000000000007941 */ /* 0x000fea0003800000 */
.L_x_1916:
[----:B------:R-:W-:Y:S02]  /*2270*/  FFMA.FTZ R21, R16, R21, R17 ;  /* 0x0000001510157223 */ /* 0x000fe40000010011 */
[----:B------:R-:W-:Y:S01]  /*2280*/  FFMA.FTZ R18, R26, R25, R19 ;  /* 0x000000191a127223 */ /* 0x000fe20000010013 */
        /* <DEDUP_REMOVED lines=11> */
.L_x_1918:
[----:B------:R-:W-:Y:S01]  /*2340*/  BSSY B0, `(.L_x_1919) ;  /* 0x000000c000007945 */ /* 0x000fe20003800000 */
[----:B------:R-:W-:Y:S05]  /*2350*/  @P1 BRA `(.L_x_1920) ;  /* 0x000000a000001947 */ /* 0x000fea0003800000 */
[----:B------:R-:W-:Y:S01]  /*2360*/  MOV R12, R52 ;  /* 0x00000034000c7202 */ /* 0x000fe20000000f00 */
[----:B------:R-:W-:Y:S01]  /*2370*/  IMAD R7, R7, c[0x0][0x1c0], RZ ;  /* 0x0000700007077a24 */ /* 0x000fe200078e02ff */
[----:B0-----:R-:W-:Y:S02]  /*2380*/  MOV R13, R51 ;  /* 0x00000033000d7202 */ /* 0x001fe40000000f00 */
[----:B------:R-:W-:Y:S01]  /*2390*/  F2FP.PACK_AB R21, R18, R21 ;  /* 0x000000151215723e */ /* 0x000fe200000000ff */
[C---:B------:R-:W-:Y:S02]  /*23a0*/  IMAD R7, R44.reuse, c[0x0][0x1c4], R7 ;  /* 0x000071002c077a24 */ /* 0x040fe400078e0207 */
[----:B------:R-:W-:-:S05]  /*23b0*/  IMAD.WIDE.U32 R12, R44, c[0x0][0x1c0], R12 ;  /* 0x000070002c0c7a25 */ /* 0x000fca00078e000c */
[----:B------:R-:W-:Y:S02]  /*23c0*/  IADD3 R7, R13, R7, RZ ;  /* 0x000000070d077210 */ /* 0x000fe40007ffe0ff */
[----:B------:R-:W-:-:S04]  /*23d0*/  LEA R14, P1, R12, c[0x0][0x160], 0x1 ;  /* 0x000058000c0e7a11 */ /* 0x000fc800078208ff */
[----:B------:R-:W-:-:S05]  /*23e0*/  LEA.HI.X R15, R12, c[0x0][0x164], R7, 0x1, P1 ;  /* 0x000059000c0f7a11 */ /* 0x000fca00008f0c07 */
[----:B------:R0:W-:Y:S04]  /*23f0*/  STG.E [R14.64], R21 ;  /* 0x000000150e007986 */ /* 0x0001e8000c101906 */
.L_x_1920:
[----:B------:R-:W-:Y:S05]  /*2400*/  BSYNC B0 ;  /* 0x0000000000007941 */ /* 0x000fea0003800000 */
.L_x_1919:
        /* <DEDUP_REMOVED lines=13> */
.L_x_1921:
        /* <DEDUP_REMOVED lines=12> */
.L_x_1923:
[----:B------:R-:W-:Y:S05]  /*25a0*/  BSYNC B0 ;  /* 0x0000000000007941 */ /* 0x000fea0003800000 */
.L_x_1922:
        /* <DEDUP_REMOVED lines=36> */
.L_x_1924:
[----:B------:R-:W-:Y:S01]  /*27f0*/  BSSY B0, `(.L_x_1925) ;  /* 0x000000c000007945 */ /* 0x000fe20003800000 */
[----:B------:R-:W-:Y:S05]  /*2800*/  @P5 BRA `(.L_x_1926) ;  /* 0x000000a000005947 */ /* 0x000fea0003800000 */
[----:B0-----:R-:W-:Y:S01]  /*2810*/  IMAD R13, R9, c[0x0][0x1c0], RZ ;  /* 0x00007000090d7a24 */ /* 0x001fe200078e02ff */
        /* <DEDUP_REMOVED lines=9> */
.L_x_1926:
[----:B------:R-:W-:Y:S05]  /*28b0*/  BSYNC B0 ;  /* 0x0000000000007941 */ /* 0x000fea0003800000 */
.L_x_1925:
        /* <DEDUP_REMOVED lines=11> */
.L_x_1927:
        /* <DEDUP_REMOVED lines=12> */
.L_x_1929:
[----:B------:R-:W-:Y:S05]  /*2a30*/  BSYNC B0 ;  /* 0x0000000000007941 */ /* 0x000fea0003800000 */
.L_x_1928:
        /* <DEDUP_REMOVED lines=11> */
.L_x_1930:
        /* <DEDUP_REMOVED lines=12> */
.L_x_1932:
[----:B------:R-:W-:Y:S05]  /*2bb0*/  BSYNC B0 ;  /* 0x0000000000007941 */ /* 0x000fea0003800000 */
.L_x_1931:
        /* <DEDUP_REMOVED lines=11> */
.L_x_1933:
[----:B------:R-:W-:Y:S01]  /*2c70*/  BSSY B0, `(.L_x_1934) ;  /* 0x000000c000007945 */ /* 0x000fe20003800000 */
[----:B------:R-:W-:Y:S05]  /*2c80*/  @P3 BRA `(.L_x_1935) ;  /* 0x000000a000003947 */ /* 0x000fea0003800000 */
[----:B------:R-:W-:Y:S01]  /*2c90*/  MOV R8, R52 ;  /* 0x0000003400087202 */ /* 0x000fe20000000f00 */
[----:B-1----:R-:W-:Y:S01]  /*2ca0*/  IMAD R10, R31, c[0x0][0x1c0], RZ ;  /* 0x000070001f0a7a24 */ /* 0x002fe200078e02ff */
        /* <DEDUP_REMOVED lines=8> */
.L_x_1935:
[----:B------:R-:W-:Y:S05]  /*2d30*/  BSYNC B0 ;  /* 0x0000000000007941 */ /* 0x000fea0003800000 */
.L_x_1934:
        /* <DEDUP_REMOVED lines=11> */
.L_x_1936:
[----:B------:R-:W-:Y:S01]  /*2df0*/  BSSY B0, `(.L_x_1937) ;  /* 0x000000b000007945 */ /* 0x000fe20003800000 */
[----:B------:R-:W-:Y:S05]  /*2e00*/  @P4 BRA `(.L_x_1938) ;  /* 0x0000009000004947 */ /* 0x000fea0003800000 */
[----:B------:R-:W-:Y:S01]  /*2e10*/  MOV R50, R52 ;  /* 0x0000003400327202 */ /* 0x000fe20000000f00 */
[----:B-1----:R-:W-:Y:S01]  /*2e20*/  IMAD R7, R32, c[0x0][0x1c0], RZ ;  /* 0x0000700020077a24 */ /* 0x002fe200078e02ff */
[----:B------:R-:W-:-:S03]  /*2e30*/  F2FP.PACK_AB R37, R37, R16 ;  /* 0x000000102525723e */ /* 0x000fc600000000ff */
[----:B------:R-:W-:-:S04]  /*2e40*/  IMAD.WIDE.U32 R50, R38, c[0x0][0x1c0], R50 ;  /* 0x0000700026327a25 */ /* 0x000fc800078e0032 */
[----:B------:R-:W-:Y:S01]  /*2e50*/  IMAD R7, R38, c[0x0][0x1c4], R7 ;  /* 0x0000710026077a24 */ /* 0x000fe200078e0207 */
[----:B------:R-:W-:-:S04]  /*2e60*/  LEA R8, P1, R50, c[0x0][0x160], 0x1 ;  /* 0x0000580032087a11 */ /* 0x000fc800078208ff */
[----:B------:R-:W-:-:S04]  /*2e70*/  IADD3 R7, R51, R7, RZ ;  /* 0x0000000733077210 */ /* 0x000fc80007ffe0ff */
[----:B------:R-:W-:-:S05]  /*2e80*/  LEA.HI.X R9, R50, c[0x0][0x164], R7, 0x1, P1 ;  /* 0x0000590032097a11 */ /* 0x000fca00008f0c07 */
[----:B------:R1:W-:Y:S02]  /*2e90*/  STG.E [R8.64], R37 ;  /* 0x0000002508007986 */ /* 0x0003e4000c101906 */
.L_x_1938:
[----:B------:R-:W-:Y:S05]  /*2ea0*/  BSYNC B0 ;  /* 0x0000000000007941 */ /* 0x000fea0003800000 */
.L_x_1937:
[----:B------:R-:W-:Y:S02]  /*2eb0*/  IADD3 R46, R46, c[0x0][0x10], RZ ;  /* 0x000004002e2e7a10 */ /* 0x000fe40007ffe0ff */
[----:B------:R-:W-:Y:S02]  /*2ec0*/  IADD3 R2, R2, 0x1, RZ ;  /* 0x0000000102027810 */ /* 0x000fe40007ffe0ff */
[----:B------:R-:W-:-:S13]  /*2ed0*/  ISETP.GE.AND P1, PT, R46, UR4, PT ;  /* 0x000000042e007c0c */ /* 0x000fda000bf26270 */
[----:B------:R-:W-:Y:S01]  /*2ee0*/  @P1 CALL.REL.NOINC `(.L_x_1939) ;  /* 0x0000001000001944 */ /* 0x000fe20003c00000 */
[----:B------:R-:W-:Y:S05]  /*2ef0*/  BRA `(.L_x_1940) ;  /* 0xffffd30000007947 */ /* 0x000fea000383ffff */
.L_x_1939:
[----:B------:R-:W-:Y:S05]  /*2f00*/  EXIT ;  /* 0x000000000000794d */ /* 0x000fea0003800000 */
.L_x_1941:
        /* <DEDUP_REMOVED lines=15> */
.L_x_2370:


//--------------------- .text._Z35group_norm_nhwc_fwd_one_pass_kernelI11Fp16IOFp16WLi64ELi12ELi384EEv26Group_norm_nhwc_fwd_params --------------------------
	.section	.text._Z35group_norm_nhwc_fwd_one_pass_kernelI11Fp16IOFp16WLi64ELi12ELi384EEv26Group_norm_nhwc_fwd_params,"ax",@progbits
	.sectioninfo	@"SHI_REGISTERS=32"
	.align	128
        .global         _Z35group_norm_nhwc_fwd_one_pass_kernelI11Fp16IOFp16WLi64ELi12ELi384EEv26Group_norm_nhwc_fwd_params
        .type           _Z35group_norm_nhwc_fwd_one_pass_kernelI11Fp16IOFp16WLi64ELi12ELi384EEv26Group_norm_nhwc_fwd_params,@function
        .size           _Z35group_norm_nhwc_fwd_one_pass_kernelI11Fp16IOFp16WLi64ELi12ELi384EEv26Group_norm_nhwc_fwd_params,(.L_x_2371 - _Z35group_norm_nhwc_fwd_one_pass_kernelI11Fp16IOFp16WLi64ELi12ELi384EEv26Group_norm_nhwc_fwd_params)
        .other          _Z35group_norm_nhwc_fwd_one_pass_kernelI11Fp16IOFp16WLi64ELi12ELi384EEv26Group_norm_nhwc_fwd_params,@"STO_CUDA_ENTRY STV_DEFAULT"
_Z35group_norm_nhwc_fwd_one_pass_kernelI11Fp16IOFp16WLi64ELi12ELi384EEv26Group_norm_nhwc_fwd_params:
.text._Z35group_norm_nhwc_fwd_one_pass_kernelI11Fp16IOFp16WLi64ELi12ELi384EEv26Group_norm_nhwc_fwd_params:
        /* <DEDUP_REMOVED lines=25> */
.L_x_1955:
        /* <DEDUP_REMOVED lines=112> */
.L_x_1943:
[----:B------:R-:W-:Y:S05]  /*0890*/  BSYNC B0 ;  /* 0x0000000000007941 */ /* 0x000fea0003800000 */
.L_x_1942:
        /* <DEDUP_REMOVED lines=25> */
.L_x_1946:
[----:B------:R-:W2:Y:S01]  /*0a30*/  LDG.E.STRONG.GPU R8, [R6.64] ;  /* 0x0000000606087981 */ /* 0x000ea2000c1ef900 */
[----:B------:R-:W-:Y:S01]  /*0a40*/  YIELD ;  /* 0x0000000000007946 */ /* 0x000fe20003800000 */
[----:B--2---:R-:W-:Y:S01]  /*0a50*/  ISETP.NE.AND P1, PT, R8, R9, PT ;  /* 0x000000090800720c */ /* 0x004fe20003f25270 */
[----:B------:R-:W-:-:S12]  /*0a60*/  CCTL.IVALL ;  /* 0x00000000ff00798f */ /* 0x000fd80002000000 */
[----:B------:R-:W-:Y:S05]  /*0a70*/  @P1 BRA `(.L_x_1946) ;  /* 0xffffffb000001947 */ /* 0x000fea000383ffff */
.L_x_1945:
        /* <DEDUP_REMOVED lines=11> */
.L_x_1948:
        /* <DEDUP_REMOVED lines=59> */
.L_x_1947:
        /* <DEDUP_REMOVED lines=19> */
.L_x_1950:
[----:B------:R-:W-:Y:S05]  /*1010*/  BSYNC B0 ;  /* 0x0000000000007941 */ /* 0x000fea0003800000 */
.L_x_1949:
        /* <DEDUP_REMOVED lines=30> */
.L_x_1944:
        /* <DEDUP_REMOVED lines=16> */
[----:B------:R-:W2:Y:S04]  /*1300*/  LDG.E.U16 R0, [R8.64] ;  /* 0x0000000608007981 */ /* 0x000ea8000c1e1500 */
[----:B------:R1:W3:Y:S04]  /*1310*/  LDG.E.U16 R28, [R12.64] ;  /* 0x000000060c1c7981 */ /* 0x0002e8000c1e1500 */
[----:B------:R-:W4:Y:S04]  /*1320*/  LDG.E.U16 R29, [R8.64+0x2] ;  /* 0x00000206081d7981 */ /* 0x000f28000c1e1500 */
[----:B------:R-:W5:Y:S04]  /*1330*/  LDS.64 R14, [0x78] ;  /* 0x00007800ff0e7984 */ /* 0x000f680000000a00 */
[----:B-1----:R-:W4:Y:S01]  /*1340*/  LDG.E.U16 R12, [R12.64+0x2] ;  /* 0x000002060c0c7981 */ /* 0x002f22000c1e1500 */
[----:B-----5:R-:W-:-:S04]  /*1350*/  FMUL.FTZ R14, R14, c[0x0][0x1f4] ;  /* 0x00007d000e0e7a20 */ /* 0x020fc80000410000 */
[----:B0-----:R-:W-:-:S04]  /*1360*/  FMUL.FTZ R4, R14, R14 ;  /* 0x0000000e0e047220 */ /* 0x001fc80000410000 */
[----:B------:R-:W-:-:S05]  /*1370*/  FFMA.FTZ R15, R15, c[0x0][0x1f4], -R4 ;  /* 0x00007d000f0f7a23 */ /* 0x000fca0000010804 */
[----:B------:R-:W-:Y:S02]  /*1380*/  FSETP.GTU.FTZ.AND P1, PT, R15, RZ, PT ;  /* 0x000000ff0f00720b */ /* 0x000fe40003f3c000 */
[----:B------:R-:W-:-:S11]  /*1390*/  MOV R4, 0x3f800000 ;  /* 0x3f80000000047802 */ /* 0x000fd60000000f00 */
[----:B------:R-:W-:-:S04]  /*13a0*/  @P1 FADD.FTZ R15, R15, c[0x0][0x188] ;  /* 0x000062000f0f1621 */ /* 0x000fc80000010000 */
[----:B------:R-:W0:Y:S01]  /*13b0*/  @P1 MUFU.RSQ R4, R15 ;  /* 0x0000000f00041308 */ /* 0x000e220000001400 */
[----:B------:R-:W-:Y:S01]  /*13c0*/  ISETP.NE.AND P1, PT, RZ, UR5, PT ;  /* 0x00000005ff007c0c */ /* 0x000fe2000bf25270 */
[--C-:B------:R-:W-:Y:S02]  /*13d0*/  HADD2.F32 R5, -RZ, R23.reuse.H1_H1 ;  /* 0x30000017ff057230 */ /* 0x100fe40000004100 */
[----:B------:R-:W-:-:S03]  /*13e0*/  HADD2.F32 R7, -RZ, R23.H0_H0 ;  /* 0x20000017ff077230 */ /* 0x000fc60000004100 */
[--C-:B------:R-:W-:Y:S02]  /*13f0*/  FADD.FTZ R5, R5, -R14.reuse ;  /* 0x8000000e05057221 */ /* 0x100fe40000010000 */
[----:B------:R-:W-:Y:S02]  /*1400*/  FADD.FTZ R7, R7, -R14 ;  /* 0x8000000e07077221 */ /* 0x000fe40000010000 */
[-C--:B0-----:R-:W-:Y:S02]  /*1410*/  FMUL.FTZ R5, R5, R4.reuse ;  /* 0x0000000405057220 */ /* 0x081fe40000410000 */
[----:B------:R-:W-:Y:S01]  /*1420*/  FMUL.FTZ R7, R7, R4 ;  /* 0x0000000407077220 */ /* 0x000fe20000410000 */
[----:B--2---:R-:W-:Y:S02]  /*1430*/  HADD2.F32 R0, -RZ, R0.H0_H0 ;  /* 0x20000000ff007230 */ /* 0x004fe40000004100 */
[----:B---3--:R-:W-:Y:S02]  /*1440*/  HADD2.F32 R28, -RZ, R28.H0_H0 ;  /* 0x2000001cff1c7230 */ /* 0x008fe40000004100 */
[----:B----4-:R-:W-:-:S03]  /*1450*/  HADD2.F32 R6, -RZ, R29.H0_H0 ;  /* 0x2000001dff067230 */ /* 0x010fc60000004100 */
[----:B------:R-:W-:Y:S01]  /*1460*/  FFMA.FTZ R0, R0, R5, R28 ;  /* 0x0000000500007223 */ /* 0x000fe2000001001c */
[----:B------:R-:W-:-:S05]  /*1470*/  HADD2.F32 R12, -RZ, R12.H0_H0 ;  /* 0x2000000cff0c7230 */ /* 0x000fca0000004100 */
        /* <DEDUP_REMOVED lines=12> */
.L_x_1951:
        /* <DEDUP_REMOVED lines=12> */
.L_x_1953:
[----:B------:R-:W-:Y:S05]  /*1600*/  BSYNC B0 ;  /* 0x0000000000007941 */ /* 0x000fea0003800000 */
.L_x_1952:
[----:B------:R-:W-:Y:S02]  /*1610*/  IADD3 R21, R21, c[0x0][0x10], RZ ;  /* 0x0000040015157a10 */ /* 0x000fe40007ffe0ff */
[----:B------:R-:W-:Y:S02]  /*1620*/  IADD3 R3, R3, 0x1, RZ ;  /* 0x0000000103037810 */ /* 0x000fe40007ffe0ff */
[----:B------:R-:W-:-:S13]  /*1630*/  ISETP.GE.AND P1, PT, R21, UR4, PT ;  /* 0x0000000415007c0c */ /* 0x000fda000bf26270 */
[----:B------:R-:W-:Y:S01]  /*1640*/  @P1 CALL.REL.NOINC `(.L_x_1954) ;  /* 0x0000001000001944 */ /* 0x000fe20003c00000 */
[----:B------:R-:W-:Y:S05]  /*1650*/  BRA `(.L_x_1955) ;  /* 0xffffeb3000007947 */ /* 0x000fea000383ffff */
.L_x_1954:
[----:B------:R-:W-:Y:S05]  /*1660*/  EXIT ;  /* 0x000000000000794d */ /* 0x000fea0003800000 */
.L_x_1956:
        /* <DEDUP_REMOVED lines=9> */
.L_x_2371:


//--------------------- .text._Z35group_norm_nhwc_fwd_one_pass_kernelI11Fp16IOFp16WLi128ELi12ELi384EEv26Group_norm_nhwc_fwd_params --------------------------
	.section	.text._Z35group_norm_nhwc_fwd_one_pass_kernelI11Fp16IOFp16WLi128ELi12ELi384EEv26Group_norm_nhwc_fwd_params,"ax",@progbits
	.sectioninfo	@"SHI_REGISTERS=32"
	.align	128
        .global         _Z35group_norm_nhwc_fwd_one_pass_kernelI11Fp16IOFp16WLi128ELi12ELi384EEv26Group_norm_nhwc_fwd_params
        .type           _Z35group_norm_nhwc_fwd_one_pass_kernelI11Fp16IOFp16WLi128ELi12ELi384EEv26Group_norm_nhwc_fwd_params,@function
        .size           _Z35group_norm_nhwc_fwd_one_pass_kernelI11Fp16IOFp16WLi128ELi12ELi384EEv26Group_norm_nhwc_fwd_params,(.L_x_2372 - _Z35group_norm_nhwc_fwd_one_pass_kernelI11Fp16IOFp16WLi128ELi12ELi384EEv26Group_norm_nhwc_fwd_params)
        .other          _Z35group_norm_nhwc_fwd_one_pass_kernelI11Fp16IOFp16WLi128ELi12ELi384EEv26Group_norm_nhwc_fwd_params,@"STO_CUDA_ENTRY STV_DEFAULT"
_Z35group_norm_nhwc_fwd_one_pass_kernelI11Fp16IOFp16WLi128ELi12ELi384EEv26Group_norm_nhwc_fwd_params:
.text._Z35group_norm_nhwc_fwd_one_pass_kernelI11Fp16IOFp16WLi128ELi12ELi384EEv26Group_norm_nhwc_fwd_params:
        /* <DEDUP_REMOVED lines=26> */
.L_x_1973:
        /* <DEDUP_REMOVED lines=130> */
.L_x_1958:
[----:B------:R-:W-:Y:S05]  /*09c0*/  BSYNC B0 ;  /* 0x0000000000007941 */ /* 0x000fea0003800000 */
.L_x_1957:
        /* <DEDUP_REMOVED lines=25> */
.L_x_1961:
[----:B------:R-:W2:Y:S01]  /*0b60*/  LDG.E.STRONG.GPU R10, [R8.64] ;  /* 0x00000006080a7981 */ /* 0x000ea2000c1ef900 */
[----:B------:R-:W-:Y:S01]  /*0b70*/  YIELD ;  /* 0x0000000000007946 */ /* 0x000fe20003800000 */
[----:B--2---:R-:W-:Y:S01]  /*0b80*/  ISETP.NE.AND P1, PT, R10, R11, PT ;  /* 0x0000000b0a00720c */ /* 0x004fe20003f25270 */
[----:B------:R-:W-:-:S12]  /*0b90*/  CCTL.IVALL ;  /* 0x00000000ff00798f */ /* 0x000fd80002000000 */
[----:B------:R-:W-:Y:S05]  /*0ba0*/  @P1 BRA `(.L_x_1961) ;  /* 0xffffffb000001947 */ /* 0x000fea000383ffff */
.L_x_1960:
        /* <DEDUP_REMOVED lines=11> */
.L_x_1963:
        /* <DEDUP_REMOVED lines=59> */
.L_x_1962:
        /* <DEDUP_REMOVED lines=19> */
.L_x_1965:
[----:B------:R-:W-:Y:S05]  /*1140*/  BSYNC B0 ;  /* 0x0000000000007941 */ /* 0x000fea0003800000 */
.L_x_1964:
        /* <DEDUP_REMOVED lines=30> */
.L_x_1959:
        /* <DEDUP_REMOVED lines=26> */
[----:B------:R-:W-:Y:S01]  /*14d0*/  ISETP.NE.AND P2, PT, RZ, UR5, PT ;  /* 0x00000005ff007c0c */ /* 0x000fe2000bf45270 */
[--C-:B------:R-:W-:Y:S02]  /*14e0*/  HADD2.F32 R15, -RZ, R16.reuse.H1_H1 ;  /* 0x30000010ff0f7230 */ /* 0x100fe40000004100 */
[--C-:B------:R-:W-:Y:S02]  /*14f0*/  HADD2.F32 R13, -RZ, R17.reuse.H0_H0 ;  /* 0x20000011ff0d7230 */ /* 0x100fe40000004100 */
[----:B------:R-:W-:Y:S02]  /*1500*/  HADD2.F32 R11, -RZ, R16.H0_H0 ;  /* 0x20000010ff0b7230 */ /* 0x000fe40000004100 */
[----:B------:R-:W-:Y:S01]  /*1510*/  HADD2.F32 R17, -RZ, R17.H1_H1 ;  /* 0x30000011ff117230 */ /* 0x000fe20000004100 */
        /* <DEDUP_REMOVED lines=30> */
.L_x_1966:
        /* <DEDUP_REMOVED lines=12> */
.L_x_1968:
[----:B------:R-:W-:Y:S05]  /*17c0*/  BSYNC B0 ;  /* 0x0000000000007941 */ /* 0x000fea0003800000 */
.L_x_1967:
        /* <DEDUP_REMOVED lines=11> */
.L_x_1969:
        /* <DEDUP_REMOVED lines=12> */
.L_x_1971:
[----:B------:R-:W-:Y:S05]  /*1940*/  BSYNC B0 ;  /* 0x0000000000007941 */ /* 0x000fea0003800000 */
.L_x_1970:
[----:B------:R-:W-:Y:S02]  /*1950*/  IADD3 R20, R20, c[0x0][0x10], RZ ;  /* 0x0000040014147a10 */ /* 0x000fe40007ffe0ff */
[----:B------:R-:W-:Y:S02]  /*1960*/  IADD3 R2, R2, 0x1, RZ ;  /* 0x0000000102027810 */ /* 0x000fe40007ffe0ff */
[----:B------:R-:W-:-:S13]  /*1970*/  ISETP.GE.AND P1, PT, R20, UR4, PT ;  /* 0x0000000414007c0c */ /* 0x000fda000bf26270 */
[----:B------:R-:W-:Y:S01]  /*1980*/  @P1 CALL.REL.NOINC `(.L_x_1972) ;  /* 0x0000001000001944 */ /* 0x000fe20003c00000 */
[----:B------:R-:W-:Y:S05]  /*1990*/  BRA `(.L_x_1973) ;  /* 0xffffe80000007947 */ /* 0x000fea000383ffff */
.L_x_1972:
[----:B------:R-:W-:Y:S05]  /*19a0*/  EXIT ;  /* 0x000000000000794d */ /* 0x000fea0003800000 */
.L_x_1974:
        /* <DEDUP_REMOVED lines=13> */
.L_x_2372:


//--------------------- .text._Z35group_norm_nhwc_fwd_one_pass_kernelI11Fp16IOFp16WLi256ELi12ELi384EEv26Group_norm_nhwc_fwd_params --------------------------
	.section	.text._Z35group_norm_nhwc_fwd_one_pass_kernelI11Fp16IOFp16WLi256ELi12ELi384EEv26Group_norm_nhwc_fwd_params,"ax",@progbits
	.sectioninfo	@"SHI_REGISTERS=40"
	.align	128
        .global         _Z35group_norm_nhwc_fwd_one_pass_kernelI11Fp16IOFp16WLi256ELi12ELi384EEv26Group_norm_nhwc_fwd_params
        .type           _Z35group_norm_nhwc_fwd_one_pass_kernelI11Fp16IOFp16WLi256ELi12ELi384EEv26Group_norm_nhwc_fwd_params,@function
        .size           _Z35group_norm_nhwc_fwd_one_pass_kernelI11Fp16IOFp16WLi256ELi12ELi384EEv26Group_norm_nhwc_fwd_params,(.L_x_2373 - _Z35group_norm_nhwc_fwd_one_pass_kernelI11Fp16IOFp16WLi256ELi12ELi384EEv26Group_norm_nhwc_fwd_params)
        .other          _Z35group_norm_nhwc_fwd_one_pass_kernelI11Fp16IOFp16WLi256ELi12ELi384EEv26Group_norm_nhwc_fwd_params,@"STO_CUDA_ENTRY STV_DEFAULT"
_Z35group_norm_nhwc_fwd_one_pass_kernelI11Fp16IOFp16WLi256ELi12ELi384EEv26Group_norm_nhwc_fwd_params:
.text._Z35group_norm_nhwc_fwd_one_pass_kernelI11Fp16IOFp16WLi256ELi12ELi384EEv26Group_norm_nhwc_fwd_params:
        /* <DEDUP_REMOVED lines=28> */
.L_x_1997:
        /* <DEDUP_REMOVED lines=172> */
.L_x_1976:
[----:B------:R-:W-:Y:S05]  /*0c80*/  BSYNC B0 ;  /* 0x0000000000007941 */ /* 0x000fea0003800000 */
.L_x_1975:
        /* <DEDUP_REMOVED lines=25> */
.L_x_1979:
[----:B------:R-:W2:Y:S01]  /*0e20*/  LDG.E.STRONG.GPU R10, [R8.64] ;  /* 0x00000006080a7981 */ /* 0x000ea2000c1ef900 */
[----:B------:R-:W-:Y:S01]  /*0e30*/  YIELD ;  /* 0x0000000000007946 */ /* 0x000fe20003800000 */
[----:B--2---:R-:W-:Y:S01]  /*0e40*/  ISETP.NE.AND P1, PT, R10, R11, PT ;  /* 0x0000000b0a00720c */ /* 0x004fe20003f25270 */
[----:B------:R-:W-:-:S12]  /*0e50*/  CCTL.IVALL ;  /* 0x00000000ff00798f */ /* 0x000fd80002000000 */
[----:B------:R-:W-:Y:S05]  /*0e60*/  @P1 BRA `(.L_x_1979) ;  /* 0xffffffb000001947 */ /* 0x000fea000383ffff */
.L_x_1978:
        /* <DEDUP_REMOVED lines=11> */
.L_x_1981:
        /* <DEDUP_REMOVED lines=59> */
.L_x_1980:
        /* <DEDUP_REMOVED lines=19> */
.L_x_1983:
[----:B------:R-:W-:Y:S05]  /*1400*/  BSYNC B0 ;  /* 0x0000000000007941 */ /* 0x000fea0003800000 */
.L_x_1982:
        /* <DEDUP_REMOVED lines=30> */
.L_x_1977:
        /* <DEDUP_REMOVED lines=19> */
[----:B-1----:R-:W-:Y:S01]  /*1720*/  MOV R9, 0x3f800000 ;  /* 0x3f80000000097802 */ /* 0x002fe20000000f00 */
[--C-:B------:R-:W-:Y:S01]  /*1730*/  HADD2.F32 R17, -RZ, R26.reuse.H0_H0 ;  /* 0x2000001aff117230 */ /* 0x100fe20000004100 */
[----:B------:R-:W-:Y:S01]  /*1740*/  ISETP.NE.AND P4, PT, RZ, UR5, PT ;  /* 0x00000005ff007c0c */ /* 0x000fe2000bf85270 */
[----:B0-----:R-:W-:Y:S01]  /*1750*/  HADD2.F32 R19, -RZ, R26.H1_H1 ;  /* 0x3000001aff137230 */ /* 0x001fe20000004100 */
[----:B------:R-:W-:Y:S01]  /*1760*/  ISETP.GE.U32.AND P3, PT, R28, c[0x0][0x1c8], PT ;  /* 0x000072001c007a0c */ /* 0x000fe20003f66070 */
[----:B--2---:R-:W-:Y:S01]  /*1770*/  HADD2.F32 R15, -RZ, R23.H1_H1 ;  /* 0x30000017ff0f7230 */ /* 0x004fe20000004100 */
[----:B------:R-:W-:-:S02]  /*1780*/  ISETP.GE.U32.AND P2, PT, R7, c[0x0][0x1c8], PT ;  /* 0x0000720007007a0c */ /* 0x000fc40003f46070 */
[----:B------:R-:W-:Y:S01]  /*1790*/  ISETP.GE.AND.EX P3, PT, R20, c[0x0][0x1cc], PT, P3 ;  /* 0x0000730014007a0c */ /* 0x000fe20003f66330 */
[----:B----4-:R-:W-:Y:S01]  /*17a0*/  HADD2.F32 R13, -RZ, R24.H0_H0 ;  /* 0x20000018ff0d7230 */ /* 0x010fe20000004100 */
[----:B------:R-:W-:Y:S02]  /*17b0*/  ISETP.GE.AND.EX P2, PT, R22, c[0x0][0x1cc], PT, P2 ;  /* 0x0000730016007a0c */ /* 0x000fe40003f46320 */
[C---:B------:R-:W-:Y:S02]  /*17c0*/  ISETP.GT.U32.OR P3, PT, R0.reuse, 0x17f, P3 ;  /* 0x0000017f0000780c */ /* 0x040fe40001f64470 */
[----:B------:R-:W-:Y:S01]  /*17d0*/  ISETP.GT.U32.OR P2, PT, R0, 0x17f, P2 ;  /* 0x0000017f0000780c */ /* 0x000fe20001744470 */
[----:B------:R-:W-:-:S04]  /*17e0*/  FMUL.FTZ R10, R10, c[0x0][0x1f4] ;  /* 0x00007d000a0a7a20 */ /* 0x000fc80000410000 */
[----:B------:R-:W-:Y:S02]  /*17f0*/  FMUL.FTZ R8, R10, R10 ;  /* 0x0000000a0a087220 */ /* 0x000fe40000410000 */
[----:B------:R-:W-:Y:S02]  /*1800*/  FADD.FTZ R15, R15, -R10 ;  /* 0x8000000a0f0f7221 */ /* 0x000fe40000010000 */
[----:B------:R-:W-:Y:S01]  /*1810*/  FFMA.FTZ R11, R11, c[0x0][0x1f4], -R8 ;  /* 0x00007d000b0b7a23 */ /* 0x000fe20000010808 */
[----:B------:R-:W-:Y:S01]  /*1820*/  HADD2.F32 R8, -RZ, R23.H0_H0 ;  /* 0x20000017ff087230 */ /* 0x000fe20000004100 */
[--C-:B------:R-:W-:Y:S01]  /*1830*/  FADD.FTZ R18, R17, -R10.reuse ;  /* 0x8000000a11127221 */ /* 0x100fe20000010000 */
[----:B------:R-:W-:Y:S01]  /*1840*/  HADD2.F32 R23, -RZ, R24.H1_H1 ;  /* 0x30000018ff177230 */ /* 0x000fe20000004100 */
[--C-:B------:R-:W-:Y:S01]  /*1850*/  FADD.FTZ R24, R19, -R10.reuse ;  /* 0x8000000a13187221 */ /* 0x100fe20000010000 */
[----:B------:R-:W-:Y:S01]  /*1860*/  FSETP.GTU.FTZ.AND P1, PT, R11, RZ, PT ;  /* 0x000000ff0b00720b */ /* 0x000fe20003f3c000 */
[----:B------:R-:W-:-:S12]  /*1870*/  FADD.FTZ R8, R8, -R10 ;  /* 0x8000000a08087221 */ /* 0x000fd80000010000 */
[----:B------:R-:W-:Y:S01]  /*1880*/  @P1 FADD.FTZ R16, R11, c[0x0][0x188] ;  /* 0x000062000b101621 */ /* 0x000fe20000010000 */
[--C-:B------:R-:W-:Y:S02]  /*1890*/  HADD2.F32 R11, -RZ, R25.reuse.H0_H0 ;  /* 0x20000019ff0b7230 */ /* 0x100fe40000004100 */
[----:B------:R-:W-:Y:S01]  /*18a0*/  HADD2.F32 R25, -RZ, R25.H1_H1 ;  /* 0x30000019ff197230 */ /* 0x000fe20000004100 */
[----:B------:R0:W1:Y:S01]  /*18b0*/  @P1 MUFU.RSQ R9, R16 ;  /* 0x0000001000091308 */ /* 0x0000620000001400 */
[----:B------:R-:W-:Y:S01]  /*18c0*/  ISETP.GE.U32.AND P1, PT, R27, c[0x0][0x1c8], PT ;  /* 0x000072001b007a0c */ /* 0x000fe20003f26070 */
[--C-:B------:R-:W-:Y:S02]  /*18d0*/  FADD.FTZ R11, R11, -R10.reuse ;  /* 0x8000000a0b0b7221 */ /* 0x100fe40000010000 */
[--C-:B------:R-:W-:Y:S01]  /*18e0*/  FADD.FTZ R26, R25, -R10.reuse ;  /* 0x8000000a191a7221 */ /* 0x100fe20000010000 */
[----:B------:R-:W-:Y:S01]  /*18f0*/  ISETP.GE.AND.EX P1, PT, R21, c[0x0][0x1cc], PT, P1 ;  /* 0x0000730015007a0c */ /* 0x000fe20003f26310 */
[----:B0-----:R-:W-:-:S03]  /*1900*/  FADD.FTZ R16, R13, -R10 ;  /* 0x8000000a0d107221 */ /* 0x001fc60000010000 */
[----:B------:R-:W-:Y:S01]  /*1910*/  ISETP.GT.U32.OR P1, PT, R0, 0x17f, P1 ;  /* 0x0000017f0000780c */ /* 0x000fe20000f24470 */
[----:B------:R-:W-:-:S04]  /*1920*/  FADD.FTZ R13, R23, -R10 ;  /* 0x8000000a170d7221 */ /* 0x000fc80000010000 */
        /* <DEDUP_REMOVED lines=31> */
.L_x_1984:
        /* <DEDUP_REMOVED lines=12> */
.L_x_1986:
[----:B------:R-:W-:Y:S05]  /*1be0*/  BSYNC B0 ;  /* 0x0000000000007941 */ /* 0x000fea0003800000 */
.L_x_1985:
        /* <DEDUP_REMOVED lines=11> */
.L_x_1987:
        /* <DEDUP_REMOVED lines=12> */
.L_x_1989:
[----:B------:R-:W-:Y:S05]  /*1d60*/  BSYNC B0 ;  /* 0x0000000000007941 */ /* 0x000fea0003800000 */
.L_x_1988:
        /* <DEDUP_REMOVED lines=11> */
.L_x_1990:
        /* <DEDUP_REMOVED lines=12> */
.L_x_1992:
[----:B------:R-:W-:Y:S05]  /*1ee0*/  BSYNC B0 ;  /* 0x0000000000007941 */ /* 0x000fea0003800000 */
.L_x_1991:
        /* <DEDUP_REMOVED lines=11> */
.L_x_1993:
        /* <DEDUP_REMOVED lines=12> */
.L_x_1995:
[----:B------:R-:W-:Y:S05]  /*2060*/  BSYNC B0 ;  /* 0x0000000000007941 */ /* 0x000fea0003800000 */
.L_x_1994:
[----:B------:R-:W-:Y:S02]  /*2070*/  IADD3 R30, R30, c[0x0][0x10], RZ ;  /* 0x000004001e1e7a10 */ /* 0x000fe40007ffe0ff */
[----:B------:R-:W-:Y:S02]  /*2080*/  IADD3 R5, R5, 0x1, RZ ;  /* 0x0000000105057810 */ /* 0x000fe40007ffe0ff */
[----:B------:R-:W-:-:S13]  /*2090*/  ISETP.GE.AND P1, PT, R30, UR4, PT ;  /* 0x000000041e007c0c */ /* 0x000fda000bf26270 */
[----:B------:R-:W-:Y:S01]  /*20a0*/  @P1 CALL.REL.NOINC `(.L_x_1996) ;  /* 0x0000001000001944 */ /* 0x000fe20003c00000 */
[----:B------:R-:W-:Y:S05]  /*20b0*/  BRA `(.L_x_1997) ;  /* 0xffffe10000007947 */ /* 0x000fea000383ffff */
.L_x_1996:
[----:B------:R-:W-:Y:S05]  /*20c0*/  EXIT ;  /* 0x000000000000794d */ /* 0x000fea0003800000 */
.L_x_1998:
        /* <DEDUP_REMOVED lines=11> */
.L_x_2373:


//--------------------- .text._Z35group_norm_nhwc_fwd_one_pass_kernelI11Fp16IOFp16WLi512ELi12ELi384EEv26Group_norm_nhwc_fwd_params --------------------------
	.section	.text._Z35group_norm_nhwc_fwd_one_pass_kernelI11Fp16IOFp16WLi512ELi12ELi384EEv26Group_norm_nhwc_fwd_params,"ax",@progbits
	.sectioninfo	@"SHI_REGISTERS=56"
	.align	128
        .global         _Z35group_norm_nhwc_fwd_one_pass_kernelI11Fp16IOFp16WLi512ELi12ELi384EEv26Group_norm_nhwc_fwd_params
        .type           _Z35group_norm_nhwc_fwd_one_pass_kernelI11Fp16IOFp16WLi512ELi12ELi384EEv26Group_norm_nhwc_fwd_params,@function
        .size           _Z35group_norm_nhwc_fwd_one_pass_kernelI11Fp16IOFp16WLi512ELi12ELi384EEv26Group_norm_nhwc_fwd_params,(.L_x_2374 - _Z35group_norm_nhwc_fwd_one_pass_kernelI11Fp16IOFp16WLi512ELi12ELi384EEv26Group_norm_nhwc_fwd_params)
        .other          _Z35group_norm_nhwc_fwd_one_pass_kernelI11Fp16IOFp16WLi512ELi12ELi384EEv26Group_norm_nhwc_fwd_params,@"STO_CUDA_ENTRY STV_DEFAULT"
_Z35group_norm_nhwc_fwd_one_pass_kernelI11Fp16IOFp16WLi512ELi12ELi384EEv26Group_norm_nhwc_fwd_params:
.text._Z35group_norm_nhwc_fwd_one_pass_kernelI11Fp16IOFp16WLi512ELi12ELi384EEv26Group_norm_nhwc_fwd_params:
        /* <DEDUP_REMOVED lines=32> */
.L_x_2033:
        /* <DEDUP_REMOVED lines=257> */
.L_x_2000:
[----:B------:R-:W-:Y:S05]  /*1210*/  BSYNC B0 ;  /* 0x0000000000007941 */ /* 0x000fea0003800000 */
.L_x_1999:
        /* <DEDUP_REMOVED lines=25> */
.L_x_2003:
[----:B------:R-:W2:Y:S01]  /*13b0*/  LDG.E.STRONG.GPU R14, [R12.64] ;  /* 0x000000060c0e7981 */ /* 0x000ea2000c1ef900 */
[----:B------:R-:W-:Y:S01]  /*13c0*/  YIELD ;  /* 0x0000000000007946 */ /* 0x000fe20003800000 */
[----:B--2---:R-:W-:Y:S01]  /*13d0*/  ISETP.NE.AND P1, PT, R14, R15, PT ;  /* 0x0000000f0e00720c */ /* 0x004fe20003f25270 */
[----:B------:R-:W-:-:S12]  /*13e0*/  CCTL.IVALL ;  /* 0x00000000ff00798f */ /* 0x000fd80002000000 */
[----:B------:R-:W-:Y:S05]  /*13f0*/  @P1 BRA `(.L_x_2003) ;  /* 0xffffffb000001947 */ /* 0x000fea000383ffff */
.L_x_2002:
        /* <DEDUP_REMOVED lines=11> */
.L_x_2005:
        /* <DEDUP_REMOVED lines=59> */
.L_x_2004:
        /* <DEDUP_REMOVED lines=19> */
.L_x_2007:
[----:B------:R-:W-:Y:S05]  /*1990*/  BSYNC B0 ;  /* 0x0000000000007941 */ /* 0x000fea0003800000 */
.L_x_2006:
        /* <DEDUP_REMOVED lines=30> */
.L_x_2001:
        /* <DEDUP_REMOVED lines=28> */
[----:B------:R-:W-:Y:S02]  /*1d40*/  HADD2.F32 R15, -RZ, R30.H1_H1 ;  /* 0x3000001eff0f7230 */ /* 0x000fe40000004100 */
[----:B----4-:R-:W-:Y:S02]  /*1d50*/  HADD2.F32 R23, -RZ, R29.H0_H0 ;  /* 0x2000001dff177230 */ /* 0x010fe40000004100 */
[----:B------:R-:W-:Y:S02]  /*1d60*/  HADD2.F32 R27, -RZ, R33.H0_H0 ;  /* 0x20000021ff1b7230 */ /* 0x000fe40000004100 */
[----:B------:R-:W-:Y:S02]  /*1d70*/  HADD2.F32 R49, -RZ, R34.H0_H0 ;  /* 0x20000022ff317230 */ /* 0x000fe40000004100 */
[----:B--2---:R-:W-:Y:S02]  /*1d80*/  HADD2.F32 R20, -RZ, R35.H0_H0 ;  /* 0x20000023ff147230 */ /* 0x004fe40000004100 */
[----:B------:R-:W-:-:S02]  /*1d90*/  HADD2.F32 R22, -RZ, R36.H0_H0 ;  /* 0x20000024ff167230 */ /* 0x000fc40000004100 */
[----:B0-----:R-:W-:Y:S01]  /*1da0*/  HADD2.F32 R24, -RZ, R37.H0_H0 ;  /* 0x20000025ff187230 */ /* 0x001fe20000004100 */
[--C-:B------:R-:W-:Y:S01]  /*1db0*/  FADD.FTZ R13, R13, -R14.reuse ;  /* 0x8000000e0d0d7221 */ /* 0x100fe20000010000 */
[--C-:B------:R-:W-:Y:S01]  /*1dc0*/  HADD2.F32 R21, -RZ, R28.reuse.H0_H0 ;  /* 0x2000001cff157230 */ /* 0x100fe20000004100 */
[----:B------:R-:W-:Y:S01]  /*1dd0*/  FADD.FTZ R15, R15, -R14 ;  /* 0x8000000e0f0f7221 */ /* 0x000fe20000010000 */
[----:B------:R-:W-:Y:S01]  /*1de0*/  HADD2.F32 R25, -RZ, R28.H1_H1 ;  /* 0x3000001cff197230 */ /* 0x000fe20000004100 */
[----:B------:R-:W-:Y:S01]  /*1df0*/  ISETP.GE.U32.AND P1, PT, R44, c[0x0][0x1c8], PT ;  /* 0x000072002c007a0c */ /* 0x000fe20003f26070 */
[----:B------:R-:W-:Y:S01]  /*1e00*/  HADD2.F32 R29, -RZ, R29.H1_H1 ;  /* 0x3000001dff1d7230 */ /* 0x000fe20000004100 */
[----:B------:R-:W-:Y:S01]  /*1e10*/  ISETP.GE.U32.AND P2, PT, R43, c[0x0][0x1c8], PT ;  /* 0x000072002b007a0c */ /* 0x000fe20003f46070 */
[----:B------:R-:W-:Y:S02]  /*1e20*/  HADD2.F32 R33, -RZ, R33.H1_H1 ;  /* 0x30000021ff217230 */ /* 0x000fe40000004100 */
[----:B------:R-:W-:-:S02]  /*1e30*/  HADD2.F32 R34, -RZ, R34.H1_H1 ;  /* 0x30000022ff227230 */ /* 0x000fc40000004100 */
[----:B------:R-:W-:Y:S02]  /*1e40*/  HADD2.F32 R35, -RZ, R35.H1_H1 ;  /* 0x30000023ff237230 */ /* 0x000fe40000004100 */
[----:B------:R-:W-:Y:S02]  /*1e50*/  HADD2.F32 R36, -RZ, R36.H1_H1 ;  /* 0x30000024ff247230 */ /* 0x000fe40000004100 */
[----:B------:R-:W-:Y:S01]  /*1e60*/  HADD2.F32 R37, -RZ, R37.H1_H1 ;  /* 0x30000025ff257230 */ /* 0x000fe20000004100 */
        /* <DEDUP_REMOVED lines=34> */
[----:B---3--:R-:W-:-:S02]  /*2090*/  HADD2.F32 R26, -RZ, R17.H0_H0 ;  /* 0x20000011ff1a7230 */ /* 0x008fc40000004100 */
[----:B-----5:R-:W-:Y:S02]  /*20a0*/  HADD2.F32 R19, -RZ, R19.H0_H0 ;  /* 0x20000013ff137230 */ /* 0x020fe40000004100 */
[----:B------:R-:W-:Y:S02]  /*20b0*/  HADD2.F32 R16, -RZ, R16.H0_H0 ;  /* 0x20000010ff107230 */ /* 0x000fe40000004100 */
[----:B------:R-:W-:Y:S01]  /*20c0*/  HADD2.F32 R17, -RZ, R18.H0_H0 ;  /* 0x20000012ff117230 */ /* 0x000fe20000004100 */
        /* <DEDUP_REMOVED lines=13> */
.L_x_2008:
        /* <DEDUP_REMOVED lines=12> */
.L_x_2010:
[----:B------:R-:W-:Y:S05]  /*2260*/  BSYNC B0 ;  /* 0x0000000000007941 */ /* 0x000fea0003800000 */
.L_x_2009:
        /* <DEDUP_REMOVED lines=13> */
.L_x_2011:
        /* <DEDUP_REMOVED lines=12> */
.L_x_2013:
[----:B------:R-:W-:Y:S05]  /*2400*/  BSYNC B0 ;  /* 0x0000000000007941 */ /* 0x000fea0003800000 */
.L_x_2012:
        /* <DEDUP_REMOVED lines=13> */
.L_x_2014:
        /* <DEDUP_REMOVED lines=12> */
.L_x_2016:
[----:B------:R-:W-:Y:S05]  /*25a0*/  BSYNC B0 ;  /* 0x0000000000007941 */ /* 0x000fea0003800000 */
.L_x_2015:
        /* <DEDUP_REMOVED lines=36> */
.L_x_2017:
        /* <DEDUP_REMOVED lines=12> */
.L_x_2019:
[----:B------:R-:W-:Y:S05]  /*28b0*/  BSYNC B0 ;  /* 0x0000000000007941 */ /* 0x000fea0003800000 */
.L_x_2018:
        /* <DEDUP_REMOVED lines=11> */
.L_x_2020:
        /* <DEDUP_REMOVED lines=12> */
.L_x_2022:
[----:B------:R-:W-:Y:S05]  /*2a30*/  BSYNC B0 ;  /* 0x0000000000007941 */ /* 0x000fea0003800000 */
.L_x_2021:
        /* <DEDUP_REMOVED lines=11> */
.L_x_2023:
        /* <DEDUP_REMOVED lines=12> */
.L_x_2025:
[----:B------:R-:W-:Y:S05]  /*2bb0*/  BSYNC B0 ;  /* 0x0000000000007941 */ /* 0x000fea0003800000 */
.L_x_2024:
        /* <DEDUP_REMOVED lines=11> */
.L_x_2026:
        /* <DEDUP_REMOVED lines=12> */
.L_x_2028:
[----:B------:R-:W-:Y:S05]  /*2d30*/  BSYNC B0 ;  /* 0x0000000000007941 */ /* 0x000fea0003800000 */
.L_x_2027:
        /* <DEDUP_REMOVED lines=11> */
.L_x_2029:
        /* <DEDUP_REMOVED lines=11> */
.L_x_2031:
[----:B------:R-:W-:Y:S05]  /*2ea0*/  BSYNC B0 ;  /* 0x0000000000007941 */ /* 0x000fea0003800000 */
.L_x_2030:
[----:B------:R-:W-:Y:S02]  /*2eb0*/  IADD3 R46, R46, c[0x0][0x10], RZ ;  /* 0x000004002e2e7a10 */ /* 0x000fe40007ffe0ff */
[----:B------:R-:W-:Y:S02]  /*2ec0*/  IADD3 R2, R2, 0x1, RZ ;  /* 0x0000000102027810 */ /* 0x000fe40007ffe0ff */
[----:B------:R-:W-:-:S13]  /*2ed0*/  ISETP.GE.AND P1, PT, R46, UR4, PT ;  /* 0x000000042e007c0c */ /* 0x000fda000bf26270 */
[----:B------:R-:W-:Y:S01]  /*2ee0*/  @P1 CALL.REL.NOINC `(.L_x_2032) ;  /* 0x0000001000001944 */ /* 0x000fe20003c00000 */
[----:B------:R-:W-:Y:S05]  /*2ef0*/  BRA `(.L_x_2033) ;  /* 0xffffd30000007947 */ /* 0x000fea000383ffff */
.L_x_2032:
[----:B------:R-:W-:Y:S05]  /*2f00*/  EXIT ;  /* 0x000000000000794d */ /* 0x000fea0003800000 */
.L_x_2034:
        /* <DEDUP_REMOVED lines=15> */
.L_x_2374:


//--------------------- .text._Z35group_norm_nhwc_fwd_one_pass_kernelI11Fp32IOFp32WLi64ELi12ELi384EEv26Group_norm_nhwc_fwd_params --------------------------
	.section	.text._Z35group_norm_nhwc_fwd_one_pass_kernelI11Fp32IOFp32WLi64ELi12ELi384EEv26Group_norm_nhwc_fwd_params,"ax",@progbits
	.sectioninfo	@"SHI_REGISTERS=32"
	.align	128
        .global         _Z35group_norm_nhwc_fwd_one_pass_kernelI11Fp32IOFp32WLi64ELi12ELi384EEv26Group_norm_nhwc_fwd_params
        .type           _Z35group_norm_nhwc_fwd_one_pass_kernelI11Fp32IOFp32WLi64ELi12ELi384EEv26Group_norm_nhwc_fwd_params,@function
        .size           _Z35group_norm_nhwc_fwd_one_pass_kernelI11Fp32IOFp32WLi64ELi12ELi384EEv26Group_norm_nhwc_fwd_params,(.L_x_2375 - _Z35group_norm_nhwc_fwd_one_pass_kernelI11Fp32IOFp32WLi64ELi12ELi384EEv26Group_norm_nhwc_fwd_params)
        .other          _Z35group_norm_nhwc_fwd_one_pass_kernelI11Fp32IOFp32WLi64ELi12ELi384EEv26Group_norm_nhwc_fwd_params,@"STO_CUDA_ENTRY STV_DEFAULT"
_Z35group_norm_nhwc_fwd_one_pass_kernelI11Fp32IOFp32WLi64ELi12ELi384EEv26Group_norm_nhwc_fwd_params:
.text._Z35group_norm_nhwc_fwd_one_pass_kernelI11Fp32IOFp32WLi64ELi12ELi384EEv26Group_norm_nhwc_fwd_params:
        /* <DEDUP_REMOVED lines=8> */
[----:B------:R-:W-:Y:S01]  /*0080*/  HFMA2.MMA R19, -RZ, RZ, 0, 0 ;  /* 0x00000000ff137435 */ /* 0x000fe200000001ff */
[----:B------:R-:W-:Y:S02]  /*0090*/  ULDC.U8 UR5, c[0x0][0x1dc] ;  /* 0x0000770000057ab9 */ /* 0x000fe40000000000 */
[----:B------:R-:W1:Y:S01]  /*00a0*/  S2R R0, SR_CTAID.X ;  /* 0x0000000000007919 */ /* 0x000e620000002500 */
[----:B------:R-:W-:-:S03]  /*00b0*/  ULDC.64 UR6, c[0x0][0x118] ;  /* 0x0000460000067ab9 */ /* 0x000fc60000000a00 */
[----:B------:R-:W2:Y:S01]  /*00c0*/  S2R R2, SR_LANEID ;  /* 0x0000000000027919 */ /* 0x000ea20000000000 */
[----:B0-----:R-:W-:Y:S01]  /*00d0*/  IMAD.WIDE.U32 R4, R3, -0x55555555, RZ ;  /* 0xaaaaaaab03047825 */ /* 0x001fe200078e00ff */
[----:B------:R-:W-:-:S04]  /*00e0*/  SHF.R.S32.HI R4, RZ, 0x1f, R3 ;  /* 0x0000001fff047819 */ /* 0x000fc80000011403 */
[----:B------:R-:W-:Y:S02]  /*00f0*/  SHF.R.U32.HI R5, RZ, 0x2, R5 ;  /* 0x00000002ff057819 */ /* 0x000fe40000011605 */
[----:B------:R-:W-:-:S03]  /*0100*/  LEA.HI R4, R4, R3, RZ, 0x5 ;  /* 0x0000000304047211 */ /* 0x000fc600078f28ff */
[----:B-1----:R-:W-:Y:S01]  /*0110*/  IMAD R22, R0, c[0x0][0x1e4], R5 ;  /* 0x0000790000167a24 */ /* 0x002fe200078e0205 */
[----:B------:R-:W-:Y:S01]  /*0120*/  SHF.R.S32.HI R20, RZ, 0x5, R4 ;  /* 0x00000005ff147819 */ /* 0x000fe20000011404 */
[----:B------:R-:W-:-:S03]  /*0130*/  IMAD R24, R5, -0x6, R3 ;  /* 0xfffffffa05187824 */ /* 0x000fc600078e0203 */
[----:B------:R-:W-:Y:S02]  /*0140*/  ISETP.GE.U32.AND P0, PT, R22, c[0x0][0x1c8], PT ;  /* 0x0000720016007a0c */ /* 0x000fe40003f06070 */
[----:B------:R-:W-:Y:S02]  /*0150*/  SHF.R.S32.HI R18, RZ, 0x1f, R22 ;  /* 0x0000001fff127819 */ /* 0x000fe40000011416 */
[----:B------:R-:W-:Y:S02]  /*0160*/  SHF.L.U32 R24, R24, 0x1, RZ ;  /* 0x0000000118187819 */ /* 0x000fe400000006ff */
[----:B------:R-:W-:-:S04]  /*0170*/  ISETP.GE.AND.EX P0, PT, R18, c[0x0][0x1cc], PT, P0 ;  /* 0x0000730012007a0c */ /* 0x000fc80003f06300 */
[----:B--2---:R-:W-:Y:S02]  /*0180*/  ISETP.LT.U32.AND P0, PT, R3, 0x180, !P0 ;  /* 0x000001800300780c */ /* 0x004fe40004701070 */
.L_x_2048:
[----:B------:R-:W-:Y:S01]  /*0190*/  IABS R7, c[0x0][0x1d8] ;  /* 0x0000760000077a13 */ /* 0x000fe20000000000 */
[----:B------:R-:W-:-:S03]  /*01a0*/  CS2R R16, SRZ ;  /* 0x0000000000107805 */ /* 0x000fc6000001ff00 */
[----:B0-----:R-:W0:Y:S08]  /*01b0*/  I2F.RP R6, R7 ;  /* 0x0000000700067306 */ /* 0x001e300000209400 */
[----:B0-----:R-:W0:Y:S02]  /*01c0*/  MUFU.RCP R6, R6 ;  /* 0x0000000600067308 */ /* 0x001e240000001000 */
[----:B01----:R-:W-:-:S06]  /*01d0*/  IADD3 R4, R6, 0xffffffe, RZ ;  /* 0x0ffffffe06047810 */ /* 0x003fcc0007ffe0ff */
        /* <DEDUP_REMOVED lines=21> */
[----:B------:R-:W-:Y:S01]  /*0330*/  IMAD R21, R4, c[0x0][0x1d8], R23 ;  /* 0x0000760004157a24 */ /* 0x000fe200078e0217 */
[----:B------:R-:W-:-:S03]  /*0340*/  SHF.R.S32.HI R4, RZ, 0x1f, R5 ;  /* 0x0000001fff047819 */ /* 0x000fc60000011405 */
[----:B------:R-:W-:Y:S02]  /*0350*/  IMAD R21, R21, 0xc, RZ ;  /* 0x0000000c15157824 */ /* 0x000fe400078e02ff */
[----:B------:R-:W-:-:S03]  /*0360*/  IMAD R4, R4, c[0x0][0x1d0], RZ ;  /* 0x0000740004047a24 */ /* 0x000fc600078e02ff */
[----:B------:R-:W-:Y:S01]  /*0370*/  IADD3 R26, P1, R24, R21, RZ ;  /* 0x00000015181a7210 */ /* 0x000fe20007f3e0ff */
[----:B------:R-:W-:-:S03]  /*0380*/  IMAD R29, R5, c[0x0][0x1d4], R4 ;  /* 0x00007500051d7a24 */ /* 0x000fc600078e0204 */
[----:B------:R-:W-:-:S05]  /*0390*/  LEA.HI.X.SX32 R27, R21, R6, 0x1, P1 ;  /* 0x00000006151b7211 */ /* 0x000fca00008f0eff */
[----:B------:R-:W-:-:S04]  /*03a0*/  IMAD.WIDE.U32 R26, R5, c[0x0][0x1d0], R26 ;  /* 0x00007400051a7a25 */ /* 0x000fc800078e001a */
[----:B------:R-:W-:Y:S01]  /*03b0*/  @P0 IMAD R5, R18, c[0x0][0x1c0], RZ ;  /* 0x0000700012050a24 */ /* 0x000fe200078e02ff */
[----:B------:R-:W-:Y:S02]  /*03c0*/  IADD3 R29, R27, R29, RZ ;  /* 0x0000001d1b1d7210 */ /* 0x000fe40007ffe0ff */
[----:B------:R-:W-:Y:S01]  /*03d0*/  @P0 MOV R28, R26 ;  /* 0x0000001a001c0202 */ /* 0x000fe20000000f00 */
[----:B------:R-:W-:-:S04]  /*03e0*/  @P0 IMAD R5, R22, c[0x0][0x1c4], R5 ;  /* 0x0000710016050a24 */ /* 0x000fc800078e0205 */
[----:B------:R-:W-:-:S05]  /*03f0*/  @P0 IMAD.WIDE.U32 R6, R22, c[0x0][0x1c0], R28 ;  /* 0x0000700016060a25 */ /* 0x000fca00078e001c */
[----:B------:R-:W-:Y:S02]  /*0400*/  @P0 IADD3 R5, R7, R5, RZ ;  /* 0x0000000507050210 */ /* 0x000fe40007ffe0ff */
[----:B------:R-:W-:-:S04]  /*0410*/  @P0 LEA R4, P1, R6, c[0x0][0x170], 0x2 ;  /* 0x00005c0006040a11 */ /* 0x000fc800078210ff */
[----:B------:R-:W-:-:S05]  /*0420*/  @P0 LEA.HI.X R5, R6, c[0x0][0x174], R5, 0x2, P1 ;  /* 0x00005d0006050a11 */ /* 0x000fca00008f1405 */
[----:B------:R-:W2:Y:S01]  /*0430*/  @P0 LDG.E.64 R16, [R4.64] ;  /* 0x0000000604100981 */ /* 0x000ea2000c1e1b00 */
[C---:B------:R-:W-:Y:S01]  /*0440*/  ISETP.GT.AND P1, PT, R2.reuse, 0x1e, PT ;  /* 0x0000001e0200780c */ /* 0x040fe20003f24270 */
[----:B------:R-:W-:Y:S01]  /*0450*/  BSSY B0, `(.L_x_2035) ;  /* 0x0000041000007945 */ /* 0x000fe20003800000 */
[----:B------:R-:W-:Y:S02]  /*0460*/  ISETP.NE.AND P3, PT, R2, RZ, PT ;  /* 0x000000ff0200720c */ /* 0x000fe40003f65270 */
[----:B------:R-:W-:Y:S01]  /*0470*/  ISETP.NE.AND P2, PT, R3, RZ, PT ;  /* 0x000000ff0300720c */ /* 0x000fe20003f45270 */
[C---:B--2---:R-:W-:Y:S02]  /*0480*/  FMUL.FTZ R8, R16.reuse, R16 ;  /* 0x0000001010087220 */ /* 0x044fe40000410000 */
[----:B------:R-:W-:Y:S02]  /*0490*/  FADD.FTZ R6, R16, R17 ;  /* 0x0000001110067221 */ /* 0x000fe40000010000 */
[----:B------:R-:W-:-:S02]  /*04a0*/  FFMA.FTZ R8, R17, R17, R8 ;  /* 0x0000001111087223 */ /* 0x000fc40000010008 */
        /* <DEDUP_REMOVED lines=59> */
.L_x_2036:
[----:B------:R-:W-:Y:S05]  /*0860*/  BSYNC B0 ;  /* 0x0000000000007941 */ /* 0x000fea0003800000 */
.L_x_2035:
        /* <DEDUP_REMOVED lines=25> */
.L_x_2039:
[----:B------:R-:W2:Y:S01]  /*0a00*/  LDG.E.STRONG.GPU R6, [R4.64] ;  /* 0x0000000604067981 */ /* 0x000ea2000c1ef900 */
[----:B------:R-:W-:Y:S01]  /*0a10*/  YIELD ;  /* 0x0000000000007946 */ /* 0x000fe20003800000 */
[----:B--2---:R-:W-:Y:S01]  /*0a20*/  ISETP.NE.AND P1, PT, R6, R7, PT ;  /* 0x000000070600720c */ /* 0x004fe20003f25270 */
[----:B------:R-:W-:-:S12]  /*0a30*/  CCTL.IVALL ;  /* 0x00000000ff00798f */ /* 0x000fd80002000000 */
[----:B------:R-:W-:Y:S05]  /*0a40*/  @P1 BRA `(.L_x_2039) ;  /* 0xffffffb000001947 */ /* 0x000fea000383ffff */
.L_x_2038:
        /* <DEDUP_REMOVED lines=11> */
.L_x_2041:
        /* <DEDUP_REMOVED lines=30> */
[----:B------:R-:W-:-:S05]  /*0ce0*/  @!P3 SHF.L.U32 R6, R8, 0x1, RZ ;  /* 0x000000010806b819 */ /* 0x000fca00000006ff */
[----:B------:R-:W-:-:S06]  /*0cf0*/  @!P3 IMAD.WIDE R6, R6, R7, c[0x0][0x198] ;  /* 0x000066000606b625 */ /* 0x000fcc00078e0207 */
[----:B------:R-:W-:Y:S01]  /*0d00*/  @!P3 IMAD.WIDE.U32 R6, R9, 0x8, R6 ;  /* 0x000000080906b825 */ /* 0x000fe200078e0006 */
[----:B------:R-:W-:-:S04]  /*0d10*/  IADD3 R9, R11, 0x3, RZ ;  /* 0x000000030b097810 */ /* 0x000fc80007ffe0ff */
[----:B------:R-:W-:Y:S01]  /*0d20*/  ISETP.EQ.OR P1, PT, R9, R0, P2 ;  /* 0x000000000900720c */ /* 0x000fe20001722670 */
[----:B------:R-:W3:-:S12]  /*0d30*/  @!P3 LDG.E.64 R6, [R6.64] ;  /* 0x000000060606b981 */ /* 0x000ed8000c1e1b00 */
[----:B------:R-:W-:Y:S01]  /*0d40*/  @!P1 MOV R8, 0x4 ;  /* 0x0000000400089802 */ /* 0x000fe20000000f00 */
[----:B0-2---:R-:W-:Y:S02]  /*0d50*/  @!P4 FADD.FTZ R14, R14, R4 ;  /* 0x000000040e0ec221 */ /* 0x005fe40000010000 */
[----:B------:R-:W0:Y:S01]  /*0d60*/  @!P1 S2R R4, SR_CTAID.Y ;  /* 0x0000000000049919 */ /* 0x000e220000002600 */
[----:B------:R-:W-:Y:S01]  /*0d70*/  @!P4 FADD.FTZ R15, R15, R5 ;  /* 0x000000050f0fc221 */ /* 0x000fe20000010000 */
[----:B------:R-:W-:-:S05]  /*0d80*/  @!P1 LOP3.LUT R5, R19, 0x1, RZ, 0xc0, !PT ;  /* 0x0000000113059812 */ /* 0x000fca00078ec0ff */
[----:B------:R-:W-:-:S04]  /*0d90*/  @!P1 IMAD R5, R5, c[0x0][0x10], RZ ;  /* 0x0000040005059a24 */ /* 0x000fc800078e02ff */
[----:B------:R-:W-:-:S05]  /*0da0*/  @!P1 IMAD R5, R5, c[0x0][0xc], RZ ;  /* 0x0000030005059a24 */ /* 0x000fca00078e02ff */
[----:B------:R-:W-:Y:S01]  /*0db0*/  @!P1 SHF.L.U32 R5, R5, 0x1, RZ ;  /* 0x0000000105059819 */ /* 0x000fe200000006ff */
[----:B0-----:R-:W-:-:S04]  /*0dc0*/  @!P1 IMAD R25, R9, c[0x0][0x10], R4 ;  /* 0x0000040009199a24 */ /* 0x001fc800078e0204 */
        /* <DEDUP_REMOVED lines=14> */
.L_x_2040:
        /* <DEDUP_REMOVED lines=19> */
.L_x_2043:
[----:B------:R-:W-:Y:S05]  /*0fe0*/  BSYNC B0 ;  /* 0x0000000000007941 */ /* 0x000fea0003800000 */
.L_x_2042:
        /* <DEDUP_REMOVED lines=12> */
[----:B------:R-:W-:Y:S02]  /*10b0*/  @!P1 IMAD R5, R5, c[0x0][0x10], RZ ;  /* 0x0000040005059a24 */ /* 0x000fe400078e02ff */
        /* <DEDUP_REMOVED lines=17> */
.L_x_2037:
        /* <DEDUP_REMOVED lines=12> */
[----:B------:R-:W-:Y:S04]  /*1290*/  @!P1 STG.E.64 [R12.64], R10 ;  /* 0x0000000a0c009986 */ /* 0x000fe8000c101b06 */
[----:B------:R-:W-:Y:S06]  /*12a0*/  BAR.SYNC.DEFER_BLOCKING 0x0 ;  /* 0x0000000000007b1d */ /* 0x000fec0000010000 */
[----:B------:R-:W2:Y:S04]  /*12b0*/  LDG.E.64 R4, [R4.64] ;  /* 0x0000000604047981 */ /* 0x000ea8000c1e1b00 */
[----:B------:R-:W2:Y:S04]  /*12c0*/  LDG.E.64 R6, [R6.64] ;  /* 0x0000000606067981 */ /* 0x000ea8000c1e1b00 */
[----:B------:R-:W1:Y:S02]  /*12d0*/  LDS.64 R8, [0x78] ;  /* 0x00007800ff087984 */ /* 0x000e640000000a00 */
[----:B-1----:R-:W-:-:S04]  /*12e0*/  FMUL.FTZ R8, R8, c[0x0][0x1f4] ;  /* 0x00007d0008087a20 */ /* 0x002fc80000410000 */
[C---:B------:R-:W-:Y:S02]  /*12f0*/  FMUL.FTZ R21, R8.reuse, R8 ;  /* 0x0000000808157220 */ /* 0x040fe40000410000 */
[C---:B------:R-:W-:Y:S02]  /*1300*/  FADD.FTZ R16, -R8.reuse, R16 ;  /* 0x0000001008107221 */ /* 0x040fe40000010100 */
[----:B------:R-:W-:Y:S01]  /*1310*/  FFMA.FTZ R9, R9, c[0x0][0x1f4], -R21 ;  /* 0x00007d0009097a23 */ /* 0x000fe20000010815 */
[----:B------:R-:W-:Y:S01]  /*1320*/  MOV R21, 0x3f800000 ;  /* 0x3f80000000157802 */ /* 0x000fe20000000f00 */
[----:B------:R-:W-:-:S03]  /*1330*/  FADD.FTZ R8, -R8, R17 ;  /* 0x0000001108087221 */ /* 0x000fc60000010100 */
[----:B------:R-:W-:-:S13]  /*1340*/  FSETP.GTU.FTZ.AND P1, PT, R9, RZ, PT ;  /* 0x000000ff0900720b */ /* 0x000fda0003f3c000 */
[----:B------:R-:W-:-:S04]  /*1350*/  @P1 FADD.FTZ R9, R9, c[0x0][0x188] ;  /* 0x0000620009091621 */ /* 0x000fc80000010000 */
[----:B------:R-:W1:Y:S01]  /*1360*/  @P1 MUFU.RSQ R21, R9 ;  /* 0x0000000900151308 */ /* 0x000e620000001400 */
[----:B------:R-:W-:Y:S01]  /*1370*/  ISETP.NE.AND P1, PT, RZ, UR5, PT ;  /* 0x00000005ff007c0c */ /* 0x000fe2000bf25270 */
[-C--:B-1----:R-:W-:Y:S02]  /*1380*/  FMUL.FTZ R11, R16, R21.reuse ;  /* 0x00000015100b7220 */ /* 0x082fe40000410000 */
[----:B------:R-:W-:Y:S02]  /*1390*/  FMUL.FTZ R8, R8, R21 ;  /* 0x0000001508087220 */ /* 0x000fe40000410000 */
[----:B--2---:R-:W-:Y:S02]  /*13a0*/  FFMA.FTZ R4, R4, R11, R6 ;  /* 0x0000000b04047223 */ /* 0x004fe40000010006 */
[----:B------:R-:W-:-:S06]  /*13b0*/  FFMA.FTZ R5, R5, R8, R7 ;  /* 0x0000000805057223 */ /* 0x000fcc0000010007 */
[----:B------:R-:W-:Y:S05]  /*13c0*/  @!P1 BRA `(.L_x_2044) ;  /* 0x000000a000009947 */ /* 0x000fea0003800000 */
        /* <DEDUP_REMOVED lines=10> */
.L_x_2044:
        /* <DEDUP_REMOVED lines=8> */
[----:B------:R-:W-:-:S04]  /*14f0*/  LEA R8, P1, R6, c[0x0][0x160], 0x2 ;  /* 0x0000580006087a11 */ /* 0x000fc800078210ff */
[----:B------:R-:W-:-:S05]  /*1500*/  LEA.HI.X R9, R6, c[0x0][0x164], R9, 0x2, P1 ;  /* 0x0000590006097a11 */ /* 0x000fca00008f1409 */
[----:B------:R1:W-:Y:S04]  /*1510*/  STG.E.64 [R8.64], R4 ;  /* 0x0000000408007986 */ /* 0x0003e8000c101b06 */
.L_x_2046:
[----:B------:R-:W-:Y:S05]  /*1520*/  BSYNC B0 ;  /* 0x0000000000007941 */ /* 0x000fea0003800000 */
.L_x_2045:
[----:B------:R-:W-:Y:S02]  /*1530*/  IADD3 R23, R23, c[0x0][0x10], RZ ;  /* 0x0000040017177a10 */ /* 0x000fe40007ffe0ff */
[----:B------:R-:W-:Y:S02]  /*1540*/  IADD3 R19, R19, 0x1, RZ ;  /* 0x0000000113137810 */ /* 0x000fe40007ffe0ff */
[----:B------:R-:W-:-:S13]  /*1550*/  ISETP.GE.AND P1, PT, R23, UR4, PT ;  /* 0x0000000417007c0c */ /* 0x000fda000bf26270 */
[----:B------:R-:W-:Y:S01]  /*1560*/  @P1 CALL.REL.NOINC `(.L_x_2047) ;  /* 0x0000001000001944 */ /* 0x000fe20003c00000 */
[----:B------:R-:W-:Y:S05]  /*1570*/  BRA `(.L_x_2048) ;  /* 0xffffec1000007947 */ /* 0x000fea000383ffff */
.L_x_2047:
[----:B------:R-:W-:Y:S05]  /*1580*/  EXIT ;  /* 0x000000000000794d */ /* 0x000fea0003800000 */
.L_x_2049:
        /* <DEDUP_REMOVED lines=15> */
.L_x_2375:


//--------------------- .text._Z35group_norm_nhwc_fwd_one_pass_kernelI11Fp32IOFp32WLi128ELi12ELi384EEv26Group_norm_nhwc_fwd_params --------------------------
	.section	.text._Z35group_norm_nhwc_fwd_one_pass_kernelI11Fp32IOFp32WLi128ELi12ELi384EEv26Group_norm_nhwc_fwd_params,"ax",@progbits
	.sectioninfo	@"SHI_REGISTERS=40"
	.align	128
        .global         _Z35group_norm_nhwc_fwd_one_pass_kernelI11Fp32IOFp32WLi128ELi12ELi384EEv26Group_norm_nhwc_fwd_params
        .type           _Z35group_norm_nhwc_fwd_one_pass_kernelI11Fp32IOFp32WLi128ELi12ELi384EEv26Group_norm_nhwc_fwd_params,@function
        .size           _Z35group_norm_nhwc_fwd_one_pass_kernelI11Fp32IOFp32WLi128ELi12ELi384EEv26Group_norm_nhwc_fwd_params,(.L_x_2376 - _Z35group_norm_nhwc_fwd_one_pass_kernelI11Fp32IOFp32WLi128ELi12ELi384EEv26Group_norm_nhwc_fwd_params)
        .other          _Z35group_norm_nhwc_fwd_one_pass_kernelI11Fp32IOFp32WLi128ELi12ELi384EEv26Group_norm_nhwc_fwd_params,@"STO_CUDA_ENTRY STV_DEFAULT"
_Z35group_norm_nhwc_fwd_one_pass_kernelI11Fp32IOFp32WLi128ELi12ELi384EEv26Group_norm_nhwc_fwd_params:
.text._Z35group_norm_nhwc_fwd_one_pass_kernelI11Fp32IOFp32WLi128ELi12ELi384EEv26Group_norm_nhwc_fwd_params:
        /* <DEDUP_REMOVED lines=11> */
[----:B------:R-:W-:Y:S01]  /*00b0*/  ULDC.64 UR6, c[0x0][0x118] ;  /* 0x0000460000067ab9 */ /* 0x000fe20000000a00 */
[----:B0-----:R-:W-:Y:S01]  /*00c0*/  IMAD.WIDE.U32 R4, R0, -0x55555555, RZ ;  /* 0xaaaaaaab00047825 */ /* 0x001fe200078e00ff */
[----:B------:R-:W-:-:S04]  /*00d0*/  SHF.R.S32.HI R7, RZ, 0x1f, R0 ;  /* 0x0000001fff077819 */ /* 0x000fc80000011400 */
[----:B------:R-:W-:Y:S01]  /*00e0*/  SHF.R.U32.HI R32, RZ, 0x2, R5 ;  /* 0x00000002ff207819 */ /* 0x000fe20000011605 */
[----:B------:R-:W0:Y:S01]  /*00f0*/  S2R R4, SR_LANEID ;  /* 0x0000000000047919 */ /* 0x000e220000000000 */
[----:B------:R-:W-:-:S03]  /*0100*/  LEA.HI R7, R7, R0, RZ, 0x5 ;  /* 0x0000000007077211 */ /* 0x000fc600078f28ff */
[----:B-1----:R-:W-:Y:S01]  /*0110*/  IMAD R2, R3, c[0x0][0x1e4], R32 ;  /* 0x0000790003027a24 */ /* 0x002fe200078e0220 */
[----:B------:R-:W-:Y:S01]  /*0120*/  SHF.R.S32.HI R7, RZ, 0x5, R7 ;  /* 0x00000005ff077819 */ /* 0x000fe20000011407 */
[----:B------:R-:W-:-:S03]  /*0130*/  IMAD R32, R32, -0x6, R0 ;  /* 0xfffffffa20207824 */ /* 0x000fc600078e0200 */
[----:B------:R-:W-:Y:S02]  /*0140*/  ISETP.GE.U32.AND P0, PT, R2, c[0x0][0x1c8], PT ;  /* 0x0000720002007a0c */ /* 0x000fe40003f06070 */
[----:B------:R-:W-:Y:S02]  /*0150*/  SHF.R.S32.HI R5, RZ, 0x1f, R2 ;  /* 0x0000001fff057819 */ /* 0x000fe40000011402 */
[----:B------:R-:W-:Y:S02]  /*0160*/  SHF.L.U32 R32, R32, 0x1, RZ ;  /* 0x0000000120207819 */ /* 0x000fe400000006ff */
[----:B------:R-:W-:Y:S02]  /*0170*/  ISETP.GE.AND.EX P0, PT, R5, c[0x0][0x1cc], PT, P0 ;  /* 0x0000730005007a0c */ /* 0x000fe40003f06300 */
[----:B------:R-:W-:Y:S02]  /*0180*/  IADD3 R28, R2, 0x40, RZ ;  /* 0x00000040021c7810 */ /* 0x000fe40007ffe0ff */
[----:B------:R-:W-:-:S02]  /*0190*/  ISETP.LT.U32.AND P0, PT, R0, 0x180, !P0 ;  /* 0x000001800000780c */ /* 0x000fc40004701070 */
.L_x_2066:
[----:B--2---:R-:W-:Y:S01]  /*01a0*/  IABS R11, c[0x0][0x1d8] ;  /* 0x00007600000b7a13 */ /* 0x004fe20000000000 */
[----:B------:R-:W-:Y:S01]  /*01b0*/  CS2R R24, SRZ ;  /* 0x0000000000187805 */ /* 0x000fe2000001ff00 */
[----:B------:R-:W-:Y:S01]  /*01c0*/  SHF.R.S32.HI R30, RZ, 0x1f, R28 ;  /* 0x0000001fff1e7819 */ /* 0x000fe2000001141c */
[----:B------:R-:W-:Y:S01]  /*01d0*/  CS2R R26, SRZ ;  /* 0x00000000001a7805 */ /* 0x000fe2000001ff00 */
[----:B-1----:R-:W1:Y:S08]  /*01e0*/  I2F.RP R10, R11 ;  /* 0x0000000b000a7306 */ /* 0x002e700000209400 */
[----:B-1----:R-:W1:Y:S02]  /*01f0*/  MUFU.RCP R10, R10 ;  /* 0x0000000a000a7308 */ /* 0x002e640000001000 */
[----:B-1----:R-:W-:-:S06]  /*0200*/  IADD3 R8, R10, 0xffffffe, RZ ;  /* 0x0ffffffe0a087810 */ /* 0x002fcc0007ffe0ff */
[----:B------:R1:W2:Y:S02]  /*0210*/  F2I.FTZ.U32.TRUNC.NTZ R9, R8 ;  /* 0x0000000800097305 */ /* 0x0002a4000021f000 */
[----:B-1----:R-:W-:Y:S02]  /*0220*/  MOV R8, RZ ;  /* 0x000000ff00087202 */ /* 0x002fe40000000f00 */
[----:B--2---:R-:W-:-:S05]  /*0230*/  IADD3 R12, RZ, -R9, RZ ;  /* 0x80000009ff0c7210 */ /* 0x004fca0007ffe0ff */
        /* <DEDUP_REMOVED lines=14> */
[----:B------:R-:W-:Y:S02]  /*0320*/  @P1 IADD3 R9, R9, 0x1, RZ ;  /* 0x0000000109091810 */ /* 0x000fe40007ffe0ff */
[----:B------:R-:W-:Y:S02]  /*0330*/  ISETP.GE.U32.AND P1, PT, R28, c[0x0][0x1c8], PT ;  /* 0x000072001c007a0c */ /* 0x000fe40003f26070 */
[----:B------:R-:W-:Y:S02]  /*0340*/  @!P3 IADD3 R9, -R9, RZ, RZ ;  /* 0x000000ff0909b210 */ /* 0x000fe40007ffe1ff */
[----:B------:R-:W-:Y:S02]  /*0350*/  @!P2 LOP3.LUT R9, RZ, c[0x0][0x1d8], RZ, 0x33, !PT ;  /* 0x00007600ff09aa12 */ /* 0x000fe400078e33ff */
[----:B------:R-:W-:Y:S02]  /*0360*/  ISETP.GE.AND.EX P1, PT, R30, c[0x0][0x1cc], PT, P1 ;  /* 0x000073001e007a0c */ /* 0x000fe40003f26310 */
[----:B------:R-:W-:-:S02]  /*0370*/  IADD3 R8, -R9, RZ, RZ ;  /* 0x000000ff09087210 */ /* 0x000fc40007ffe1ff */
[----:B------:R-:W-:-:S03]  /*0380*/  ISETP.GT.U32.OR P1, PT, R0, 0x17f, P1 ;  /* 0x0000017f0000780c */ /* 0x000fc60000f24470 */
[----:B------:R-:W-:Y:S01]  /*0390*/  IMAD R29, R8, c[0x0][0x1d8], R31 ;  /* 0x00007600081d7a24 */ /* 0x000fe200078e021f */
[----:B------:R-:W-:-:S03]  /*03a0*/  SHF.R.S32.HI R8, RZ, 0x1f, R9 ;  /* 0x0000001fff087819 */ /* 0x000fc60000011409 */
[----:B------:R-:W-:Y:S02]  /*03b0*/  IMAD R29, R29, 0xc, RZ ;  /* 0x0000000c1d1d7824 */ /* 0x000fe400078e02ff */
[----:B------:R-:W-:-:S03]  /*03c0*/  IMAD R8, R8, c[0x0][0x1d0], RZ ;  /* 0x0000740008087a24 */ /* 0x000fc600078e02ff */
[----:B------:R-:W-:Y:S01]  /*03d0*/  IADD3 R34, P2, R32, R29, RZ ;  /* 0x0000001d20227210 */ /* 0x000fe20007f5e0ff */
[----:B------:R-:W-:Y:S02]  /*03e0*/  IMAD R37, R9, c[0x0][0x1d4], R8 ;  /* 0x0000750009257a24 */ /* 0x000fe400078e0208 */
[----:B------:R-:W-:Y:S01]  /*03f0*/  @!P1 IMAD R11, R30, c[0x0][0x1c0], RZ ;  /* 0x000070001e0b9a24 */ /* 0x000fe200078e02ff */
[----:B------:R-:W-:-:S03]  /*0400*/  LEA.HI.X.SX32 R35, R29, R10, 0x1, P2 ;  /* 0x0000000a1d237211 */ /* 0x000fc600010f0eff */
[----:B------:R-:W-:Y:S02]  /*0410*/  @!P1 IMAD R11, R28, c[0x0][0x1c4], R11 ;  /* 0x000071001c0b9a24 */ /* 0x000fe400078e020b */
[----:B------:R-:W-:-:S04]  /*0420*/  IMAD.WIDE.U32 R34, R9, c[0x0][0x1d0], R34 ;  /* 0x0000740009227a25 */ /* 0x000fc800078e0022 */
[----:B------:R-:W-:Y:S01]  /*0430*/  @P0 IMAD R9, R5, c[0x0][0x1c0], RZ ;  /* 0x0000700005090a24 */ /* 0x000fe200078e02ff */
[----:B------:R-:W-:Y:S02]  /*0440*/  IADD3 R37, R35, R37, RZ ;  /* 0x0000002523257210 */ /* 0x000fe40007ffe0ff */
[-C--:B------:R-:W-:Y:S01]  /*0450*/  @P0 MOV R36, R34.reuse ;  /* 0x0000002200240202 */ /* 0x080fe20000000f00 */
[C---:B------:R-:W-:Y:S01]  /*0460*/  @P0 IMAD R9, R2.reuse, c[0x0][0x1c4], R9 ;  /* 0x0000710002090a24 */ /* 0x040fe200078e0209 */
[----:B------:R-:W-:Y:S02]  /*0470*/  @!P1 MOV R12, R34 ;  /* 0x00000022000c9202 */ /* 0x000fe40000000f00 */
        /* <DEDUP_REMOVED lines=9> */
[----:B------:R-:W2:Y:S04]  /*0510*/  @P0 LDG.E.64 R24, [R8.64] ;  /* 0x0000000608180981 */ /* 0x000ea8000c1e1b00 */
[----:B------:R-:W3:Y:S01]  /*0520*/  @!P1 LDG.E.64 R26, [R10.64] ;  /* 0x000000060a1a9981 */ /* 0x000ee2000c1e1b00 */
[C---:B0-----:R-:W-:Y:S01]  /*0530*/  ISETP.GT.AND P1, PT, R4.reuse, 0x1e, PT ;  /* 0x0000001e0400780c */ /* 0x041fe20003f24270 */
[----:B------:R-:W-:Y:S01]  /*0540*/  BSSY B0, `(.L_x_2050) ;  /* 0x0000046000007945 */ /* 0x000fe20003800000 */
[----:B------:R-:W-:Y:S02]  /*0550*/  ISETP.NE.AND P3, PT, R4, RZ, PT ;  /* 0x000000ff0400720c */ /* 0x000fe40003f65270 */
[----:B------:R-:W-:Y:S01]  /*0560*/  ISETP.NE.AND P2, PT, R0, RZ, PT ;  /* 0x000000ff0000720c */ /* 0x000fe20003f45270 */
[----:B--2---:R-:W-:-:S02]  /*0570*/  FMUL.FTZ R13, R25, R25 ;  /* 0x00000019190d7220 */ /* 0x004fc40000410000 */
[C---:B------:R-:W-:Y:S02]  /*0580*/  FADD.FTZ R12, R24.reuse, R25 ;  /* 0x00000019180c7221 */ /* 0x040fe40000010000 */
[----:B---3--:R-:W-:Y:S02]  /*0590*/  FMUL.FTZ R17, R27, R27 ;  /* 0x0000001b1b117220 */ /* 0x008fe40000410000 */
[----:B------:R-:W-:Y:S02]  /*05a0*/  FFMA.FTZ R13, R24, R24, R13 ;  /* 0x00000018180d7223 */ /* 0x000fe4000001000d */
[C---:B------:R-:W-:Y:S02]  /*05b0*/  FADD.FTZ R15, R26.reuse, R27 ;  /* 0x0000001b1a0f7221 */ /* 0x040fe40000010000 */
[----:B------:R-:W-:Y:S02]  /*05c0*/  FADD.FTZ R12, RZ, R12 ;  /* 0x0000000cff0c7221 */ /* 0x000fe40000010000 */
[----:B------:R-:W-:-:S02]  /*05d0*/  FFMA.FTZ R14, R26, R26, R17 ;  /* 0x0000001a1a0e7223 */ /* 0x000fc40000010011 */
        /* <DEDUP_REMOVED lines=38> */
[----:B------:R-:W1:Y:S01]  /*0840*/  LDS.128 R12, [0x40] ;  /* 0x00004000ff0c7984 */ /* 0x000e620000000c00 */
[----:B------:R-:W-:Y:S02]  /*0850*/  FADD.FTZ R20, R20, R17 ;  /* 0x0000001114147221 */ /* 0x000fe40000010000 */
        /* <DEDUP_REMOVED lines=20> */
.L_x_2051:
[----:B------:R-:W-:Y:S05]  /*09a0*/  BSYNC B0 ;  /* 0x0000000000007941 */ /* 0x000fea0003800000 */
.L_x_2050:
        /* <DEDUP_REMOVED lines=27> */
.L_x_2054:
[----:B------:R-:W2:Y:S01]  /*0b60*/  LDG.E.STRONG.GPU R10, [R8.64] ;  /* 0x00000006080a7981 */ /* 0x000ea2000c1ef900 */
[----:B------:R-:W-:Y:S01]  /*0b70*/  YIELD ;  /* 0x0000000000007946 */ /* 0x000fe20003800000 */
[----:B--2---:R-:W-:Y:S01]  /*0b80*/  ISETP.NE.AND P1, PT, R10, R11, PT ;  /* 0x0000000b0a00720c */ /* 0x004fe20003f25270 */
[----:B------:R-:W-:-:S12]  /*0b90*/  CCTL.IVALL ;  /* 0x00000000ff00798f */ /* 0x000fd80002000000 */
[----:B------:R-:W-:Y:S05]  /*0ba0*/  @P1 BRA `(.L_x_2054) ;  /* 0xffffffb000001947 */ /* 0x000fea000383ffff */
.L_x_2053:
        /* <DEDUP_REMOVED lines=11> */
.L_x_2056:
        /* <DEDUP_REMOVED lines=13> */
[----:B------:R-:W-:Y:S01]  /*0d30*/  @!P3 LOP3.LUT R15, R6, 0x1, RZ, 0xc0, !PT ;  /* 0x00000001060fb812 */ /* 0x000fe200078ec0ff */
[----:B------:R-:W-:Y:S01]  /*0d40*/  @!P4 IMAD R8, R8, c[0x0][0xc], RZ ;  /* 0x000003000808ca24 */ /* 0x000fe200078e02ff */
[----:B------:R-:W-:-:S03]  /*0d50*/  @!P3 MOV R17, 0x4 ;  /* 0x000000040011b802 */ /* 0x000fc60000000f00 */
[----:B------:R-:W-:Y:S01]  /*0d60*/  @!P3 IMAD R16, R15, c[0x0][0x10], RZ ;  /* 0x000004000f10ba24 */ /* 0x000fe200078e02ff */
[----:B------:R-:W-:-:S05]  /*0d70*/  @!P4 SHF.L.U32 R8, R8, 0x1, RZ ;  /* 0x000000010808c819 */ /* 0x000fca00000006ff */
[----:B------:R-:W-:-:S04]  /*0d80*/  @!P4 IMAD.WIDE R8, R8, R9, c[0x0][0x198] ;  /* 0x000066000808c625 */ /* 0x000fc800078e0209 */
[----:B-1----:R-:W-:Y:S02]  /*0d90*/  @!P4 IMAD R15, R18, c[0x0][0x10], R11 ;  /* 0x00000400120fca24 */ /* 0x002fe400078e020b */
[----:B------:R-:W-:Y:S02]  /*0da0*/  @!P3 IMAD R11, R16, c[0x0][0xc], RZ ;  /* 0x00000300100bba24 */ /* 0x000fe400078e02ff */
[----:B--2---:R-:W-:Y:S01]  /*0db0*/  @!P5 IMAD R21, R12, c[0x0][0x10], R21 ;  /* 0x000004000c15da24 */ /* 0x004fe200078e0215 */
[----:B------:R-:W-:Y:S01]  /*0dc0*/  @!P5 LOP3.LUT R12, R6, 0x1, RZ, 0xc0, !PT ;  /* 0x00000001060cd812 */ /* 0x000fe200078ec0ff */
[----:B------:R-:W-:Y:S01]  /*0dd0*/  @!P4 IMAD.WIDE.U32 R8, R15, 0x8, R8 ;  /* 0x000000080f08c825 */ /* 0x000fe200078e0008 */
[----:B------:R-:W-:Y:S01]  /*0de0*/  @!P3 SHF.L.U32 R16, R11, 0x1, RZ ;  /* 0x000000010b10b819 */ /* 0x000fe200000006ff */
[----:B------:R-:W1:Y:S01]  /*0df0*/  @!P1 S2R R15, SR_CTAID.Y ;  /* 0x00000000000f9919 */ /* 0x000e620000002600 */
[----:B------:R-:W-:Y:S01]  /*0e00*/  @!P5 MOV R11, 0x4 ;  /* 0x00000004000bd802 */ /* 0x000fe20000000f00 */
[----:B------:R-:W-:-:S02]  /*0e10*/  @!P5 IMAD R12, R12, c[0x0][0x10], RZ ;  /* 0x000004000c0cda24 */ /* 0x000fc400078e02ff */
[----:B---3--:R-:W-:Y:S01]  /*0e20*/  @!P3 IMAD R13, R10, c[0x0][0x10], R13 ;  /* 0x000004000a0dba24 */ /* 0x008fe200078e020d */
[----:B------:R-:W2:Y:S01]  /*0e30*/  @!P4 LDG.E.64 R8, [R8.64] ;  /* 0x000000060808c981 */ /* 0x000ea2000c1e1b00 */
[----:B------:R-:W-:Y:S02]  /*0e40*/  @!P5 IMAD R12, R12, c[0x0][0xc], RZ ;  /* 0x000003000c0cda24 */ /* 0x000fe400078e02ff */
[----:B------:R-:W-:-:S03]  /*0e50*/  @!P3 IMAD.WIDE R16, R16, R17, c[0x0][0x198] ;  /* 0x000066001010b625 */ /* 0x000fc600078e0211 */
[----:B------:R-:W-:Y:S02]  /*0e60*/  @!P5 SHF.L.U32 R10, R12, 0x1, RZ ;  /* 0x000000010c0ad819 */ /* 0x000fe400000006ff */
[----:B------:R-:W-:Y:S01]  /*0e70*/  @!P1 LOP3.LUT R12, R6, 0x1, RZ, 0xc0, !PT ;  /* 0x00000001060c9812 */ /* 0x000fe200078ec0ff */
[----:B------:R-:W-:Y:S01]  /*0e80*/  @!P3 IMAD.WIDE.U32 R16, R13, 0x8, R16 ;  /* 0x000000080d10b825 */ /* 0x000fe200078e0010 */
[----:B------:R-:W-:-:S03]  /*0e90*/  @!P1 MOV R13, 0x4 ;  /* 0x00000004000d9802 */ /* 0x000fc60000000f00 */
[----:B------:R-:W-:Y:S02]  /*0ea0*/  @!P1 IMAD R12, R12, c[0x0][0x10], RZ ;  /* 0x000004000c0c9a24 */ /* 0x000fe400078e02ff */
[----:B------:R-:W-:-:S04]  /*0eb0*/  @!P5 IMAD.WIDE R10, R10, R11, c[0x0][0x198] ;  /* 0x000066000a0ad625 */ /* 0x000fc800078e020b */
[----:B------:R-:W-:Y:S02]  /*0ec0*/  @!P1 IMAD R12, R12, c[0x0][0xc], RZ ;  /* 0x000003000c0c9a24 */ /* 0x000fe400078e02ff */
[----:B------:R-:W-:-:S03]  /*0ed0*/  @!P5 IMAD.WIDE.U32 R10, R21, 0x8, R10 ;  /* 0x00000008150ad825 */ /* 0x000fc600078e000a */
[----:B------:R-:W-:Y:S01]  /*0ee0*/  @!P1 SHF.L.U32 R12, R12, 0x1, RZ ;  /* 0x000000010c0c9819 */ /* 0x000fe200000006ff */
[----:B-1----:R-:W-:Y:S02]  /*0ef0*/  @!P1 IMAD R15, R14, c[0x0][0x10], R15 ;  /* 0x000004000e0f9a24 */ /* 0x002fe400078e020f */
[----:B------:R-:W3:Y:S02]  /*0f00*/  @!P5 LDG.E.64 R10, [R10.64] ;  /* 0x000000060a0ad981 */ /* 0x000ee4000c1e1b00 */
        /* <DEDUP_REMOVED lines=16> */
.L_x_2055:
        /* <DEDUP_REMOVED lines=19> */
.L_x_2058:
[----:B------:R-:W-:Y:S05]  /*1140*/  BSYNC B0 ;  /* 0x0000000000007941 */ /* 0x000fea0003800000 */
.L_x_2057:
        /* <DEDUP_REMOVED lines=30> */
.L_x_2052:
        /* <DEDUP_REMOVED lines=15> */
[----:B------:R-:W2:Y:S01]  /*1420*/  LDG.E.64 R10, [R10.64] ;  /* 0x000000060a0a7981 */ /* 0x000ea2000c1e1b00 */
[----:B------:R-:W-:-:S03]  /*1430*/  ISETP.NE.AND P2, PT, RZ, UR5, PT ;  /* 0x00000005ff007c0c */ /* 0x000fc6000bf45270 */
[----:B------:R-:W1:Y:S02]  /*1440*/  LDS.64 R16, [0x78] ;  /* 0x00007800ff107984 */ /* 0x000e640000000a00 */
[----:B-1----:R-:W-:-:S04]  /*1450*/  FMUL.FTZ R16, R16, c[0x0][0x1f4] ;  /* 0x00007d0010107a20 */ /* 0x002fc80000410000 */
[C---:B------:R-:W-:Y:S02]  /*1460*/  FMUL.FTZ R18, R16.reuse, R16 ;  /* 0x0000001010127220 */ /* 0x040fe40000410000 */
[C---:B------:R-:W-:Y:S02]  /*1470*/  FADD.FTZ R9, -R16.reuse, R24 ;  /* 0x0000001810097221 */ /* 0x040fe40000010100 */
[----:B------:R-:W-:Y:S01]  /*1480*/  FFMA.FTZ R17, R17, c[0x0][0x1f4], -R18 ;  /* 0x00007d0011117a23 */ /* 0x000fe20000010812 */
[----:B------:R-:W-:Y:S01]  /*1490*/  MOV R18, 0x3f800000 ;  /* 0x3f80000000127802 */ /* 0x000fe20000000f00 */
[C---:B------:R-:W-:Y:S02]  /*14a0*/  FADD.FTZ R15, -R16.reuse, R26 ;  /* 0x0000001a100f7221 */ /* 0x040fe40000010100 */
[C---:B------:R-:W-:Y:S01]  /*14b0*/  FADD.FTZ R27, -R16.reuse, R27 ;  /* 0x0000001b101b7221 */ /* 0x040fe20000010100 */
[----:B------:R-:W-:Y:S01]  /*14c0*/  FSETP.GTU.FTZ.AND P1, PT, R17, RZ, PT ;  /* 0x000000ff1100720b */ /* 0x000fe20003f3c000 */
[----:B------:R-:W-:-:S12]  /*14d0*/  FADD.FTZ R25, -R16, R25 ;  /* 0x0000001910197221 */ /* 0x000fd80000010100 */
[----:B------:R-:W-:-:S04]  /*14e0*/  @P1 FADD.FTZ R17, R17, c[0x0][0x188] ;  /* 0x0000620011111621 */ /* 0x000fc80000010000 */
[----:B------:R-:W1:Y:S01]  /*14f0*/  @P1 MUFU.RSQ R18, R17 ;  /* 0x0000001100121308 */ /* 0x000e620000001400 */
[----:B------:R-:W-:-:S04]  /*1500*/  ISETP.GE.U32.AND P1, PT, R28, c[0x0][0x1c8], PT ;  /* 0x000072001c007a0c */ /* 0x000fc80003f26070 */
[----:B------:R-:W-:-:S04]  /*1510*/  ISETP.GE.AND.EX P1, PT, R30, c[0x0][0x1cc], PT, P1 ;  /* 0x000073001e007a0c */ /* 0x000fc80003f26310 */
[----:B------:R-:W-:Y:S01]  /*1520*/  ISETP.GT.U32.OR P1, PT, R0, 0x17f, P1 ;  /* 0x0000017f0000780c */ /* 0x000fe20000f24470 */
[-C--:B-1----:R-:W-:Y:S02]  /*1530*/  FMUL.FTZ R9, R9, R18.reuse ;  /* 0x0000001209097220 */ /* 0x082fe40000410000 */
[-C--:B------:R-:W-:Y:S02]  /*1540*/  FMUL.FTZ R15, R15, R18.reuse ;  /* 0x000000120f0f7220 */ /* 0x080fe40000410000 */
[-C--:B------:R-:W-:Y:S02]  /*1550*/  FMUL.FTZ R16, R27, R18.reuse ;  /* 0x000000121b107220 */ /* 0x080fe40000410000 */
[----:B------:R-:W-:Y:S02]  /*1560*/  FMUL.FTZ R18, R25, R18 ;  /* 0x0000001219127220 */ /* 0x000fe40000410000 */
[C-C-:B--2---:R-:W-:Y:S02]  /*1570*/  FFMA.FTZ R14, R12.reuse, R9, R10.reuse ;  /* 0x000000090c0e7223 */ /* 0x144fe4000001000a */
[----:B------:R-:W-:-:S02]  /*1580*/  FFMA.FTZ R8, R12, R15, R10 ;  /* 0x0000000f0c087223 */ /* 0x000fc4000001000a */
[C-C-:B------:R-:W-:Y:S02]  /*1590*/  FFMA.FTZ R9, R13.reuse, R16, R11.reuse ;  /* 0x000000100d097223 */ /* 0x140fe4000001000b */
        /* <DEDUP_REMOVED lines=12> */
.L_x_2059:
        /* <DEDUP_REMOVED lines=11> */
.L_x_2061:
[----:B------:R-:W-:Y:S05]  /*1710*/  BSYNC B0 ;  /* 0x0000000000007941 */ /* 0x000fea0003800000 */
.L_x_2060:
        /* <DEDUP_REMOVED lines=11> */
.L_x_2062:
[----:B------:R-:W-:Y:S01]  /*17d0*/  BSSY B0, `(.L_x_2063) ;  /* 0x000000a000007945 */ /* 0x000fe20003800000 */
[----:B------:R-:W-:Y:S05]  /*17e0*/  @P1 BRA `(.L_x_2064) ;  /* 0x0000008000001947 */ /* 0x000fea0003800000 */
[----:B------:R-:W-:Y:S01]  /*17f0*/  MOV R35, R37 ;  /* 0x0000002500237202 */ /* 0x000fe20000000f00 */
[----:B------:R-:W-:-:S04]  /*1800*/  IMAD R11, R30, c[0x0][0x1c0], RZ ;  /* 0x000070001e0b7a24 */ /* 0x000fc800078e02ff */
[----:B------:R-:W-:-:S04]  /*1810*/  IMAD.WIDE.U32 R34, R28, c[0x0][0x1c0], R34 ;  /* 0x000070001c227a25 */ /* 0x000fc800078e0022 */
[----:B------:R-:W-:Y:S01]  /*1820*/  IMAD R11, R28, c[0x0][0x1c4], R11 ;  /* 0x000071001c0b7a24 */ /* 0x000fe200078e020b */
[----:B------:R-:W-:-:S04]  /*1830*/  LEA R10, P1, R34, c[0x0][0x160], 0x2 ;  /* 0x00005800220a7a11 */ /* 0x000fc800078210ff */
[----:B------:R-:W-:-:S04]  /*1840*/  IADD3 R11, R35, R11, RZ ;  /* 0x0000000b230b7210 */ /* 0x000fc80007ffe0ff */
[----:B------:R-:W-:-:S05]  /*1850*/  LEA.HI.X R11, R34, c[0x0][0x164], R11, 0x2, P1 ;  /* 0x00005900220b7a11 */ /* 0x000fca00008f140b */
[----:B------:R2:W-:Y:S02]  /*1860*/  STG.E.64 [R10.64], R8 ;  /* 0x000000080a007986 */ /* 0x0005e4000c101b06 */
.L_x_2064:
[----:B------:R-:W-:Y:S05]  /*1870*/  BSYNC B0 ;  /* 0x0000000000007941 */ /* 0x000fea0003800000 */
.L_x_2063:
[----:B------:R-:W-:Y:S02]  /*1880*/  IADD3 R31, R31, c[0x0][0x10], RZ ;  /* 0x000004001f1f7a10 */ /* 0x000fe40007ffe0ff */
[----:B------:R-:W-:Y:S02]  /*1890*/  IADD3 R6, R6, 0x1, RZ ;  /* 0x0000000106067810 */ /* 0x000fe40007ffe0ff */
[----:B------:R-:W-:-:S13]  /*18a0*/  ISETP.GE.AND P1, PT, R31, UR4, PT ;  /* 0x000000041f007c0c */ /* 0x000fda000bf26270 */
[----:B------:R-:W-:Y:S01]  /*18b0*/  @P1 CALL.REL.NOINC `(.L_x_2065) ;  /* 0x0000001000001944 */ /* 0x000fe20003c00000 */
[----:B------:R-:W-:Y:S05]  /*18c0*/  BRA `(.L_x_2066) ;  /* 0xffffe8d000007947 */ /* 0x000fea000383ffff */
.L_x_2065:
[----:B------:R-:W-:Y:S05]  /*18d0*/  EXIT ;  /* 0x000000000000794d */ /* 0x000fea0003800000 */
.L_x_2067:
        /* <DEDUP_REMOVED lines=10> */
.L_x_2376:


//--------------------- .text._Z35group_norm_nhwc_fwd_one_pass_kernelI11Fp32IOFp32WLi256ELi12ELi384EEv26Group_norm_nhwc_fwd_params --------------------------
	.section	.text._Z35group_norm_nhwc_fwd_one_pass_kernelI11Fp32IOFp32WLi256ELi12ELi384EEv26Group_norm_nhwc_fwd_params,"ax",@progbits
	.sectioninfo	@"SHI_REGISTERS=53"
	.align	128
        .global         _Z35group_norm_nhwc_fwd_one_pass_kernelI11Fp32IOFp32WLi256ELi12ELi384EEv26Group_norm_nhwc_fwd_params
        .type           _Z35group_norm_nhwc_fwd_one_pass_kernelI11Fp32IOFp32WLi256ELi12ELi384EEv26Group_norm_nhwc_fwd_params,@function
        .size           _Z35group_norm_nhwc_fwd_one_pass_kernelI11Fp32IOFp32WLi256ELi12ELi384EEv26Group_norm_nhwc_fwd_params,(.L_x_2377 - _Z35group_norm_nhwc_fwd_one_pass_kernelI11Fp32IOFp32WLi256ELi12ELi384EEv26Group_norm_nhwc_fwd_params)
        .other          _Z35group_norm_nhwc_fwd_one_pass_kernelI11Fp32IOFp32WLi256ELi12ELi384EEv26Group_norm_nhwc_fwd_params,@"STO_CUDA_ENTRY STV_DEFAULT"
_Z35group_norm_nhwc_fwd_one_pass_kernelI11Fp32IOFp32WLi256ELi12ELi384EEv26Group_norm_nhwc_fwd_params:
.text._Z35group_norm_nhwc_fwd_one_pass_kernelI11Fp32IOFp32WLi256ELi12ELi384EEv26Group_norm_nhwc_fwd_params:
        /* <DEDUP_REMOVED lines=10> */
[----:B------:R-:W1:Y:S01]  /*00a0*/  S2R R3, SR_CTAID.X ;  /* 0x0000000000037919 */ /* 0x000e620000002500 */
[----:B0-----:R-:W-:Y:S01]  /*00b0*/  IMAD.WIDE.U32 R4, R0, -0x55555555, RZ ;  /* 0xaaaaaaab00047825 */ /* 0x001fe200078e00ff */
[----:B------:R-:W-:-:S04]  /*00c0*/  SHF.R.S32.HI R7, RZ, 0x1f, R0 ;  /* 0x0000001fff077819 */ /* 0x000fc80000011400 */
[----:B------:R-:W-:Y:S01]  /*00d0*/  SHF.R.U32.HI R29, RZ, 0x2, R5 ;  /* 0x00000002ff1d7819 */ /* 0x000fe20000011605 */
[----:B------:R-:W0:Y:S01]  /*00e0*/  S2R R4, SR_LANEID ;  /* 0x0000000000047919 */ /* 0x000e220000000000 */
[----:B------:R-:W-:Y:S01]  /*00f0*/  LEA.HI R28, R7, R0, RZ, 0x5 ;  /* 0x00000000071c7211 */ /* 0x000fe200078f28ff */
[----:B------:R-:W-:Y:S02]  /*0100*/  HFMA2.MMA R7, -RZ, RZ, 0, 0 ;  /* 0x00000000ff077435 */ /* 0x000fe400000001ff */
[----:B-1----:R-:W-:Y:S01]  /*0110*/  IMAD R2, R3, c[0x0][0x1e4], R29 ;  /* 0x0000790003027a24 */ /* 0x002fe200078e021d */
[----:B------:R-:W-:Y:S01]  /*0120*/  SHF.R.S32.HI R28, RZ, 0x5, R28 ;  /* 0x00000005ff1c7819 */ /* 0x000fe2000001141c */
[----:B------:R-:W-:-:S03]  /*0130*/  IMAD R29, R29, -0x6, R0 ;  /* 0xfffffffa1d1d7824 */ /* 0x000fc600078e0200 */
[C---:B------:R-:W-:Y:S02]  /*0140*/  ISETP.GE.U32.AND P0, PT, R2.reuse, c[0x0][0x1c8], PT ;  /* 0x0000720002007a0c */ /* 0x040fe40003f06070 */
[----:B------:R-:W-:Y:S02]  /*0150*/  SHF.R.S32.HI R5, RZ, 0x1f, R2 ;  /* 0x0000001fff057819 */ /* 0x000fe40000011402 */
[----:B------:R-:W-:Y:S02]  /*0160*/  SHF.L.U32 R29, R29, 0x1, RZ ;  /* 0x000000011d1d7819 */ /* 0x000fe400000006ff */
[----:B------:R-:W-:Y:S02]  /*0170*/  ISETP.GE.AND.EX P0, PT, R5, c[0x0][0x1cc], PT, P0 ;  /* 0x0000730005007a0c */ /* 0x000fe40003f06300 */
[----:B------:R-:W-:Y:S02]  /*0180*/  IADD3 R30, R2, 0x40, RZ ;  /* 0x00000040021e7810 */ /* 0x000fe40007ffe0ff */
[----:B------:R-:W-:-:S02]  /*0190*/  ISETP.LT.U32.AND P0, PT, R0, 0x180, !P0 ;  /* 0x000001800000780c */ /* 0x000fc40004701070 */
[C---:B------:R-:W-:Y:S02]  /*01a0*/  IADD3 R31, R2.reuse, 0x80, RZ ;  /* 0x00000080021f7810 */ /* 0x040fe40007ffe0ff */
[----:B------:R-:W-:Y:S02]  /*01b0*/  IADD3 R42, R2, 0xc0, RZ ;  /* 0x000000c0022a7810 */ /* 0x000fe40007ffe0ff */
.L_x_2090:
[----:B------:R-:W-:Y:S01]  /*01c0*/  IABS R11, c[0x0][0x1d8] ;  /* 0x00007600000b7a13 */ /* 0x000fe20000000000 */
[----:B------:R-:W-:Y:S01]  /*01d0*/  CS2R R38, SRZ ;  /* 0x0000000000267805 */ /* 0x000fe2000001ff00 */
[----:B------:R-:W-:Y:S01]  /*01e0*/  SHF.R.S32.HI R43, RZ, 0x1f, R30 ;  /* 0x0000001fff2b7819 */ /* 0x000fe2000001141e */
[----:B------:R-:W-:Y:S01]  /*01f0*/  CS2R R36, SRZ ;  /* 0x0000000000247805 */ /* 0x000fe2000001ff00 */
[----:B------:R-:W1:Y:S01]  /*0200*/  I2F.RP R10, R11 ;  /* 0x0000000b000a7306 */ /* 0x000e620000209400 */
[----:B------:R-:W-:Y:S02]  /*0210*/  SHF.R.S32.HI R45, RZ, 0x1f, R42 ;  /* 0x0000001fff2d7819 */ /* 0x000fe4000001142a */
[----:B------:R-:W-:-:S05]  /*0220*/  SHF.R.S32.HI R44, RZ, 0x1f, R31 ;  /* 0x0000001fff2c7819 */ /* 0x000fca000001141f */
[----:B-1----:R-:W1:Y:S02]  /*0230*/  MUFU.RCP R10, R10 ;  /* 0x0000000a000a7308 */ /* 0x002e640000001000 */
[----:B01----:R-:W-:-:S06]  /*0240*/  IADD3 R8, R10, 0xffffffe, RZ ;  /* 0x0ffffffe0a087810 */ /* 0x003fcc0007ffe0ff */
        /* <DEDUP_REMOVED lines=23> */
[----:B------:R-:W-:Y:S01]  /*03c0*/  ISETP.GE.U32.AND P2, PT, R31, c[0x0][0x1c8], PT ;  /* 0x000072001f007a0c */ /* 0x000fe20003f46070 */
[----:B------:R-:W-:Y:S01]  /*03d0*/  IMAD R46, R11, c[0x0][0x1d8], R6 ;  /* 0x000076000b2e7a24 */ /* 0x000fe200078e0206 */
[----:B------:R-:W-:Y:S01]  /*03e0*/  SHF.R.S32.HI R11, RZ, 0x1f, R29 ;  /* 0x0000001fff0b7819 */ /* 0x000fe2000001141d */
[----:B------:R-:W-:Y:S01]  /*03f0*/  IMAD R8, R8, c[0x0][0x1d0], RZ ;  /* 0x0000740008087a24 */ /* 0x000fe200078e02ff */
[----:B------:R-:W-:Y:S01]  /*0400*/  ISETP.GT.U32.OR P1, PT, R0, 0x17f, P1 ;  /* 0x0000017f0000780c */ /* 0x000fe20000f24470 */
[----:B------:R-:W-:Y:S01]  /*0410*/  IMAD R46, R46, 0xc, RZ ;  /* 0x0000000c2e2e7824 */ /* 0x000fe200078e02ff */
[----:B------:R-:W-:Y:S01]  /*0420*/  ISETP.GE.AND.EX P2, PT, R44, c[0x0][0x1cc], PT, P2 ;  /* 0x000073002c007a0c */ /* 0x000fe20003f46320 */
[----:B------:R-:W-:-:S03]  /*0430*/  IMAD R49, R9, c[0x0][0x1d4], R8 ;  /* 0x0000750009317a24 */ /* 0x000fc600078e0208 */
[----:B------:R-:W-:Y:S02]  /*0440*/  IADD3 R40, P3, R29, R46, RZ ;  /* 0x0000002e1d287210 */ /* 0x000fe40007f7e0ff */
[----:B------:R-:W-:Y:S02]  /*0450*/  ISETP.GT.U32.OR P2, PT, R0, 0x17f, P2 ;  /* 0x0000017f0000780c */ /* 0x000fe40001744470 */
[----:B------:R-:W-:Y:S02]  /*0460*/  LEA.HI.X.SX32 R41, R46, R11, 0x1, P3 ;  /* 0x0000000b2e297211 */ /* 0x000fe400018f0eff */
[----:B------:R-:W-:Y:S01]  /*0470*/  ISETP.GE.U32.AND P3, PT, R42, c[0x0][0x1c8], PT ;  /* 0x000072002a007a0c */ /* 0x000fe20003f66070 */
[----:B------:R-:W-:Y:S02]  /*0480*/  @!P1 IMAD R11, R43, c[0x0][0x1c0], RZ ;  /* 0x000070002b0b9a24 */ /* 0x000fe400078e02ff */
[----:B------:R-:W-:Y:S01]  /*0490*/  IMAD.WIDE.U32 R40, R9, c[0x0][0x1d0], R40 ;  /* 0x0000740009287a25 */ /* 0x000fe200078e0028 */
[----:B------:R-:W-:-:S03]  /*04a0*/  ISETP.GE.AND.EX P3, PT, R45, c[0x0][0x1cc], PT, P3 ;  /* 0x000073002d007a0c */ /* 0x000fc60003f66330 */
[----:B------:R-:W-:Y:S01]  /*04b0*/  @P0 IMAD R9, R5, c[0x0][0x1c0], RZ ;  /* 0x0000700005090a24 */ /* 0x000fe200078e02ff */
[----:B------:R-:W-:Y:S01]  /*04c0*/  ISETP.GT.U32.OR P3, PT, R0, 0x17f, P3 ;  /* 0x0000017f0000780c */ /* 0x000fe20001f64470 */
[----:B------:R-:W-:Y:S01]  /*04d0*/  @!P1 IMAD R13, R30, c[0x0][0x1c4], R11 ;  /* 0x000071001e0d9a24 */ /* 0x000fe200078e020b */
[----:B------:R-:W-:Y:S01]  /*04e0*/  IADD3 R49, R41, R49, RZ ;  /* 0x0000003129317210 */ /* 0x000fe20007ffe0ff */
[----:B------:R-:W-:Y:S01]  /*04f0*/  @P0 IMAD R9, R2, c[0x0][0x1c4], R9 ;  /* 0x0000710002090a24 */ /* 0x000fe200078e0209 */
[-C--:B------:R-:W-:Y:S01]  /*0500*/  @P0 MOV R48, R40.reuse ;  /* 0x0000002800300202 */ /* 0x080fe20000000f00 */
[----:B------:R-:W-:Y:S01]  /*0510*/  @!P2 IMAD R8, R44, c[0x0][0x1c0], RZ ;  /* 0x000070002c08aa24 */ /* 0x000fe200078e02ff */
[-C--:B------:R-:W-:Y:S02]  /*0520*/  @!P1 MOV R16, R40.reuse ;  /* 0x0000002800109202 */ /* 0x080fe40000000f00 */
[----:B------:R-:W-:Y:S01]  /*0530*/  @!P1 MOV R17, R49 ;  /* 0x0000003100119202 */ /* 0x000fe20000000f00 */
[----:B------:R-:W-:Y:S01]  /*0540*/  @P0 IMAD.WIDE.U32 R14, R2, c[0x0][0x1c0], R48 ;  /* 0x00007000020e0a25 */ /* 0x000fe200078e0030 */
[----:B------:R-:W-:-:S02]  /*0550*/  @!P2 MOV R18, R40 ;  /* 0x000000280012a202 */ /* 0x000fc40000000f00 */
[----:B------:R-:W-:Y:S01]  /*0560*/  @!P2 MOV R19, R49 ;  /* 0x000000310013a202 */ /* 0x000fe20000000f00 */
[----:B------:R-:W-:Y:S01]  /*0570*/  @!P1 IMAD.WIDE.U32 R16, R30, c[0x0][0x1c0], R16 ;  /* 0x000070001e109a25 */ /* 0x000fe200078e0010 */
[----:B------:R-:W-:Y:S02]  /*0580*/  @P0 IADD3 R11, R15, R9, RZ ;  /* 0x000000090f0b0210 */ /* 0x000fe40007ffe0ff */
[C---:B------:R-:W-:Y:S01]  /*0590*/  @P0 LEA R10, P4, R14.reuse, c[0x0][0x170], 0x2 ;  /* 0x00005c000e0a0a11 */ /* 0x040fe200078810ff */
[----:B------:R-:W-:Y:S01]  /*05a0*/  @!P3 IMAD R15, R45, c[0x0][0x1c0], RZ ;  /* 0x000070002d0fba24 */ /* 0x000fe200078e02ff */
[----:B------:R-:W-:Y:S01]  /*05b0*/  @!P1 IADD3 R13, R17, R13, RZ ;  /* 0x0000000d110d9210 */ /* 0x000fe20007ffe0ff */
[C---:B------:R-:W-:Y:S01]  /*05c0*/  @!P2 IMAD R21, R31.reuse, c[0x0][0x1c4], R8 ;  /* 0x000071001f15aa24 */ /* 0x040fe200078e0208 */
[----:B------:R-:W-:Y:S01]  /*05d0*/  @P0 LEA.HI.X R11, R14, c[0x0][0x174], R11, 0x2, P4 ;  /* 0x00005d000e0b0a11 */ /* 0x000fe200020f140b */
[----:B------:R-:W-:Y:S01]  /*05e0*/  @!P3 IMAD R17, R42, c[0x0][0x1c4], R15 ;  /* 0x000071002a11ba24 */ /* 0x000fe200078e020f */
[----:B------:R-:W-:Y:S01]  /*05f0*/  @!P1 LEA R12, P5, R16, c[0x0][0x170], 0x2 ;  /* 0x00005c00100c9a11 */ /* 0x000fe200078a10ff */
[----:B------:R-:W-:Y:S01]  /*0600*/  @!P2 IMAD.WIDE.U32 R18, R31, c[0x0][0x1c0], R18 ;  /* 0x000070001f12aa25 */ /* 0x000fe200078e0012 */
[----:B------:R-:W-:Y:S01]  /*0610*/  @!P3 MOV R14, R40 ;  /* 0x00000028000eb202 */ /* 0x000fe20000000f00 */
[----:B------:R-:W2:Y:S01]  /*0620*/  @P0 LDG.E.64 R38, [R10.64] ;  /* 0x000000060a260981 */ /* 0x000ea2000c1e1b00 */
[----:B------:R-:W-:-:S02]  /*0630*/  @!P3 MOV R15, R49 ;  /* 0x00000031000fb202 */ /* 0x000fc40000000f00 */
[----:B------:R-:W-:Y:S02]  /*0640*/  @!P1 LEA.HI.X R13, R16, c[0x0][0x174], R13, 0x2, P5 ;  /* 0x00005d00100d9a11 */ /* 0x000fe400028f140d */
[----:B------:R-:W-:Y:S01]  /*0650*/  @!P2 IADD3 R9, R19, R21, RZ ;  /* 0x000000151309a210 */ /* 0x000fe20007ffe0ff */
[----:B------:R-:W-:Y:S01]  /*0660*/  @!P3 IMAD.WIDE.U32 R14, R42, c[0x0][0x1c0], R14 ;  /* 0x000070002a0eba25 */ /* 0x000fe200078e000e */
[C---:B------:R-:W-:Y:S01]  /*0670*/  @!P2 LEA R8, P6, R18.reuse, c[0x0][0x170], 0x2 ;  /* 0x00005c001208aa11 */ /* 0x040fe200078c10ff */
[----:B------:R-:W3:Y:S01]  /*0680*/  @!P1 LDG.E.64 R36, [R12.64] ;  /* 0x000000060c249981 */ /* 0x000ee2000c1e1b00 */
[----:B------:R-:W-:Y:S02]  /*0690*/  CS2R R34, SRZ ;  /* 0x0000000000227805 */ /* 0x000fe4000001ff00 */
[----:B------:R-:W-:Y:S02]  /*06a0*/  @!P2 LEA.HI.X R9, R18, c[0x0][0x174], R9, 0x2, P6 ;  /* 0x00005d001209aa11 */ /* 0x000fe400030f1409 */
[----:B------:R-:W-:-:S02]  /*06b0*/  @!P3 IADD3 R15, R15, R17, RZ ;  /* 0x000000110f0fb210 */ /* 0x000fc40007ffe0ff */
[C---:B------:R-:W-:Y:S01]  /*06c0*/  @!P3 LEA R16, P1, R14.reuse, c[0x0][0x170], 0x2 ;  /* 0x00005c000e10ba11 */ /* 0x040fe200078210ff */
[----:B------:R-:W-:Y:S01]  /*06d0*/  CS2R R32, SRZ ;  /* 0x0000000000207805 */ /* 0x000fe2000001ff00 */
[----:B------:R-:W4:Y:S02]  /*06e0*/  @!P2 LDG.E.64 R34, [R8.64] ;  /* 0x000000060822a981 */ /* 0x000f24000c1e1b00 */
[----:B------:R-:W-:-:S05]  /*06f0*/  @!P3 LEA.HI.X R17, R14, c[0x0][0x174], R15, 0x2, P1 ;  /* 0x00005d000e11ba11 */ /* 0x000fca00008f140f */
[----:B------:R-:W5:Y:S01]  /*0700*/  @!P3 LDG.E.64 R32, [R16.64] ;  /* 0x000000061020b981 */ /* 0x000f62000c1e1b00 */
[C---:B0-----:R-:W-:Y:S02]  /*0710*/  ISETP.GT.AND P1, PT, R4.reuse, 0x1e, PT ;  /* 0x0000001e0400780c */ /* 0x041fe40003f24270 */
[----:B------:R-:W-:Y:S02]  /*0720*/  ISETP.NE.AND P2, PT, R4, RZ, PT ;  /* 0x000000ff0400720c */ /* 0x000fe40003f45270 */
[----:B------:R-:W-:Y:S01]  /*0730*/  ISETP.NE.AND P3, PT, R0, RZ, PT ;  /* 0x000000ff0000720c */ /* 0x000fe20003f65270 */
[----:B------:R-:W-:Y:S01]  /*0740*/  BSSY B0, `(.L_x_2068) ;  /* 0x000004e000007945 */ /* 0x000fe20003800000 */
[----:B--2---:R-:W-:Y:S02]  /*0750*/  FMUL.FTZ R11, R39, R39 ;  /* 0x00000027270b7220 */ /* 0x004fe40000410000 */
[C---:B------:R-:W-:Y:S02]  /*0760*/  FADD.FTZ R10, R38.reuse, R39 ;  /* 0x00000027260a7221 */ /* 0x040fe40000010000 */
[----:B------:R-:W-:-:S02]  /*0770*/  FFMA.FTZ R11, R38, R38, R11 ;  /* 0x00000026260b7223 */ /* 0x000fc4000001000b */
[----:B---3--:R-:W-:Y:S02]  /*0780*/  FMUL.FTZ R15, R37, R37 ;  /* 0x00000025250f7220 */ /* 0x008fe40000410000 */
[C---:B------:R-:W-:Y:S02]  /*0790*/  FADD.FTZ R13, R36.reuse, R37 ;  /* 0x00000025240d7221 */ /* 0x040fe40000010000 */
[----:B------:R-:W-:Y:S02]  /*07a0*/  FADD.FTZ R10, RZ, R10 ;  /* 0x0000000aff0a7221 */ /* 0x000fe40000010000 */
[----:B------:R-:W-:Y:S02]  /*07b0*/  FFMA.FTZ R12, R36, R36, R15 ;  /* 0x00000024240c7223 */ /* 0x000fe4000001000f */
[----:B------:R-:W-:Y:S02]  /*07c0*/  FADD.FTZ R11, RZ, R11 ;  /* 0x0000000bff0b7221 */ /* 0x000fe40000010000 */
[----:B----4-:R-:W-:-:S02]  /*07d0*/  FMUL.FTZ R15, R35, R35 ;  /* 0x00000023230f7220 */ /* 0x010fc40000410000 */
[----:B------:R-:W-:Y:S02]  /*07e0*/  FADD.FTZ R10, R10, R13 ;  /* 0x0000000d0a0a7221 */ /* 0x000fe40000010000 */
[C---:B------:R-:W-:Y:S02]  /*07f0*/  FADD.FTZ R9, R34.reuse, R35 ;  /* 0x0000002322097221 */ /* 0x040fe40000010000 */
[----:B------:R-:W-:Y:S02]  /*0800*/  FADD.FTZ R11, R11, R12 ;  /* 0x0000000c0b0b7221 */ /* 0x000fe40000010000 */
[----:B------:R-:W-:Y:S02]  /*0810*/  FFMA.FTZ R8, R34, R34, R15 ;  /* 0x0000002222087223 */ /* 0x000fe4000001000f */
[----:B-----5:R-:W-:Y:S02]  /*0820*/  FMUL.FTZ R13, R33, R33 ;  /* 0x00000021210d7220 */ /* 0x020fe40000410000 */
[----:B------:R-:W-:-:S02]  /*0830*/  FADD.FTZ R9, R10, R9 ;  /* 0x000000090a097221 */ /* 0x000fc40000010000 */
[----:B------:R-:W-:Y:S02]  /*0840*/  FADD.FTZ R8, R11, R8 ;  /* 0x000000080b087221 */ /* 0x000fe40000010000 */
        /* <DEDUP_REMOVED lines=39> */
[----:B------:R-:W-:Y:S02]  /*0ac0*/  FADD.FTZ R50, R27, R25 ;  /* 0x000000191b327221 */ /* 0x000fe40000010000 */
[----:B0-----:R-:W0:Y:S01]  /*0ad0*/  LDS.128 R24, [0x60] ;  /* 0x00006000ff187984 */ /* 0x001e220000000c00 */
        /* <DEDUP_REMOVED lines=20> */
.L_x_2069:
[----:B------:R-:W-:Y:S05]  /*0c20*/  BSYNC B0 ;  /* 0x0000000000007941 */ /* 0x000fea0003800000 */
.L_x_2068:
        /* <DEDUP_REMOVED lines=9> */
[----:B------:R-:W-:-:S03]  /*0cc0*/  IMAD R10, R15, c[0x0][0x10], RZ ;  /* 0x000004000f0a7a24 */ /* 0x000fc600078e02ff */
[----:B------:R-:W-:Y:S01]  /*0cd0*/  SEL R17, R14, 0xffffffff, !P1 ;  /* 0xffffffff0e117807 */ /* 0x000fe20004800000 */
[----:B------:R-:W-:-:S05]  /*0ce0*/  IMAD R8, R10, c[0x0][0xc], RZ ;  /* 0x000003000a087a24 */ /* 0x000fca00078e02ff */
[----:B------:R-:W-:-:S05]  /*0cf0*/  SHF.L.U32 R8, R8, 0x1, RZ ;  /* 0x0000000108087819 */ /* 0x000fca00000006ff */
[----:B------:R-:W-:-:S04]  /*0d00*/  IMAD.WIDE R8, R8, R13, c[0x0][0x198] ;  /* 0x0000660008087625 */ /* 0x000fc800078e020d */
[----:B-1----:R-:W-:Y:S01]  /*0d10*/  IMAD R11, R3, c[0x0][0x10], R16 ;  /* 0x00000400030b7a24 */ /* 0x002fe200078e0210 */
[----:B------:R-:W-:-:S03]  /*0d20*/  IADD3 R10, R10, R16, RZ ;  /* 0x000000100a0a7210 */ /* 0x000fc60007ffe0ff */
[----:B------:R-:W-:-:S04]  /*0d30*/  IMAD.WIDE.U32 R8, R11, 0x8, R8 ;  /* 0x000000080b087825 */ /* 0x000fc800078e0008 */
[----:B------:R-:W-:Y:S01]  /*0d40*/  IMAD.WIDE.U32 R10, R10, R13, c[0x0][0x190] ;  /* 0x000064000a0a7625 */ /* 0x000fe200078e000d */
[----:B------:R1:W-:Y:S01]  /*0d50*/  STG.E.64 [R8.64], R26 ;  /* 0x0000001a08007986 */ /* 0x0003e2000c101b06 */
[----:B------:R-:W-:Y:S06]  /*0d60*/  MEMBAR.ALL.GPU ;  /* 0x0000000000007992 */ /* 0x000fec000000a000 */
[----:B------:R-:W-:Y:S01]  /*0d70*/  SEL R19, RZ, c[0x0][0xc], P1 ;  /* 0x00000300ff137a07 */ /* 0x000fe20000800000 */
[----:B------:R-:W-:-:S00]  /*0d80*/  ERRBAR ;  /* 0x00000000000079ab */ /* 0x000fc00000000000 */
[----:B------:R2:W-:Y:S02]  /*0d90*/  RED.E.ADD.S32.STRONG.GPU [R10.64], R17 ;  /* 0x000000110a00798e */ /* 0x0005e4000c10e386 */
[----:B------:R-:W-:-:S13]  /*0da0*/  ISETP.NE.AND P1, PT, R19, -0x1, PT ;  /* 0xffffffff1300780c */ /* 0x000fda0003f25270 */
[----:B------:R-:W-:Y:S05]  /*0db0*/  @!P1 BRA `(.L_x_2071) ;  /* 0x0000007000009947 */ /* 0x000fea0003800000 */
[----:B-12---:R-:W-:-:S04]  /*0dc0*/  IMAD R8, R15, c[0x0][0x10], R16 ;  /* 0x000004000f087a24 */ /* 0x006fc800078e0210 */
[----:B------:R-:W-:-:S05]  /*0dd0*/  IMAD.WIDE.U32 R8, R8, R13, c[0x0][0x190] ;  /* 0x0000640008087625 */ /* 0x000fca00078e000d */
.L_x_2072:
[----:B------:R-:W2:Y:S01]  /*0de0*/  LDG.E.STRONG.GPU R10, [R8.64] ;  /* 0x00000006080a7981 */ /* 0x000ea2000c1ef900 */
[----:B------:R-:W-:Y:S01]  /*0df0*/  YIELD ;  /* 0x0000000000007946 */ /* 0x000fe20003800000 */
[----:B--2---:R-:W-:Y:S01]  /*0e00*/  ISETP.NE.AND P1, PT, R10, R19, PT ;  /* 0x000000130a00720c */ /* 0x004fe20003f25270 */
[----:B------:R-:W-:-:S12]  /*0e10*/  CCTL.IVALL ;  /* 0x00000000ff00798f */ /* 0x000fd80002000000 */
[----:B------:R-:W-:Y:S05]  /*0e20*/  @P1 BRA `(.L_x_2072) ;  /* 0xffffffb000001947 */ /* 0x000fea000383ffff */
.L_x_2071:
[----:B--2---:R-:W-:Y:S01]  /*0e30*/  ISETP.NE.AND P1, PT, RZ, c[0x0][0xc], PT ;  /* 0x00000300ff007a0c */ /* 0x004fe20003f25270 */
[----:B------:R-:W-:Y:S01]  /*0e40*/  WARPSYNC 0xffffffff ;  /* 0xffffffff00007948 */ /* 0x000fe20003800000 */
[----:B------:R-:W-:Y:S11]  /*0e50*/  BAR.SYNC.DEFER_BLOCKING 0x0 ;  /* 0x0000000000007b1d */ /* 0x000ff60000010000 */
[----:B------:R-:W-:Y:S05]  /*0e60*/  @!P1 BRA `(.L_x_2070) ;  /* 0x0000074000009947 */ /* 0x000fea0003800000 */
[----:B-1----:R-:W-:Y:S01]  /*0e70*/  IADD3 R8, R12, -0x1, RZ ;  /* 0xffffffff0c087810 */ /* 0x002fe20007ffe0ff */
[----:B------:R-:W-:Y:S01]  /*0e80*/  HFMA2.MMA R18, -RZ, RZ, 0, 0 ;  /* 0x00000000ff127435 */ /* 0x000fe200000001ff */
[----:B------:R-:W-:-:S02]  /*0e90*/  MOV R16, c[0x0][0xc] ;  /* 0x0000030000107a02 */ /* 0x000fc40000000f00 */
[----:B------:R-:W-:Y:S02]  /*0ea0*/  ISETP.GE.U32.AND P2, PT, R8, 0x3, PT ;  /* 0x000000030800780c */ /* 0x000fe40003f46070 */
[----:B------:R-:W-:-:S11]  /*0eb0*/  LOP3.LUT P1, R16, R16, 0x3, RZ, 0xc0, !PT ;  /* 0x0000000310107812 */ /* 0x000fd6000782c0ff */
[----:B------:R-:W-:Y:S05]  /*0ec0*/  @!P2 BRA `(.L_x_2073) ;  /* 0x000003e00000a947 */ /* 0x000fea0003800000 */
[----:B------:R-:W-:Y:S02]  /*0ed0*/  LOP3.LUT R12, R12, 0x3, RZ, 0xc0, !PT ;  /* 0x000000030c0c7812 */ /* 0x000fe400078ec0ff */
[----:B------:R-:W-:Y:S02]  /*0ee0*/  MOV R18, RZ ;  /* 0x000000ff00127202 */ /* 0x000fe40000000f00 */
[----:B------:R-:W-:Y:S02]  /*0ef0*/  IADD3 R17, -R12, c[0x0][0xc], RZ ;  /* 0x000003000c117a10 */ /* 0x000fe40007ffe1ff */
.L_x_2074:
        /* <DEDUP_REMOVED lines=8> */
[C---:B------:R-:W-:Y:S02]  /*0f80*/  @!P5 LOP3.LUT R9, R7.reuse, 0x1, RZ, 0xc0, !PT ;  /* 0x000000010709d812 */ /* 0x040fe400078ec0ff */
[C---:B------:R-:W-:Y:S01]  /*0f90*/  @!P6 LOP3.LUT R10, R7.reuse, 0x1, RZ, 0xc0, !PT ;  /* 0x00000001070ae812 */ /* 0x040fe200078ec0ff */
[----:B------:R-:W2:Y:S04]  /*0fa0*/  @!P6 S2R R15, SR_CTAID.Y ;  /* 0x00000000000fe919 */ /* 0x000ea80000002600 */
[----:B------:R-:W3:Y:S01]  /*0fb0*/  @!P4 S2R R14, SR_CTAID.Y ;  /* 0x00000000000ec919 */ /* 0x000ee20000002600 */
[C---:B------:R-:W-:Y:S01]  /*0fc0*/  @!P4 LOP3.LUT R12, R7.reuse, 0x1, RZ, 0xc0, !PT ;  /* 0x00000001070cc812 */ /* 0x040fe200078ec0ff */
[----:B------:R-:W-:Y:S01]  /*0fd0*/  @!P6 IMAD R10, R10, c[0x0][0x10], RZ ;  /* 0x000004000a0aea24 */ /* 0x000fe200078e02ff */
[----:B------:R-:W-:Y:S01]  /*0fe0*/  @!P2 LOP3.LUT R22, R7, 0x1, RZ, 0xc0, !PT ;  /* 0x000000010716a812 */ /* 0x000fe200078ec0ff */
[----:B------:R-:W4:Y:S02]  /*0ff0*/  @!P2 S2R R19, SR_CTAID.Y ;  /* 0x000000000013a919 */ /* 0x000f240000002600 */
[----:B------:R-:W-:-:S02]  /*1000*/  @!P4 IMAD R13, R12, c[0x0][0x10], RZ ;  /* 0x000004000c0dca24 */ /* 0x000fc400078e02ff */
[----:B------:R-:W-:Y:S01]  /*1010*/  @!P6 IMAD R12, R10, c[0x0][0xc], RZ ;  /* 0x000003000a0cea24 */ /* 0x000fe200078e02ff */
[----:B------:R-:W-:Y:S01]  /*1020*/  @!P6 MOV R10, 0x4 ;  /* 0x00000004000ae802 */ /* 0x000fe20000000f00 */
[----:B------:R-:W-:Y:S02]  /*1030*/  @!P2 IMAD R24, R22, c[0x0][0x10], RZ ;  /* 0x000004001618aa24 */ /* 0x000fe400078e02ff */
[----:B------:R-:W-:Y:S01]  /*1040*/  @!P4 IMAD R22, R13, c[0x0][0xc], RZ ;  /* 0x000003000d16ca24 */ /* 0x000fe200078e02ff */
[----:B------:R-:W-:Y:S01]  /*1050*/  @!P6 SHF.L.U32 R23, R12, 0x1, RZ ;  /* 0x000000010c17e819 */ /* 0x000fe200000006ff */
[----:B------:R-:W-:Y:S01]  /*1060*/  @!P2 IMAD R24, R24, c[0x0][0xc], RZ ;  /* 0x000003001818aa24 */ /* 0x000fe200078e02ff */
[----:B------:R-:W-:Y:S01]  /*1070*/  @!P4 MOV R12, 0x4 ;  /* 0x00000004000cc802 */ /* 0x000fe20000000f00 */
[----:B-1----:R-:W-:Y:S01]  /*1080*/  @!P5 IMAD R13, R18, c[0x0][0x10], R11 ;  /* 0x00000400120dda24 */ /* 0x002fe200078e020b */
[----:B------:R-:W-:Y:S01]  /*1090*/  @!P4 SHF.L.U32 R25, R22, 0x1, RZ ;  /* 0x000000011619c819 */ /* 0x000fe200000006ff */
[----:B------:R-:W-:Y:S01]  /*10a0*/  @!P6 IMAD.WIDE R10, R23, R10, c[0x0][0x198] ;  /* 0x00006600170ae625 */ /* 0x000fe200078e020a */
[----:B------:R-:W-:-:S02]  /*10b0*/  @!P2 MOV R22, 0x4 ;  /* 0x000000040016a802 */ /* 0x000fc40000000f00 */
[----:B------:R-:W-:Y:S01]  /*10c0*/  @!P2 SHF.L.U32 R23, R24, 0x1, RZ ;  /* 0x000000011817a819 */ /* 0x000fe200000006ff */
[----:B--2---:R-:W-:Y:S02]  /*10d0*/  @!P6 IMAD R15, R8, c[0x0][0x10], R15 ;  /* 0x00000400080fea24 */ /* 0x004fe400078e020f */
[----:B------:R-:W-:Y:S01]  /*10e0*/  @!P5 IMAD R8, R9, c[0x0][0x10], RZ ;  /* 0x000004000908da24 */ /* 0x000fe200078e02ff */
[----:B------:R-:W-:Y:S01]  /*10f0*/  @!P5 MOV R9, 0x4 ;  /* 0x000000040009d802 */ /* 0x000fe20000000f00 */
[----:B---3--:R-:W-:Y:S02]  /*1100*/  @!P4 IMAD R21, R21, c[0x0][0x10], R14 ;  /* 0x000004001515ca24 */ /* 0x008fe400078e020e */
[----:B------:R-:W-:Y:S02]  /*1110*/  @!P5 IMAD R8, R8, c[0x0][0xc], RZ ;  /* 0x000003000808da24 */ /* 0x000fe400078e02ff */
[----:B------:R-:W-:-:S03]  /*1120*/  @!P6 IMAD.WIDE.U32 R10, R15, 0x8, R10 ;  /* 0x000000080f0ae825 */ /* 0x000fc600078e000a */
[----:B------:R-:W-:Y:S01]  /*1130*/  @!P5 SHF.L.U32 R8, R8, 0x1, RZ ;  /* 0x000000010808d819 */ /* 0x000fe200000006ff */
[----:B------:R-:W-:Y:S02]  /*1140*/  @!P2 IMAD.WIDE R14, R23, R22, c[0x0][0x198] ;  /* 0x00006600170ea625 */ /* 0x000fe400078e0216 */
[----:B------:R-:W2:Y:S02]  /*1150*/  @!P6 LDG.E.64 R10, [R10.64] ;  /* 0x000000060a0ae981 */ /* 0x000ea4000c1e1b00 */
[----:B------:R-:W-:-:S06]  /*1160*/  @!P5 IMAD.WIDE R8, R8, R9, c[0x0][0x198] ;  /* 0x000066000808d625 */ /* 0x000fcc00078e0209 */
[----:B------:R-:W-:-:S04]  /*1170*/  @!P5 IMAD.WIDE.U32 R8, R13, 0x8, R8 ;  /* 0x000000080d08d825 */ /* 0x000fc800078e0008 */
[----:B------:R-:W-:Y:S02]  /*1180*/  @!P4 IMAD.WIDE R12, R25, R12, c[0x0][0x198] ;  /* 0x00006600190cc625 */ /* 0x000fe400078e020c */
[----:B------:R-:W3:Y:S02]  /*1190*/  @!P5 LDG.E.64 R8, [R8.64] ;  /* 0x000000060808d981 */ /* 0x000ee4000c1e1b00 */
[----:B----4-:R-:W-:Y:S02]  /*11a0*/  @!P2 IMAD R19, R20, c[0x0][0x10], R19 ;  /* 0x000004001413aa24 */ /* 0x010fe400078e0213 */
[----:B------:R-:W-:-:S04]  /*11b0*/  @!P4 IMAD.WIDE.U32 R12, R21, 0x8, R12 ;  /* 0x00000008150cc825 */ /* 0x000fc800078e000c */
[----:B------:R-:W-:Y:S02]  /*11c0*/  @!P2 IMAD.WIDE.U32 R14, R19, 0x8, R14 ;  /* 0x00000008130ea825 */ /* 0x000fe400078e000e */
[----:B------:R-:W4:Y:S04]  /*11d0*/  @!P4 LDG.E.64 R12, [R12.64] ;  /* 0x000000060c0cc981 */ /* 0x000f28000c1e1b00 */
[----:B------:R-:W5:Y:S01]  /*11e0*/  @!P2 LDG.E.64 R14, [R14.64] ;  /* 0x000000060e0ea981 */ /* 0x000f62000c1e1b00 */
[----:B------:R-:W-:Y:S02]  /*11f0*/  IADD3 R17, R17, -0x4, RZ ;  /* 0xfffffffc11117810 */ /* 0x000fe40007ffe0ff */
[----:B------:R-:W-:Y:S01]  /*1200*/  IADD3 R18, R18, 0x4, RZ ;  /* 0x0000000412127810 */ /* 0x000fe20007ffe0ff */
[----:B0--3--:R-:W-:-:S02]  /*1210*/  @!P5 FADD.FTZ R26, R26, R8 ;  /* 0x000000081a1ad221 */ /* 0x009fc40000010000 */
[----:B------:R-:W-:Y:S01]  /*1220*/  @!P5 FADD.FTZ R27, R27, R9 ;  /* 0x000000091b1bd221 */ /* 0x000fe20000010000 */
[----:B------:R-:W-:Y:S01]  /*1230*/  ISETP.NE.AND P5, PT, R17, RZ, PT ;  /* 0x000000ff1100720c */ /* 0x000fe20003fa5270 */
[----:B--2---:R-:W-:Y:S02]  /*1240*/  @!P6 FADD.FTZ R26, R26, R10 ;  /* 0x0000000a1a1ae221 */ /* 0x004fe40000010000 */
[----:B------:R-:W-:Y:S02]  /*1250*/  @!P6 FADD.FTZ R27, R27, R11 ;  /* 0x0000000b1b1be221 */ /* 0x000fe40000010000 */
[----:B----4-:R-:W-:Y:S02]  /*1260*/  @!P4 FADD.FTZ R26, R26, R12 ;  /* 0x0000000c1a1ac221 */ /* 0x010fe40000010000 */
[----:B------:R-:W-:Y:S02]  /*1270*/  @!P4 FADD.FTZ R27, R27, R13 ;  /* 0x0000000d1b1bc221 */ /* 0x000fe40000010000 */
[----:B-----5:R-:W-:-:S02]  /*1280*/  @!P2 FADD.FTZ R26, R26, R14 ;  /* 0x0000000e1a1aa221 */ /* 0x020fc40000010000 */
[----:B------:R-:W-:Y:S02]  /*1290*/  @!P2 FADD.FTZ R27, R27, R15 ;  /* 0x0000000f1b1ba221 */ /* 0x000fe40000010000 */
[----:B------:R-:W-:Y:S05]  /*12a0*/  @P5 BRA `(.L_x_2074) ;  /* 0xfffffc5000005947 */ /* 0x000fea000383ffff */
.L_x_2073:
        /* <DEDUP_REMOVED lines=17> */
.L_x_2076:
[----:B------:R-:W-:Y:S05]  /*13c0*/  BSYNC B0 ;  /* 0x0000000000007941 */ /* 0x000fea0003800000 */
.L_x_2075:
        /* <DEDUP_REMOVED lines=11> */
[----:B------:R-:W-:Y:S01]  /*1480*/  @!P2 IMAD R8, R8, c[0x0][0x10], RZ ;  /* 0x000004000808aa24 */ /* 0x000fe200078e02ff */
[----:B------:R-:W-:Y:S01]  /*1490*/  @!P1 MOV R14, 0x4 ;  /* 0x00000004000e9802 */ /* 0x000fe20000000f00 */
[----:B------:R-:W-:Y:S02]  /*14a0*/  @!P1 IMAD R9, R9, c[0x0][0x10], RZ ;  /* 0x0000040009099a24 */ /* 0x000fe400078e02ff */
        /* <DEDUP_REMOVED lines=16> */
.L_x_2070:
[----:B------:R-:W-:Y:S01]  /*15b0*/  LOP3.LUT P1, RZ, R3, R0, RZ, 0xfc, !PT ;  /* 0x0000000003ff7212 */ /* 0x000fe2000782fcff */
[----:B------:R-:W-:Y:S01]  /*15c0*/  @!P3 STS.64 [0x78], R26 ;  /* 0x0000781aff00b388 */ /* 0x000fe20000000a00 */
[----:B------:R-:W-:Y:S01]  /*15d0*/  ISETP.EQ.U32.AND P2, PT, RZ, c[0x0][0x168], PT ;  /* 0x00005a00ff007a0c */ /* 0x000fe20003f42070 */
[----:B------:R-:W-:Y:S01]  /*15e0*/  HFMA2.MMA R11, -RZ, RZ, 0, 2.384185791015625e-07 ;  /* 0x00000004ff0b7435 */ /* 0x000fe200000001ff */
[----:B------:R-:W-:Y:S02]  /*15f0*/  IADD3 R10, R29, R46, RZ ;  /* 0x0000002e1d0a7210 */ /* 0x000fe40007ffe0ff */
[----:B------:R-:W-:-:S07]  /*1600*/  ISETP.EQ.OR.EX P1, PT, RZ, c[0x0][0x16c], P1, P2 ;  /* 0x00005b00ff007a0c */ /* 0x000fce0000f22720 */
[----:B-1----:R-:W-:-:S04]  /*1610*/  IMAD.WIDE R8, R10, R11, c[0x0][0x178] ;  /* 0x00005e000a087625 */ /* 0x002fc800078e020b */
        /* <DEDUP_REMOVED lines=9> */
[----:B------:R-:W-:-:S02]  /*16b0*/  ISETP.NE.AND P4, PT, RZ, UR5, PT ;  /* 0x00000005ff007c0c */ /* 0x000fc4000bf85270 */
[----:B------:R-:W-:Y:S01]  /*16c0*/  ISETP.GE.U32.AND P2, PT, R31, c[0x0][0x1c8], PT ;  /* 0x000072001f007a0c */ /* 0x000fe20003f46070 */
[----:B------:R-:W1:Y:S01]  /*16d0*/  LDS.64 R16, [0x78] ;  /* 0x00007800ff107984 */ /* 0x000e620000000a00 */
[----:B------:R-:W-:Y:S02]  /*16e0*/  ISETP.GE.U32.AND P3, PT, R42, c[0x0][0x1c8], PT ;  /* 0x000072002a007a0c */ /* 0x000fe40003f66070 */
[----:B------:R-:W-:Y:S02]  /*16f0*/  ISETP.GE.AND.EX P2, PT, R44, c[0x0][0x1cc], PT, P2 ;  /* 0x000073002c007a0c */ /* 0x000fe40003f46320 */
[----:B------:R-:W-:Y:S02]  /*1700*/  ISETP.GE.AND.EX P3, PT, R45, c[0x0][0x1cc], PT, P3 ;  /* 0x000073002d007a0c */ /* 0x000fe40003f66330 */
[C---:B------:R-:W-:Y:S02]  /*1710*/  ISETP.GT.U32.OR P2, PT, R0.reuse, 0x17f, P2 ;  /* 0x0000017f0000780c */ /* 0x040fe40001744470 */
[----:B------:R-:W-:Y:S01]  /*1720*/  ISETP.GT.U32.OR P3, PT, R0, 0x17f, P3 ;  /* 0x0000017f0000780c */ /* 0x000fe20001f64470 */
        /* <DEDUP_REMOVED lines=8> */
[----:B------:R-:W-:-:S02]  /*17b0*/  FADD.FTZ R39, -R16, R39 ;  /* 0x0000002710277221 */ /* 0x000fc40000010100 */
[C---:B------:R-:W-:Y:S02]  /*17c0*/  FADD.FTZ R37, -R16.reuse, R37 ;  /* 0x0000002510257221 */ /* 0x040fe40000010100 */
[C---:B------:R-:W-:Y:S02]  /*17d0*/  FADD.FTZ R35, -R16.reuse, R35 ;  /* 0x0000002310237221 */ /* 0x040fe40000010100 */
[C---:B------:R-:W-:Y:S02]  /*17e0*/  FADD.FTZ R21, -R16.reuse, R32 ;  /* 0x0000002010157221 */ /* 0x040fe40000010100 */
[----:B------:R-:W-:-:S04]  /*17f0*/  FADD.FTZ R33, -R16, R33 ;  /* 0x0000002110217221 */ /* 0x000fc80000010100 */
        /* <DEDUP_REMOVED lines=12> */
[----:B0-----:R-:W-:Y:S02]  /*18c0*/  FMUL.FTZ R26, R33, R18 ;  /* 0x00000012211a7220 */ /* 0x001fe40000410000 */
[C-C-:B--2---:R-:W-:Y:S02]  /*18d0*/  FFMA.FTZ R18, R8.reuse, R13, R10.reuse ;  /* 0x0000000d08127223 */ /* 0x144fe4000001000a */
[C-C-:B------:R-:W-:Y:S02]  /*18e0*/  FFMA.FTZ R16, R8.reuse, R15, R10.reuse ;  /* 0x0000000f08107223 */ /* 0x140fe4000001000a */
[C-C-:B------:R-:W-:Y:S02]  /*18f0*/  FFMA.FTZ R14, R8.reuse, R19, R10.reuse ;  /* 0x00000013080e7223 */ /* 0x140fe4000001000a */
[----:B------:R-:W-:-:S02]  /*1900*/  FFMA.FTZ R12, R8, R21, R10 ;  /* 0x00000015080c7223 */ /* 0x000fc4000001000a */
        /* <DEDUP_REMOVED lines=15> */
.L_x_2077:
        /* <DEDUP_REMOVED lines=11> */
.L_x_2079:
[----:B------:R-:W-:Y:S05]  /*1ab0*/  BSYNC B0 ;  /* 0x0000000000007941 */ /* 0x000fea0003800000 */
.L_x_2078:
        /* <DEDUP_REMOVED lines=11> */
.L_x_2080:
[----:B------:R-:W-:Y:S01]  /*1b70*/  BSSY B0, `(.L_x_2081) ;  /* 0x000000b000007945 */ /* 0x000fe20003800000 */
[----:B------:R-:W-:Y:S05]  /*1b80*/  @P1 BRA `(.L_x_2082) ;  /* 0x0000009000001947 */ /* 0x000fea0003800000 */
[----:B0-----:R-:W-:Y:S01]  /*1b90*/  MOV R8, R40 ;  /* 0x0000002800087202 */ /* 0x001fe20000000f00 */
        /* <DEDUP_REMOVED lines=8> */
.L_x_2082:
[----:B------:R-:W-:Y:S05]  /*1c20*/  BSYNC B0 ;  /* 0x0000000000007941 */ /* 0x000fea0003800000 */
.L_x_2081:
        /* <DEDUP_REMOVED lines=11> */
.L_x_2083:
        /* <DEDUP_REMOVED lines=11> */
.L_x_2085:
[----:B------:R-:W-:Y:S05]  /*1d90*/  BSYNC B0 ;  /* 0x0000000000007941 */ /* 0x000fea0003800000 */
.L_x_2084:
        /* <DEDUP_REMOVED lines=11> */
.L_x_2086:
[----:B------:R-:W-:Y:S01]  /*1e50*/  BSSY B0, `(.L_x_2087) ;  /* 0x000000a000007945 */ /* 0x000fe20003800000 */
[----:B------:R-:W-:Y:S05]  /*1e60*/  @P3 BRA `(.L_x_2088) ;  /* 0x0000008000003947 */ /* 0x000fea0003800000 */
[----:B------:R-:W-:Y:S01]  /*1e70*/  MOV R41, R49 ;  /* 0x0000003100297202 */ /* 0x000fe20000000f00 */
[----:B------:R-:W-:-:S04]  /*1e80*/  IMAD R45, R45, c[0x0][0x1c0], RZ ;  /* 0x000070002d2d7a24 */ /* 0x000fc800078e02ff */
[----:B------:R-:W-:-:S04]  /*1e90*/  IMAD.WIDE.U32 R40, R42, c[0x0][0x1c0], R40 ;  /* 0x000070002a287a25 */ /* 0x000fc800078e0028 */
[----:B------:R-:W-:Y:S01]  /*1ea0*/  IMAD R45, R42, c[0x0][0x1c4], R45 ;  /* 0x000071002a2d7a24 */ /* 0x000fe200078e022d */
[----:B0-----:R-:W-:-:S04]  /*1eb0*/  LEA R8, P1, R40, c[0x0][0x160], 0x2 ;  /* 0x0000580028087a11 */ /* 0x001fc800078210ff */
[----:B------:R-:W-:-:S04]  /*1ec0*/  IADD3 R45, R41, R45, RZ ;  /* 0x0000002d292d7210 */ /* 0x000fc80007ffe0ff */
[----:B------:R-:W-:-:S05]  /*1ed0*/  LEA.HI.X R9, R40, c[0x0][0x164], R45, 0x2, P1 ;  /* 0x0000590028097a11 */ /* 0x000fca00008f142d */
[----:B------:R0:W-:Y:S02]  /*1ee0*/  STG.E.64 [R8.64], R12 ;  /* 0x0000000c08007986 */ /* 0x0001e4000c101b06 */
.L_x_2088:
[----:B------:R-:W-:Y:S05]  /*1ef0*/  BSYNC B0 ;  /* 0x0000000000007941 */ /* 0x000fea0003800000 */
.L_x_2087:
[----:B------:R-:W-:Y:S02]  /*1f00*/  IADD3 R6, R6, c[0x0][0x10], RZ ;  /* 0x0000040006067a10 */ /* 0x000fe40007ffe0ff */
[----:B------:R-:W-:Y:S02]  /*1f10*/  IADD3 R7, R7, 0x1, RZ ;  /* 0x0000000107077810 */ /* 0x000fe40007ffe0ff */
[----:B------:R-:W-:-:S13]  /*1f20*/  ISETP.GE.AND P1, PT, R6, UR4, PT ;  /* 0x0000000406007c0c */ /* 0x000fda000bf26270 */
[----:B------:R-:W-:Y:S01]  /*1f30*/  @P1 CALL.REL.NOINC `(.L_x_2089) ;  /* 0x0000001000001944 */ /* 0x000fe20003c00000 */
[----:B------:R-:W-:Y:S05]  /*1f40*/  BRA `(.L_x_2090) ;  /* 0xffffe27000007947 */ /* 0x000fea000383ffff */
.L_x_2089:
[----:B------:R-:W-:Y:S05]  /*1f50*/  EXIT ;  /* 0x000000000000794d */ /* 0x000fea0003800000 */
.L_x_2091:
        /* <DEDUP_REMOVED lines=10> */
.L_x_2377:


//--------------------- .text._Z35group_norm_nhwc_fwd_one_pass_kernelI11Fp32IOFp32WLi512ELi12ELi384EEv26Group_norm_nhwc_fwd_params --------------------------
	.section	.text._Z35group_norm_nhwc_fwd_one_pass_kernelI11Fp32IOFp32WLi512ELi12ELi384EEv26Group_norm_nhwc_fwd_params,"ax",@progbits
	.sectioninfo	@"SHI_REGISTERS=56"
	.align	128
        .global         _Z35group_norm_nhwc_fwd_one_pass_kernelI11Fp32IOFp32WLi512ELi12ELi384EEv26Group_norm_nhwc_fwd_params
        .type           _Z35group_norm_nhwc_fwd_one_pass_kernelI11Fp32IOFp32WLi512ELi12ELi384EEv26Group_norm_nhwc_fwd_params,@function
        .size           _Z35group_norm_nhwc_fwd_one_pass_kernelI11Fp32IOFp32WLi512ELi12ELi384EEv26Group_norm_nhwc_fwd_params,(.L_x_2378 - _Z35group_norm_nhwc_fwd_one_pass_kernelI11Fp32IOFp32WLi512ELi12ELi384EEv26Group_norm_nhwc_fwd_params)
        .other          _Z35group_norm_nhwc_fwd_one_pass_kernelI11Fp32IOFp32WLi512ELi12ELi384EEv26Group_norm_nhwc_fwd_params,@"STO_CUDA_ENTRY STV_DEFAULT"
_Z35group_norm_nhwc_fwd_one_pass_kernelI11Fp32IOFp32WLi512ELi12ELi384EEv26Group_norm_nhwc_fwd_params:
.text._Z35group_norm_nhwc_fwd_one_pass_kernelI11Fp32IOFp32WLi512ELi12ELi384EEv26Group_norm_nhwc_fwd_params:
        /* <DEDUP_REMOVED lines=14> */
[----:B------:R-:W-:Y:S02]  /*00e0*/  SHF.R.U32.HI R2, RZ, 0x2, R3 ;  /* 0x00000002ff027819 */ /* 0x000fe40000011603 */
[----:B------:R-:W-:-:S03]  /*00f0*/  LEA.HI R0, R0, R53, RZ, 0x5 ;  /* 0x0000003500007211 */ /* 0x000fc600078f28ff */
        /* <DEDUP_REMOVED lines=10> */
[C---:B------:R-:W-:Y:S02]  /*01a0*/  IADD3 R5, R38.reuse, 0xc0, RZ ;  /* 0x000000c026057810 */ /* 0x040fe40007ffe0ff */
[C---:B------:R-:W-:Y:S02]  /*01b0*/  IADD3 R4, R38.reuse, 0x100, RZ ;  /* 0x0000010026047810 */ /* 0x040fe40007ffe0ff */
[C---:B------:R-:W-:Y:S02]  /*01c0*/  IADD3 R3, R38.reuse, 0x140, RZ ;  /* 0x0000014026037810 */ /* 0x040fe40007ffe0ff */
[C---:B------:R-:W-:Y:S02]  /*01d0*/  IADD3 R2, R38.reuse, 0x180, RZ ;  /* 0x0000018026027810 */ /* 0x040fe40007ffe0ff */
[----:B------:R-:W-:-:S02]  /*01e0*/  IADD3 R0, R38, 0x1c0, RZ ;  /* 0x000001c026007810 */ /* 0x000fc40007ffe0ff */
.L_x_2126:
[----:B------:R-:W-:Y:S02]  /*01f0*/  IABS R11, c[0x0][0x1d8] ;  /* 0x00007600000b7a13 */ /* 0x000fe40000000000 */
[----:B------:R-:W-:-:S02]  /*0200*/  ISETP.GE.U32.AND P4, PT, R41, c[0x0][0x1c8], PT ;  /* 0x0000720029007a0c */ /* 0x000fc40003f86070 */
[----:B0-----:R-:W0:Y:S01]  /*0210*/  I2F.RP R10, R11 ;  /* 0x0000000b000a7306 */ /* 0x001e220000209400 */
[----:B------:R-:W-:Y:S02]  /*0220*/  SHF.R.S32.HI R42, RZ, 0x1f, R41 ;  /* 0x0000001fff2a7819 */ /* 0x000fe40000011429 */
[----:B------:R-:W-:Y:S02]  /*0230*/  SHF.R.S32.HI R46, RZ, 0x1f, R6 ;  /* 0x0000001fff2e7819 */ /* 0x000fe40000011406 */
[----:B------:R-:W-:Y:S02]  /*0240*/  ISETP.GE.AND.EX P4, PT, R42, c[0x0][0x1cc], PT, P4 ;  /* 0x000073002a007a0c */ /* 0x000fe40003f86340 */
[----:B------:R-:W-:Y:S02]  /*0250*/  SHF.R.S32.HI R51, RZ, 0x1f, R5 ;  /* 0x0000001fff337819 */ /* 0x000fe40000011405 */
[----:B------:R-:W-:Y:S02]  /*0260*/  ISETP.GT.U32.OR P4, PT, R53, 0x17f, P4 ;  /* 0x0000017f3500780c */ /* 0x000fe40002784470 */
[----:B-1----:R-:W-:-:S02]  /*0270*/  SHF.R.S32.HI R14, RZ, 0x1f, R38 ;  /* 0x0000001fff0e7819 */ /* 0x002fc40000011426 */
[----:B------:R-:W-:Y:S01]  /*0280*/  SHF.R.S32.HI R50, RZ, 0x1f, R4 ;  /* 0x0000001fff327819 */ /* 0x000fe20000011404 */
[----:B0-----:R-:W0:Y:S02]  /*0290*/  MUFU.RCP R10, R10 ;  /* 0x0000000a000a7308 */ /* 0x001e240000001000 */
[----:B------:R-:W-:-:S04]  /*02a0*/  @P0 IMAD R15, R14, c[0x0][0x1c0], RZ ;  /* 0x000070000e0f0a24 */ /* 0x000fc800078e02ff */
[----:B------:R-:W-:Y:S01]  /*02b0*/  @P0 IMAD R17, R38, c[0x0][0x1c4], R15 ;  /* 0x0000710026110a24 */ /* 0x000fe200078e020f */
[----:B0-2---:R-:W-:-:S04]  /*02c0*/  IADD3 R8, R10, 0xffffffe, RZ ;  /* 0x0ffffffe0a087810 */ /* 0x005fc80007ffe0ff */
[----:B------:R0:W1:Y:S02]  /*02d0*/  F2I.FTZ.U32.TRUNC.NTZ R9, R8 ;  /* 0x0000000800097305 */ /* 0x000064000021f000 */
[----:B0-----:R-:W-:Y:S02]  /*02e0*/  MOV R8, RZ ;  /* 0x000000ff00087202 */ /* 0x001fe40000000f00 */
[----:B-1----:R-:W-:-:S05]  /*02f0*/  IADD3 R12, RZ, -R9, RZ ;  /* 0x80000009ff0c7210 */ /* 0x002fca0007ffe0ff */
[----:B------:R-:W-:Y:S01]  /*0300*/  IMAD R13, R12, R11, RZ ;  /* 0x0000000b0c0d7224 */ /* 0x000fe200078e02ff */
[----:B------:R-:W-:-:S03]  /*0310*/  IABS R12, R37 ;  /* 0x00000025000c7213 */ /* 0x000fc60000000000 */
[----:B------:R-:W-:Y:S01]  /*0320*/  IMAD.HI.U32 R9, R9, R13, R8 ;  /* 0x0000000d09097227 */ /* 0x000fe200078e0008 */
[----:B------:R-:W-:Y:S02]  /*0330*/  LOP3.LUT R8, R37, c[0x0][0x1d8], RZ, 0x3c, !PT ;  /* 0x0000760025087a12 */ /* 0x000fe400078e3cff */
[----:B------:R-:W-:Y:S02]  /*0340*/  SHF.R.S32.HI R13, RZ, 0x1f, R7 ;  /* 0x0000001fff0d7819 */ /* 0x000fe40000011407 */
[----:B------:R-:W-:Y:S01]  /*0350*/  ISETP.GE.AND P3, PT, R8, RZ, PT ;  /* 0x000000ff0800720c */ /* 0x000fe20003f66270 */
[----:B------:R-:W-:-:S05]  /*0360*/  IMAD.HI.U32 R9, R9, R12, RZ ;  /* 0x0000000c09097227 */ /* 0x000fca00078e00ff */
[----:B------:R-:W-:-:S05]  /*0370*/  IADD3 R10, -R9, RZ, RZ ;  /* 0x000000ff090a7210 */ /* 0x000fca0007ffe1ff */
[----:B------:R-:W-:Y:S02]  /*0380*/  IMAD R10, R11, R10, R12 ;  /* 0x0000000a0b0a7224 */ /* 0x000fe400078e020c */
[----:B------:R-:W-:-:S03]  /*0390*/  @!P4 IMAD R12, R42, c[0x0][0x1c0], RZ ;  /* 0x000070002a0cca24 */ /* 0x000fc600078e02ff */
[----:B------:R-:W-:Y:S01]  /*03a0*/  ISETP.GT.U32.AND P2, PT, R11, R10, PT ;  /* 0x0000000a0b00720c */ /* 0x000fe20003f44070 */
[----:B------:R-:W-:-:S12]  /*03b0*/  @!P4 IMAD R21, R41, c[0x0][0x1c4], R12 ;  /* 0x000071002915ca24 */ /* 0x000fd800078e020c */
[-C--:B------:R-:W-:Y:S02]  /*03c0*/  @!P2 IADD3 R10, R10, -R11.reuse, RZ ;  /* 0x8000000b0a0aa210 */ /* 0x080fe40007ffe0ff */
[----:B------:R-:W-:Y:S02]  /*03d0*/  @!P2 IADD3 R9, R9, 0x1, RZ ;  /* 0x000000010909a810 */ /* 0x000fe40007ffe0ff */
[----:B------:R-:W-:Y:S02]  /*03e0*/  ISETP.GE.U32.AND P1, PT, R10, R11, PT ;  /* 0x0000000b0a00720c */ /* 0x000fe40003f26070 */
[----:B------:R-:W-:-:S11]  /*03f0*/  ISETP.NE.AND P2, PT, RZ, c[0x0][0x1d8], PT ;  /* 0x00007600ff007a0c */ /* 0x000fd60003f45270 */
[----:B------:R-:W-:-:S04]  /*0400*/  @P1 IADD3 R9, R9, 0x1, RZ ;  /* 0x0000000109091810 */ /* 0x000fc80007ffe0ff */
[----:B------:R-:W-:-:S04]  /*0410*/  MOV R11, R9 ;  /* 0x00000009000b7202 */ /* 0x000fc80000000f00 */
[----:B------:R-:W-:Y:S02]  /*0420*/  @!P3 IADD3 R11, -R11, RZ, RZ ;  /* 0x000000ff0b0bb210 */ /* 0x000fe40007ffe1ff */
[----:B------:R-:W-:Y:S02]  /*0430*/  @!P2 LOP3.LUT R11, RZ, c[0x0][0x1d8], RZ, 0x33, !PT ;  /* 0x00007600ff0baa12 */ /* 0x000fe400078e33ff */
[----:B------:R-:W-:Y:S02]  /*0440*/  ISETP.GE.U32.AND P3, PT, R6, c[0x0][0x1c8], PT ;  /* 0x0000720006007a0c */ /* 0x000fe40003f66070 */
[----:B------:R-:W-:Y:S02]  /*0450*/  IADD3 R40, -R11, RZ, RZ ;  /* 0x000000ff0b287210 */ /* 0x000fe40007ffe1ff */
[----:B------:R-:W-:Y:S02]  /*0460*/  SHF.R.S32.HI R9, RZ, 0x1f, R11 ;  /* 0x0000001fff097819 */ /* 0x000fe4000001140b */
[----:B------:R-:W-:Y:S01]  /*0470*/  ISETP.GE.AND.EX P3, PT, R46, c[0x0][0x1cc], PT, P3 ;  /* 0x000073002e007a0c */ /* 0x000fe20003f66330 */
[----:B------:R-:W-:Y:S01]  /*0480*/  IMAD R40, R40, c[0x0][0x1d8], R37 ;  /* 0x0000760028287a24 */ /* 0x000fe200078e0225 */
[----:B------:R-:W-:Y:S01]  /*0490*/  ISETP.GE.U32.AND P2, PT, R5, c[0x0][0x1c8], PT ;  /* 0x0000720005007a0c */ /* 0x000fe20003f46070 */
[----:B------:R-:W-:Y:S01]  /*04a0*/  IMAD R10, R9, c[0x0][0x1d0], RZ ;  /* 0x00007400090a7a24 */ /* 0x000fe200078e02ff */
[----:B------:R-:W-:Y:S01]  /*04b0*/  ISETP.GT.U32.OR P3, PT, R53, 0x17f, P3 ;  /* 0x0000017f3500780c */ /* 0x000fe20001f64470 */
[----:B------:R-:W-:Y:S01]  /*04c0*/  IMAD R40, R40, 0xc, RZ ;  /* 0x0000000c28287824 */ /* 0x000fe200078e02ff */
[----:B------:R-:W-:-:S04]  /*04d0*/  ISETP.GE.AND.EX P2, PT, R51, c[0x0][0x1cc], PT, P2 ;  /* 0x0000730033007a0c */ /* 0x000fc80003f46320 */
[----:B------:R-:W-:Y:S02]  /*04e0*/  IADD3 R8, P1, R7, R40, RZ ;  /* 0x0000002807087210 */ /* 0x000fe40007f3e0ff */
[----:B------:R-:W-:Y:S02]  /*04f0*/  ISETP.GT.U32.OR P2, PT, R53, 0x17f, P2 ;  /* 0x0000017f3500780c */ /* 0x000fe40001744470 */
[----:B------:R-:W-:Y:S01]  /*0500*/  LEA.HI.X.SX32 R9, R40, R13, 0x1, P1 ;  /* 0x0000000d28097211 */ /* 0x000fe200008f0eff */
[----:B------:R-:W-:Y:S01]  /*0510*/  IMAD R13, R11, c[0x0][0x1d4], R10 ;  /* 0x000075000b0d7a24 */ /* 0x000fe200078e020a */
[----:B------:R-:W-:-:S03]  /*0520*/  ISETP.GE.U32.AND P1, PT, R4, c[0x0][0x1c8], PT ;  /* 0x0000720004007a0c */ /* 0x000fc60003f26070 */
[----:B------:R-:W-:Y:S01]  /*0530*/  IMAD.WIDE.U32 R8, R11, c[0x0][0x1d0], R8 ;  /* 0x000074000b087a25 */ /* 0x000fe200078e0008 */
[----:B------:R-:W-:-:S04]  /*0540*/  ISETP.GE.AND.EX P1, PT, R50, c[0x0][0x1cc], PT, P1 ;  /* 0x0000730032007a0c */ /* 0x000fc80003f26310 */
[----:B------:R-:W-:Y:S01]  /*0550*/  IADD3 R11, R9, R13, RZ ;  /* 0x0000000d090b7210 */ /* 0x000fe20007ffe0ff */
[----:B------:R-:W-:Y:S01]  /*0560*/  @!P3 IMAD R13, R46, c[0x0][0x1c0], RZ ;  /* 0x000070002e0dba24 */ /* 0x000fe200078e02ff */
[-C--:B------:R-:W-:Y:S01]  /*0570*/  @P0 MOV R10, R8.reuse ;  /* 0x00000008000a0202 */ /* 0x080fe20000000f00 */
[----:B------:R-:W-:Y:S01]  /*0580*/  @!P2 IMAD R20, R51, c[0x0][0x1c0], RZ ;  /* 0x000070003314aa24 */ /* 0x000fe200078e02ff */
[-C--:B------:R-:W-:Y:S01]  /*0590*/  @!P4 MOV R14, R8.reuse ;  /* 0x00000008000ec202 */ /* 0x080fe20000000f00 */
[----:B------:R-:W-:Y:S01]  /*05a0*/  @!P3 IMAD R23, R6, c[0x0][0x1c4], R13 ;  /* 0x000071000617ba24 */ /* 0x000fe200078e020d */
[-C--:B------:R-:W-:Y:S01]  /*05b0*/  @!P4 MOV R15, R11.reuse ;  /* 0x0000000b000fc202 */ /* 0x080fe20000000f00 */
[----:B------:R-:W-:Y:S01]  /*05c0*/  @P0 IMAD.WIDE.U32 R18, R38, c[0x0][0x1c0], R10 ;  /* 0x0000700026120a25 */ /* 0x000fe200078e000a */
[----:B------:R-:W-:Y:S02]  /*05d0*/  @!P3 MOV R12, R8 ;  /* 0x00000008000cb202 */ /* 0x000fe40000000f00 */
[----:B------:R-:W-:Y:S01]  /*05e0*/  @!P3 MOV R13, R11 ;  /* 0x0000000b000db202 */ /* 0x000fe20000000f00 */
[----:B------:R-:W-:Y:S01]  /*05f0*/  @!P4 IMAD.WIDE.U32 R14, R41, c[0x0][0x1c0], R14 ;  /* 0x00007000290eca25 */ /* 0x000fe200078e000e */
[----:B------:R-:W-:-:S02]  /*0600*/  @P0 IADD3 R17, R19, R17, RZ ;  /* 0x0000001113110210 */ /* 0x000fc40007ffe0ff */
[----:B------:R-:W-:Y:S01]  /*0610*/  @P0 LEA R16, P5, R18, c[0x0][0x170], 0x2 ;  /* 0x00005c0012100a11 */ /* 0x000fe200078a10ff */
[----:B------:R-:W-:Y:S01]  /*0620*/  @!P3 IMAD.WIDE.U32 R12, R6, c[0x0][0x1c0], R12 ;  /* 0x00007000060cba25 */ /* 0x000fe200078e000c */
[----:B------:R-:W-:Y:S02]  /*0630*/  ISETP.GT.U32.OR P1, PT, R53, 0x17f, P1 ;  /* 0x0000017f3500780c */ /* 0x000fe40000f24470 */
[----:B------:R-:W-:Y:S01]  /*0640*/  @P0 LEA.HI.X R17, R18, c[0x0][0x174], R17, 0x2, P5 ;  /* 0x00005d0012110a11 */ /* 0x000fe200028f1411 */
[----:B------:R-:W-:Y:S01]  /*0650*/  @!P2 IMAD R27, R5, c[0x0][0x1c4], R20 ;  /* 0x00007100051baa24 */ /* 0x000fe200078e0214 */
[----:B------:R-:W-:Y:S02]  /*0660*/  @!P4 IADD3 R15, R15, R21, RZ ;  /* 0x000000150f0fc210 */ /* 0x000fe40007ffe0ff */
[----:B------:R-:W-:Y:S02]  /*0670*/  @!P4 LEA R22, P5, R14, c[0x0][0x170], 0x2 ;  /* 0x00005c000e16ca11 */ /* 0x000fe400078a10ff */
[----:B------:R-:W-:-:S02]  /*0680*/  @!P2 MOV R24, R8 ;  /* 0x000000080018a202 */ /* 0x000fc40000000f00 */
[----:B------:R-:W-:Y:S02]  /*0690*/  @!P2 MOV R25, R11 ;  /* 0x0000000b0019a202 */ /* 0x000fe40000000f00 */
[----:B------:R-:W-:Y:S02]  /*06a0*/  @!P3 IADD3 R13, R13, R23, RZ ;  /* 0x000000170d0db210 */ /* 0x000fe40007ffe0ff */
[----:B------:R-:W-:Y:S01]  /*06b0*/  @!P4 LEA.HI.X R23, R14, c[0x0][0x174], R15, 0x2, P5 ;  /* 0x00005d000e17ca11 */ /* 0x000fe200028f140f */
[----:B------:R-:W-:Y:S01]  /*06c0*/  @!P2 IMAD.WIDE.U32 R24, R5, c[0x0][0x1c0], R24 ;  /* 0x000070000518aa25 */ /* 0x000fe200078e0018 */
[----:B------:R-:W-:Y:S01]  /*06d0*/  CS2R R14, SRZ ;  /* 0x00000000000e7805 */ /* 0x000fe2000001ff00 */
[----:B------:R-:W-:-:S03]  /*06e0*/  @!P3 LEA R18, P6, R12, c[0x0][0x170], 0x2 ;  /* 0x00005c000c12ba11 */ /* 0x000fc600078c10ff */
[----:B------:R-:W-:Y:S02]  /*06f0*/  @!P2 IADD3 R21, R25, R27, RZ ;  /* 0x0000001b1915a210 */ /* 0x000fe40007ffe0ff */
[----:B------:R-:W-:Y:S01]  /*0700*/  @!P2 LEA R20, P5, R24, c[0x0][0x170], 0x2 ;  /* 0x00005c001814aa11 */ /* 0x000fe200078a10ff */
[----:B------:R0:W2:Y:S01]  /*0710*/  @!P4 LDG.E.64 R14, [R22.64] ;  /* 0x00000006160ec981 */ /* 0x0000a2000c1e1b00 */
[----:B------:R-:W-:Y:S01]  /*0720*/  ISETP.GE.U32.AND P4, PT, R3, c[0x0][0x1c8], PT ;  /* 0x0000720003007a0c */ /* 0x000fe20003f86070 */
[----:B------:R-:W-:Y:S01]  /*0730*/  @!P1 IMAD R25, R50, c[0x0][0x1c0], RZ ;  /* 0x0000700032199a24 */ /* 0x000fe200078e02ff */
[----:B------:R-:W-:Y:S02]  /*0740*/  SHF.R.S32.HI R49, RZ, 0x1f, R3 ;  /* 0x0000001fff317819 */ /* 0x000fe40000011403 */
[----:B------:R-:W-:Y:S02]  /*0750*/  @!P3 LEA.HI.X R19, R12, c[0x0][0x174], R13, 0x2, P6 ;  /* 0x00005d000c13ba11 */ /* 0x000fe400030f140d */
[----:B------:R-:W-:Y:S01]  /*0760*/  @!P2 LEA.HI.X R21, R24, c[0x0][0x174], R21, 0x2, P5 ;  /* 0x00005d001815aa11 */ /* 0x000fe200028f1415 */
[----:B------:R-:W-:Y:S01]  /*0770*/  CS2R R12, SRZ ;  /* 0x00000000000c7805 */ /* 0x000fe2000001ff00 */
[----:B0-----:R-:W-:-:S02]  /*0780*/  @!P1 MOV R22, R8 ;  /* 0x0000000800169202 */ /* 0x001fc40000000f00 */
[----:B------:R-:W-:Y:S02]  /*0790*/  @!P1 MOV R23, R11 ;  /* 0x0000000b00179202 */ /* 0x000fe40000000f00 */
[----:B------:R-:W-:Y:S02]  /*07a0*/  ISETP.GE.U32.AND P5, PT, R2, c[0x0][0x1c8], PT ;  /* 0x0000720002007a0c */ /* 0x000fe40003fa6070 */
[----:B------:R-:W-:Y:S01]  /*07b0*/  SHF.R.S32.HI R48, RZ, 0x1f, R2 ;  /* 0x0000001fff307819 */ /* 0x000fe20000011402 */
[C---:B------:R-:W-:Y:S01]  /*07c0*/  @!P1 IMAD R27, R4.reuse, c[0x0][0x1c4], R25 ;  /* 0x00007100041b9a24 */ /* 0x040fe200078e0219 */
[----:B------:R-:W-:Y:S01]  /*07d0*/  ISETP.GE.AND.EX P4, PT, R49, c[0x0][0x1cc], PT, P4 ;  /* 0x0000730031007a0c */ /* 0x000fe20003f86340 */
[----:B------:R-:W-:Y:S01]  /*07e0*/  @!P1 IMAD.WIDE.U32 R22, R4, c[0x0][0x1c0], R22 ;  /* 0x0000700004169a25 */ /* 0x000fe200078e0016 */
[----:B------:R-:W-:Y:S01]  /*07f0*/  ISETP.GE.AND.EX P5, PT, R48, c[0x0][0x1cc], PT, P5 ;  /* 0x0000730030007a0c */ /* 0x000fe20003fa6350 */
[----:B------:R0:W3:Y:S01]  /*0800*/  @P0 LDG.E.64 R12, [R16.64] ;  /* 0x00000006100c0981 */ /* 0x0000e2000c1e1b00 */
[----:B------:R-:W-:-:S02]  /*0810*/  ISETP.GT.U32.OR P4, PT, R53, 0x17f, P4 ;  /* 0x0000017f3500780c */ /* 0x000fc40002784470 */
[----:B------:R-:W-:Y:S02]  /*0820*/  ISETP.GT.U32.OR P5, PT, R53, 0x17f, P5 ;  /* 0x0000017f3500780c */ /* 0x000fe40002fa4470 */
[----:B0-----:R-:W-:Y:S02]  /*0830*/  @!P1 IADD3 R17, R23, R27, RZ ;  /* 0x0000001b17119210 */ /* 0x001fe40007ffe0ff */
[----:B------:R-:W-:Y:S01]  /*0840*/  CS2R R26, SRZ ;  /* 0x00000000001a7805 */ /* 0x000fe2000001ff00 */
[----:B------:R-:W-:Y:S01]  /*0850*/  @!P1 LEA R16, P6, R22, c[0x0][0x170], 0x2 ;  /* 0x00005c0016109a11 */ /* 0x000fe200078c10ff */
[----:B------:R-:W-:Y:S01]  /*0860*/  CS2R R24, SRZ ;  /* 0x0000000000187805 */ /* 0x000fe2000001ff00 */
[----:B------:R-:W-:-:S03]  /*0870*/  SHF.R.S32.HI R47, RZ, 0x1f, R0 ;  /* 0x0000001fff2f7819 */ /* 0x000fc60000011400 */
[----:B------:R0:W4:Y:S01]  /*0880*/  @!P2 LDG.E.64 R26, [R20.64] ;  /* 0x00000006141aa981 */ /* 0x000122000c1e1b00 */
[----:B------:R-:W-:Y:S02]  /*0890*/  ISETP.GE.U32.AND P2, PT, R0, c[0x0][0x1c8], PT ;  /* 0x0000720000007a0c */ /* 0x000fe40003f46070 */
[----:B------:R-:W-:Y:S01]  /*08a0*/  @!P1 LEA.HI.X R17, R22, c[0x0][0x174], R17, 0x2, P6 ;  /* 0x00005d0016119a11 */ /* 0x000fe200030f1411 */
[----:B------:R-:W-:Y:S01]  /*08b0*/  @!P4 IMAD R22, R49, c[0x0][0x1c0], RZ ;  /* 0x000070003116ca24 */ /* 0x000fe200078e02ff */
[----:B------:R-:W-:Y:S01]  /*08c0*/  ISETP.GE.AND.EX P2, PT, R47, c[0x0][0x1cc], PT, P2 ;  /* 0x000073002f007a0c */ /* 0x000fe20003f46320 */
[----:B------:R1:W5:Y:S01]  /*08d0*/  @!P3 LDG.E.64 R24, [R18.64] ;  /* 0x000000061218b981 */ /* 0x000362000c1e1b00 */
[----:B------:R-:W-:Y:S01]  /*08e0*/  @!P5 IMAD R33, R48, c[0x0][0x1c0], RZ ;  /* 0x000070003021da24 */ /* 0x000fe200078e02ff */
[----:B------:R-:W-:Y:S01]  /*08f0*/  @!P4 MOV R23, R11 ;  /* 0x0000000b0017c202 */ /* 0x000fe20000000f00 */
[----:B------:R-:W-:Y:S01]  /*0900*/  @!P4 IMAD R31, R3, c[0x0][0x1c4], R22 ;  /* 0x00007100031fca24 */ /* 0x000fe200078e0216 */
[----:B------:R-:W-:Y:S01]  /*0910*/  @!P4 MOV R22, R8 ;  /* 0x000000080016c202 */ /* 0x000fe20000000f00 */
[----:B------:R-:W-:Y:S01]  /*0920*/  CS2R R28, SRZ ;  /* 0x00000000001c7805 */ /* 0x000fe2000001ff00 */
[----:B------:R-:W-:-:S02]  /*0930*/  ISETP.GT.U32.OR P2, PT, R53, 0x17f, P2 ;  /* 0x0000017f3500780c */ /* 0x000fc40001744470 */
[----:B-1----:R-:W-:Y:S02]  /*0940*/  @!P5 MOV R18, R8 ;  /* 0x000000080012d202 */ /* 0x002fe40000000f00 */
[----:B------:R-:W-:Y:S01]  /*0950*/  @!P5 MOV R19, R11 ;  /* 0x0000000b0013d202 */ /* 0x000fe20000000f00 */
[----:B------:R-:W-:Y:S01]  /*0960*/  @!P5 IMAD R33, R2, c[0x0][0x1c4], R33 ;  /* 0x000071000221da24 */ /* 0x000fe200078e0221 */
[----:B------:R1:W5:Y:S01]  /*0970*/  @!P1 LDG.E.64 R28, [R16.64] ;  /* 0x00000006101c9981 */ /* 0x000362000c1e1b00 */
[----:B------:R-:W-:-:S04]  /*0980*/  @!P4 IMAD.WIDE.U32 R22, R3, c[0x0][0x1c0], R22 ;  /* 0x000070000316ca25 */ /* 0x000fc800078e0016 */
[----:B------:R-:W-:Y:S01]  /*0990*/  @!P5 IMAD.WIDE.U32 R18, R2, c[0x0][0x1c0], R18 ;  /* 0x000070000212da25 */ /* 0x000fe200078e0012 */
[----:B0-----:R-:W-:Y:S02]  /*09a0*/  @!P4 IADD3 R21, R23, R31, RZ ;  /* 0x0000001f1715c210 */ /* 0x001fe40007ffe0ff */
[----:B------:R-:W-:Y:S02]  /*09b0*/  @!P4 LEA R20, P3, R22, c[0x0][0x170], 0x2 ;  /* 0x00005c001614ca11 */ /* 0x000fe400078610ff */
[----:B------:R-:W-:Y:S02]  /*09c0*/  @!P5 IADD3 R19, R19, R33, RZ ;  /* 0x000000211313d210 */ /* 0x000fe40007ffe0ff */
[----:B-1----:R-:W-:Y:S01]  /*09d0*/  @!P5 LEA R16, P1, R18, c[0x0][0x170], 0x2 ;  /* 0x00005c001210da11 */ /* 0x002fe200078210ff */
[----:B------:R-:W-:Y:S01]  /*09e0*/  CS2R R30, SRZ ;  /* 0x00000000001e7805 */ /* 0x000fe2000001ff00 */
[----:B------:R-:W-:Y:S02]  /*09f0*/  @!P4 LEA.HI.X R21, R22, c[0x0][0x174], R21, 0x2, P3 ;  /* 0x00005d001615ca11 */ /* 0x000fe400018f1415 */
[----:B------:R-:W-:Y:S01]  /*0a00*/  @!P5 LEA.HI.X R17, R18, c[0x0][0x174], R19, 0x2, P1 ;  /* 0x00005d001211da11 */ /* 0x000fe200008f1413 */
[----:B------:R-:W-:Y:S01]  /*0a10*/  @!P2 IMAD R19, R47, c[0x0][0x1c0], RZ ;  /* 0x000070002f13aa24 */ /* 0x000fe200078e02ff */
[----:B------:R-:W-:Y:S01]  /*0a20*/  @!P2 MOV R18, R8 ;  /* 0x000000080012a202 */ /* 0x000fe20000000f00 */
[----:B------:R2:W5:Y:S02]  /*0a30*/  @!P4 LDG.E.64 R30, [R20.64] ;  /* 0x00000006141ec981 */ /* 0x000564000c1e1b00 */
[----:B------:R-:W-:Y:S01]  /*0a40*/  @!P2 IMAD R23, R0, c[0x0][0x1c4], R19 ;  /* 0x000071000017aa24 */ /* 0x000fe200078e0213 */
[----:B------:R-:W-:Y:S01]  /*0a50*/  @!P2 MOV R19, R11 ;  /* 0x0000000b0013a202 */ /* 0x000fe20000000f00 */
[----:B------:R-:W-:-:S04]  /*0a60*/  CS2R R32, SRZ ;  /* 0x0000000000207805 */ /* 0x000fc8000001ff00 */
[----:B------:R-:W-:Y:S02]  /*0a70*/  @!P2 IMAD.WIDE.U32 R18, R0, c[0x0][0x1c0], R18 ;  /* 0x000070000012aa25 */ /* 0x000fe400078e0012 */
[----:B------:R0:W5:Y:S03]  /*0a80*/  @!P5 LDG.E.64 R32, [R16.64] ;  /* 0x000000061020d981 */ /* 0x000166000c1e1b00 */
[----:B------:R-:W-:Y:S01]  /*0a90*/  @!P2 IADD3 R19, R19, R23, RZ ;  /* 0x000000171313a210 */ /* 0x000fe20007ffe0ff */
[----:B------:R-:W-:Y:S01]  /*0aa0*/  CS2R R34, SRZ ;  /* 0x0000000000227805 */ /* 0x000fe2000001ff00 */
[----:B0-----:R-:W-:-:S04]  /*0ab0*/  @!P2 LEA R16, P1, R18, c[0x0][0x170], 0x2 ;  /* 0x00005c001210aa11 */ /* 0x001fc800078210ff */
[----:B------:R-:W-:-:S05]  /*0ac0*/  @!P2 LEA.HI.X R17, R18, c[0x0][0x174], R19, 0x2, P1 ;  /* 0x00005d001211aa11 */ /* 0x000fca00008f1413 */
[----:B------:R0:W5:Y:S04]  /*0ad0*/  @!P2 LDG.E.64 R34, [R16.64] ;  /* 0x000000061022a981 */ /* 0x000168000c1e1b00 */
[----:B------:R-:W1:Y:S02]  /*0ae0*/  S2R R43, SR_LANEID ;  /* 0x00000000002b7919 */ /* 0x000e640000000000 */
[----:B-1----:R-:W-:Y:S01]  /*0af0*/  ISETP.GT.AND P1, PT, R43, 0x1e, PT ;  /* 0x0000001e2b00780c */ /* 0x002fe20003f24270 */
[----:B--2---:R-:W-:-:S04]  /*0b00*/  FMUL.FTZ R21, R15, R15 ;  /* 0x0000000f0f157220 */ /* 0x004fc80000410000 */
[----:B------:R-:W-:Y:S02]  /*0b10*/  FFMA.FTZ R18, R14, R14, R21 ;  /* 0x0000000e0e127223 */ /* 0x000fe40000010015 */
[----:B---3--:R-:W-:-:S04]  /*0b20*/  FMUL.FTZ R19, R13, R13 ;  /* 0x0000000d0d137220 */ /* 0x008fc80000410000 */
[----:B------:R-:W-:-:S04]  /*0b30*/  FFMA.FTZ R19, R12, R12, R19 ;  /* 0x0000000c0c137223 */ /* 0x000fc80000010013 */
[----:B------:R-:W-:-:S04]  /*0b40*/  FADD.FTZ R19, RZ, R19 ;  /* 0x00000013ff137221 */ /* 0x000fc80000010000 */
[----:B------:R-:W-:Y:S02]  /*0b50*/  FADD.FTZ R18, R19, R18 ;  /* 0x0000001213127221 */ /* 0x000fe40000010000 */
[----:B----4-:R-:W-:Y:S02]  /*0b60*/  FMUL.FTZ R19, R27, R27 ;  /* 0x0000001b1b137220 */ /* 0x010fe40000410000 */
[----:B-----5:R-:W-:-:S04]  /*0b70*/  FMUL.FTZ R21, R25, R25 ;  /* 0x0000001919157220 */ /* 0x020fc80000410000 */
[----:B------:R-:W-:Y:S02]  /*0b80*/  FFMA.FTZ R21, R24, R24, R21 ;  /* 0x0000001818157223 */ /* 0x000fe40000010015 */
[----:B------:R-:W-:Y:S02]  /*0b90*/  FFMA.FTZ R19, R26, R26, R19 ;  /* 0x0000001a1a137223 */ /* 0x000fe40000010013 */
[----:B------:R-:W-:Y:S02]  /*0ba0*/  FADD.FTZ R18, R18, R21 ;  /* 0x0000001512127221 */ /* 0x000fe40000010000 */
[----:B0-----:R-:W-:Y:S02]  /*0bb0*/  FADD.FTZ R16, R12, R13 ;  /* 0x0000000d0c107221 */ /* 0x001fe40000010000 */
[----:B------:R-:W-:Y:S02]  /*0bc0*/  FADD.FTZ R18, R18, R19 ;  /* 0x0000001312127221 */ /* 0x000fe40000010000 */
[----:B------:R-:W-:-:S02]  /*0bd0*/  FMUL.FTZ R19, R29, R29 ;  /* 0x0000001d1d137220 */ /* 0x000fc40000410000 */
[----:B------:R-:W-:Y:S02]  /*0be0*/  FADD.FTZ R16, RZ, R16 ;  /* 0x00000010ff107221 */ /* 0x000fe40000010000 */
[----:B------:R-:W-:Y:S02]  /*0bf0*/  FADD.FTZ R17, R14, R15 ;  /* 0x0000000f0e117221 */ /* 0x000fe40000010000 */
[----:B------:R-:W-:Y:S02]  /*0c00*/  FFMA.FTZ R19, R28, R28, R19 ;  /* 0x0000001c1c137223 */ /* 0x000fe40000010013 */
[----:B------:R-:W-:Y:S02]  /*0c10*/  FADD.FTZ R16, R16, R17 ;  /* 0x0000001110107221 */ /* 0x000fe40000010000 */
[----:B------:R-:W-:Y:S02]  /*0c20*/  FADD.FTZ R17, R24, R25 ;  /* 0x0000001918117221 */ /* 0x000fe40000010000 */
[----:B------:R-:W-:-:S02]  /*0c30*/  FADD.FTZ R18, R18, R19 ;  /* 0x0000001312127221 */ /* 0x000fc40000010000 */
[----:B------:R-:W-:Y:S02]  /*0c40*/  FADD.FTZ R16, R16, R17 ;  /* 0x0000001110107221 */ /* 0x000fe40000010000 */
[----:B------:R-:W-:Y:S02]  /*0c50*/  FADD.FTZ R17, R26, R27 ;  /* 0x0000001b1a117221 */ /* 0x000fe40000010000 */
[----:B------:R-:W-:Y:S02]  /*0c60*/  FMUL.FTZ R19, R31, R31 ;  /* 0x0000001f1f137220 */ /* 0x000fe40000410000 */
[----:B------:R-:W-:Y:S02]  /*0c70*/  FADD.FTZ R16, R16, R17 ;  /* 0x0000001110107221 */ /* 0x000fe40000010000 */
[----:B------:R-:W-:Y:S02]  /*0c80*/  FFMA.FTZ R19, R30, R30, R19 ;  /* 0x0000001e1e137223 */ /* 0x000fe40000010013 */
[----:B------:R-:W-:-:S02]  /*0c90*/  FADD.FTZ R17, R28, R29 ;  /* 0x0000001d1c117221 */ /* 0x000fc40000010000 */
[----:B------:R-:W-:Y:S02]  /*0ca0*/  FADD.FTZ R18, R18, R19 ;  /* 0x0000001312127221 */ /* 0x000fe40000010000 */
[----:B------:R-:W-:Y:S02]  /*0cb0*/  FMUL.FTZ R19, R33, R33 ;  /* 0x0000002121137220 */ /* 0x000fe40000410000 */
[----:B------:R-:W-:Y:S02]  /*0cc0*/  FADD.FTZ R16, R16, R17 ;  /* 0x0000001110107221 */ /* 0x000fe40000010000 */
[----:B------:R-:W-:Y:S02]  /*0cd0*/  FADD.FTZ R17, R30, R31 ;  /* 0x0000001f1e117221 */ /* 0x000fe40000010000 */
[----:B------:R-:W-:Y:S02]  /*0ce0*/  FFMA.FTZ R19, R32, R32, R19 ;  /* 0x0000002020137223 */ /* 0x000fe40000010013 */
[----:B------:R-:W-:-:S02]  /*0cf0*/  FADD.FTZ R16, R16, R17 ;  /* 0x0000001110107221 */ /* 0x000fc40000010000 */
[----:B------:R-:W-:Y:S02]  /*0d00*/  FADD.FTZ R18, R18, R19 ;  /* 0x0000001312127221 */ /* 0x000fe40000010000 */
[----:B------:R-:W-:-:S04]  /*0d10*/  FADD.FTZ R17, R32, R33 ;  /* 0x0000002120117221 */ /* 0x000fc80000010000 */
[----:B------:R-:W-:Y:S02]  /*0d20*/  FADD.FTZ R16, R16, R17 ;  /* 0x0000001110107221 */ /* 0x000fe40000010000 */
[----:B------:R-:W-:Y:S02]  /*0d30*/  FMUL.FTZ R19, R35, R35 ;  /* 0x0000002323137220 */ /* 0x000fe40000410000 */
        /* <DEDUP_REMOVED lines=39> */
[----:B------:R-:W-:Y:S02]  /*0fb0*/  FADD.FTZ R16, R20, R17 ;  /* 0x0000001114107221 */ /* 0x000fe40000010000 */
[----:B------:R-:W0:Y:S01]  /*0fc0*/  LDS.128 R20, [0x30] ;  /* 0x00003000ff147984 */ /* 0x000e220000000c00 */
[----:B------:R-:W-:Y:S02]  /*0fd0*/  FADD.FTZ R43, R43, R18 ;  /* 0x000000122b2b7221 */ /* 0x000fe40000010000 */
[----:B------:R-:W-:Y:S02]  /*0fe0*/  FADD.FTZ R16, R16, R19 ;  /* 0x0000001310107221 */ /* 0x000fe40000010000 */
[----:B0-----:R-:W-:-:S02]  /*0ff0*/  FADD.FTZ R43, R43, R20 ;  /* 0x000000142b2b7221 */ /* 0x001fc40000010000 */
[----:B------:R-:W-:Y:S02]  /*1000*/  FADD.FTZ R20, R16, R21 ;  /* 0x0000001510147221 */ /* 0x000fe40000010000 */
[----:B------:R-:W0:Y:S01]  /*1010*/  LDS.128 R16, [0x40] ;  /* 0x00004000ff107984 */ /* 0x000e220000000c00 */
[----:B------:R-:W-:Y:S02]  /*1020*/  FADD.FTZ R43, R43, R22 ;  /* 0x000000162b2b7221 */ /* 0x000fe40000010000 */
[----:B------:R-:W-:Y:S02]  /*1030*/  FADD.FTZ R20, R20, R23 ;  /* 0x0000001714147221 */ /* 0x000fe40000010000 */
[----:B0-----:R-:W-:Y:S02]  /*1040*/  FADD.FTZ R43, R43, R16 ;  /* 0x000000102b2b7221 */ /* 0x001fe40000010000 */
[----:B------:R-:W-:Y:S02]  /*1050*/  FADD.FTZ R16, R20, R17 ;  /* 0x0000001114107221 */ /* 0x000fe40000010000 */
[----:B------:R-:W0:Y:S01]  /*1060*/  LDS.128 R20, [0x50] ;  /* 0x00005000ff147984 */ /* 0x000e220000000c00 */
[----:B------:R-:W-:-:S02]  /*1070*/  FADD.FTZ R43, R43, R18 ;  /* 0x000000122b2b7221 */ /* 0x000fc40000010000 */
[----:B------:R-:W-:Y:S02]  /*1080*/  FADD.FTZ R16, R16, R19 ;  /* 0x0000001310107221 */ /* 0x000fe40000010000 */
[----:B0-----:R-:W-:Y:S02]  /*1090*/  FADD.FTZ R43, R43, R20 ;  /* 0x000000142b2b7221 */ /* 0x001fe40000010000 */
[----:B------:R-:W-:Y:S02]  /*10a0*/  FADD.FTZ R20, R16, R21 ;  /* 0x0000001510147221 */ /* 0x000fe40000010000 */
[----:B------:R-:W0:Y:S01]  /*10b0*/  LDS.128 R16, [0x60] ;  /* 0x00006000ff107984 */ /* 0x000e220000000c00 */
[----:B------:R-:W-:Y:S02]  /*10c0*/  FADD.FTZ R43, R43, R22 ;  /* 0x000000162b2b7221 */ /* 0x000fe40000010000 */
[----:B------:R-:W-:Y:S02]  /*10d0*/  FADD.FTZ R20, R20, R23 ;  /* 0x0000001714147221 */ /* 0x000fe40000010000 */
[----:B0-----:R-:W-:-:S02]  /*10e0*/  FADD.FTZ R43, R43, R16 ;  /* 0x000000102b2b7221 */ /* 0x001fc40000010000 */
[----:B------:R-:W-:Y:S02]  /*10f0*/  FADD.FTZ R16, R20, R17 ;  /* 0x0000001114107221 */ /* 0x000fe40000010000 */
[----:B------:R-:W-:Y:S02]  /*1100*/  FADD.FTZ R20, R43, R18 ;  /* 0x000000122b147221 */ /* 0x000fe40000010000 */
[----:B------:R-:W-:Y:S02]  /*1110*/  FADD.FTZ R21, R16, R19 ;  /* 0x0000001310157221 */ /* 0x000fe40000010000 */
.L_x_2093:
[----:B------:R-:W-:Y:S05]  /*1120*/  BSYNC B0 ;  /* 0x0000000000007941 */ /* 0x000fea0003800000 */
.L_x_2092:
        /* <DEDUP_REMOVED lines=16> */
[----:B------:R-:W-:Y:S02]  /*1230*/  SEL R43, R43, 0xffffffff, !P1 ;  /* 0xffffffff2b2b7807 */ /* 0x000fe40004800000 */
[----:B------:R1:W-:Y:S02]  /*1240*/  STG.E.64 [R16.64], R20 ;  /* 0x0000001410007986 */ /* 0x0003e4000c101b06 */
[----:B-1----:R-:W-:Y:S02]  /*1250*/  IMAD.WIDE.U32 R16, R45, R22, c[0x0][0x190] ;  /* 0x000064002d107625 */ /* 0x002fe400078e0016 */
[----:B------:R-:W-:Y:S06]  /*1260*/  MEMBAR.ALL.GPU ;  /* 0x0000000000007992 */ /* 0x000fec000000a000 */
[----:B------:R-:W-:Y:S01]  /*1270*/  SEL R44, RZ, c[0x0][0xc], P1 ;  /* 0x00000300ff2c7a07 */ /* 0x000fe20000800000 */
[----:B------:R-:W-:-:S00]  /*1280*/  ERRBAR ;  /* 0x00000000000079ab */ /* 0x000fc00000000000 */
[----:B------:R1:W-:Y:S02]  /*1290*/  RED.E.ADD.S32.STRONG.GPU [R16.64], R43 ;  /* 0x0000002b1000798e */ /* 0x0003e4000c10e386 */
[----:B------:R-:W-:-:S13]  /*12a0*/  ISETP.NE.AND P1, PT, R44, -0x1, PT ;  /* 0xffffffff2c00780c */ /* 0x000fda0003f25270 */
[----:B------:R-:W-:Y:S05]  /*12b0*/  @!P1 BRA `(.L_x_2095) ;  /* 0x0000007000009947 */ /* 0x000fea0003800000 */
[----:B-1----:R-:W-:-:S04]  /*12c0*/  IMAD R17, R19, c[0x0][0x10], R18 ;  /* 0x0000040013117a24 */ /* 0x002fc800078e0212 */
[----:B------:R-:W-:-:S05]  /*12d0*/  IMAD.WIDE.U32 R16, R17, R22, c[0x0][0x190] ;  /* 0x0000640011107625 */ /* 0x000fca00078e0016 */
.L_x_2096:
[----:B------:R-:W2:Y:S01]  /*12e0*/  LDG.E.STRONG.GPU R19, [R16.64] ;  /* 0x0000000610137981 */ /* 0x000ea2000c1ef900 */
[----:B------:R-:W-:Y:S01]  /*12f0*/  YIELD ;  /* 0x0000000000007946 */ /* 0x000fe20003800000 */
[----:B--2---:R-:W-:Y:S01]  /*1300*/  ISETP.NE.AND P1, PT, R19, R44, PT ;  /* 0x0000002c1300720c */ /* 0x004fe20003f25270 */
[----:B------:R-:W-:-:S12]  /*1310*/  CCTL.IVALL ;  /* 0x00000000ff00798f */ /* 0x000fd80002000000 */
[----:B------:R-:W-:Y:S05]  /*1320*/  @P1 BRA `(.L_x_2096) ;  /* 0xffffffb000001947 */ /* 0x000fea000383ffff */
.L_x_2095:
        /* <DEDUP_REMOVED lines=11> */
.L_x_2098:
        /* <DEDUP_REMOVED lines=11> */
[----:B------:R-:W-:-:S04]  /*1490*/  IADD3 R22, R17, 0x1, RZ ;  /* 0x0000000111167810 */ /* 0x000fc80007ffe0ff */
[----:B------:R-:W-:-:S13]  /*14a0*/  ISETP.EQ.OR P2, PT, R22, R39, P3 ;  /* 0x000000271600720c */ /* 0x000fda0001f42670 */
[----:B------:R-:W1:Y:S01]  /*14b0*/  @!P2 S2R R23, SR_CTAID.Y ;  /* 0x000000000017a919 */ /* 0x000e620000002600 */
[----:B------:R-:W-:-:S05]  /*14c0*/  @!P2 LOP3.LUT R43, R36, 0x1, RZ, 0xc0, !PT ;  /* 0x00000001242ba812 */ /* 0x000fca00078ec0ff */
[----:B------:R-:W-:-:S04]  /*14d0*/  @!P2 IMAD R43, R43, c[0x0][0x10], RZ ;  /* 0x000004002b2baa24 */ /* 0x000fc800078e02ff */
[----:B------:R-:W-:-:S05]  /*14e0*/  @!P2 IMAD R43, R43, c[0x0][0xc], RZ ;  /* 0x000003002b2baa24 */ /* 0x000fca00078e02ff */
[----:B------:R-:W-:Y:S01]  /*14f0*/  @!P2 SHF.L.U32 R43, R43, 0x1, RZ ;  /* 0x000000012b2ba819 */ /* 0x000fe200000006ff */
[----:B-1----:R-:W-:Y:S02]  /*1500*/  @!P2 IMAD R23, R22, c[0x0][0x10], R23 ;  /* 0x000004001617aa24 */ /* 0x002fe400078e0217 */
[----:B0-2---:R-:W-:Y:S01]  /*1510*/  @!P1 FADD.FTZ R20, R20, R18 ;  /* 0x0000001214149221 */ /* 0x005fe20000010000 */
[----:B------:R-:W-:Y:S01]  /*1520*/  @!P2 MOV R18, 0x4 ;  /* 0x000000040012a802 */ /* 0x000fe20000000f00 */
[----:B------:R-:W-:-:S04]  /*1530*/  @!P1 FADD.FTZ R21, R21, R19 ;  /* 0x0000001315159221 */ /* 0x000fc80000010000 */
[----:B------:R-:W-:-:S06]  /*1540*/  @!P2 IMAD.WIDE R18, R43, R18, c[0x0][0x198] ;  /* 0x000066002b12a625 */ /* 0x000fcc00078e0212 */
[----:B------:R-:W-:-:S06]  /*1550*/  @!P2 IMAD.WIDE.U32 R18, R23, 0x8, R18 ;  /* 0x000000081712a825 */ /* 0x000fcc00078e0012 */
[----:B------:R-:W2:Y:S01]  /*1560*/  @!P2 LDG.E.64 R18, [R18.64] ;  /* 0x000000061212a981 */ /* 0x000ea2000c1e1b00 */
[----:B------:R-:W-:-:S04]  /*1570*/  IADD3 R22, R17, 0x2, RZ ;  /* 0x0000000211167810 */ /* 0x000fc80007ffe0ff */
[----:B------:R-:W-:-:S13]  /*1580*/  ISETP.EQ.OR P1, PT, R22, R39, P3 ;  /* 0x000000271600720c */ /* 0x000fda0001f22670 */
[----:B------:R-:W0:Y:S01]  /*1590*/  @!P1 S2R R23, SR_CTAID.Y ;  /* 0x0000000000179919 */ /* 0x000e220000002600 */
[----:B------:R-:W-:-:S05]  /*15a0*/  @!P1 LOP3.LUT R43, R36, 0x1, RZ, 0xc0, !PT ;  /* 0x00000001242b9812 */ /* 0x000fca00078ec0ff */
[----:B------:R-:W-:-:S04]  /*15b0*/  @!P1 IMAD R43, R43, c[0x0][0x10], RZ ;  /* 0x000004002b2b9a24 */ /* 0x000fc800078e02ff */
[----:B------:R-:W-:-:S05]  /*15c0*/  @!P1 IMAD R43, R43, c[0x0][0xc], RZ ;  /* 0x000003002b2b9a24 */ /* 0x000fca00078e02ff */
[----:B------:R-:W-:Y:S01]  /*15d0*/  @!P1 SHF.L.U32 R43, R43, 0x1, RZ ;  /* 0x000000012b2b9819 */ /* 0x000fe200000006ff */
[----:B0-----:R-:W-:Y:S02]  /*15e0*/  @!P1 IMAD R23, R22, c[0x0][0x10], R23 ;  /* 0x0000040016179a24 */ /* 0x001fe400078e0217 */
[----:B--2---:R-:W-:Y:S01]  /*15f0*/  @!P2 FADD.FTZ R20, R20, R18 ;  /* 0x000000121414a221 */ /* 0x004fe20000010000 */
        /* <DEDUP_REMOVED lines=19> */
[----:B------:R-:W-:Y:S02]  /*1730*/  IADD3 R16, R16, -0x4, RZ ;  /* 0xfffffffc10107810 */ /* 0x000fe40007ffe0ff */
[----:B------:R-:W-:Y:S02]  /*1740*/  IADD3 R17, R17, 0x4, RZ ;  /* 0x0000000411117810 */ /* 0x000fe40007ffe0ff */
[----:B------:R-:W-:Y:S01]  /*1750*/  ISETP.NE.AND P1, PT, R16, RZ, PT ;  /* 0x000000ff1000720c */ /* 0x000fe20003f25270 */
[----:B--2---:R-:W-:Y:S02]  /*1760*/  @!P2 FADD.FTZ R20, R20, R18 ;  /* 0x000000121414a221 */ /* 0x004fe40000010000 */
[----:B------:R-:W-:-:S10]  /*1770*/  @!P2 FADD.FTZ R21, R21, R19 ;  /* 0x000000131515a221 */ /* 0x000fd40000010000 */
[----:B------:R-:W-:Y:S05]  /*1780*/  @P1 BRA `(.L_x_2098) ;  /* 0xfffffc5000001947 */ /* 0x000fea000383ffff */
.L_x_2097:
        /* <DEDUP_REMOVED lines=19> */
.L_x_2100:
[----:B------:R-:W-:Y:S05]  /*18c0*/  BSYNC B0 ;  /* 0x0000000000007941 */ /* 0x000fea0003800000 */
.L_x_2099:
[----:B------:R-:W-:Y:S05]  /*18d0*/  @!P2 BRA `(.L_x_2094) ;  /* 0x000001d00000a947 */ /* 0x000fea0003800000 */
[C---:B------:R-:W-:Y:S02]  /*18e0*/  IADD3 R18, R17.reuse, 0x1, RZ ;  /* 0x0000000111127810 */ /* 0x040fe40007ffe0ff */
[----:B------:R-:W-:Y:S02]  /*18f0*/  IADD3 R22, R17, 0x2, RZ ;  /* 0x0000000211167810 */ /* 0x000fe40007ffe0ff */
[-C--:B------:R-:W-:Y:S02]  /*1900*/  ISETP.EQ.OR P2, PT, R18, R39.reuse, P3 ;  /* 0x000000271200720c */ /* 0x080fe40001f42670 */
[----:B------:R-:W-:-:S04]  /*1910*/  ISETP.EQ.OR P1, PT, R22, R39, P3 ;  /* 0x000000271600720c */ /* 0x000fc80001f22670 */
[----:B------:R-:W-:-:S07]  /*1920*/  ISETP.EQ.OR P1, PT, R16, 0x2, P1 ;  /* 0x000000021000780c */ /* 0x000fce0000f22670 */
[----:B------:R-:W1:Y:S01]  /*1930*/  @!P2 S2R R19, SR_CTAID.Y ;  /* 0x000000000013a919 */ /* 0x000e620000002600 */
[----:B------:R-:W-:-:S05]  /*1940*/  @!P2 LOP3.LUT R16, R36, 0x1, RZ, 0xc0, !PT ;  /* 0x000000012410a812 */ /* 0x000fca00078ec0ff */
[----:B------:R-:W-:Y:S01]  /*1950*/  @!P2 IMAD R16, R16, c[0x0][0x10], RZ ;  /* 0x000004001010aa24 */ /* 0x000fe200078e02ff */
[----:B------:R-:W2:Y:S03]  /*1960*/  @!P1 S2R R17, SR_CTAID.Y ;  /* 0x0000000000119919 */ /* 0x000ea60000002600 */
[----:B------:R-:W-:-:S05]  /*1970*/  @!P2 IMAD R16, R16, c[0x0][0xc], RZ ;  /* 0x000003001010aa24 */ /* 0x000fca00078e02ff */
[----:B------:R-:W-:Y:S01]  /*1980*/  @!P2 SHF.L.U32 R16, R16, 0x1, RZ ;  /* 0x000000011010a819 */ /* 0x000fe200000006ff */
[----:B-1----:R-:W-:Y:S01]  /*1990*/  @!P2 IMAD R23, R18, c[0x0][0x10], R19 ;  /* 0x000004001217aa24 */ /* 0x002fe200078e0213 */
[----:B------:R-:W-:-:S05]  /*19a0*/  @!P2 MOV R19, 0x4 ;  /* 0x000000040013a802 */ /* 0x000fca0000000f00 */
[----:B------:R-:W-:Y:S01]  /*19b0*/  @!P2 IMAD.WIDE R18, R16, R19, c[0x0][0x198] ;  /* 0x000066001012a625 */ /* 0x000fe200078e0213 */
[----:B------:R-:W-:-:S05]  /*19c0*/  @!P1 LOP3.LUT R16, R36, 0x1, RZ, 0xc0, !PT ;  /* 0x0000000124109812 */ /* 0x000fca00078ec0ff */
[----:B------:R-:W-:Y:S02]  /*19d0*/  @!P1 IMAD R16, R16, c[0x0][0x10], RZ ;  /* 0x0000040010109a24 */ /* 0x000fe400078e02ff */
[----:B------:R-:W-:-:S04]  /*19e0*/  @!P2 IMAD.WIDE.U32 R18, R23, 0x8, R18 ;  /* 0x000000081712a825 */ /* 0x000fc800078e0012 */
[----:B------:R-:W-:Y:S02]  /*19f0*/  @!P1 IMAD R16, R16, c[0x0][0xc], RZ ;  /* 0x0000030010109a24 */ /* 0x000fe400078e02ff */
[----:B--2---:R-:W-:Y:S01]  /*1a00*/  @!P1 IMAD R23, R22, c[0x0][0x10], R17 ;  /* 0x0000040016179a24 */ /* 0x004fe200078e0211 */
[----:B------:R-:W-:Y:S01]  /*1a10*/  @!P1 MOV R17, 0x4 ;  /* 0x0000000400119802 */ /* 0x000fe20000000f00 */
[----:B------:R-:W2:Y:S01]  /*1a20*/  @!P2 LDG.E.64 R18, [R18.64] ;  /* 0x000000061212a981 */ /* 0x000ea2000c1e1b00 */
[----:B------:R-:W-:-:S05]  /*1a30*/  @!P1 SHF.L.U32 R16, R16, 0x1, RZ ;  /* 0x0000000110109819 */ /* 0x000fca00000006ff */
[----:B------:R-:W-:-:S06]  /*1a40*/  @!P1 IMAD.WIDE R16, R16, R17, c[0x0][0x198] ;  /* 0x0000660010109625 */ /* 0x000fcc00078e0211 */
[----:B------:R-:W-:-:S06]  /*1a50*/  @!P1 IMAD.WIDE.U32 R16, R23, 0x8, R16 ;  /* 0x0000000817109825 */ /* 0x000fcc00078e0010 */
[----:B------:R-:W3:Y:S01]  /*1a60*/  @!P1 LDG.E.64 R16, [R16.64] ;  /* 0x0000000610109981 */ /* 0x000ee2000c1e1b00 */
[----:B0-2---:R-:W-:Y:S02]  /*1a70*/  @!P2 FADD.FTZ R20, R20, R18 ;  /* 0x000000121414a221 */ /* 0x005fe40000010000 */
[----:B------:R-:W-:Y:S02]  /*1a80*/  @!P2 FADD.FTZ R21, R21, R19 ;  /* 0x000000131515a221 */ /* 0x000fe40000010000 */
[----:B---3--:R-:W-:Y:S02]  /*1a90*/  @!P1 FADD.FTZ R20, R20, R16 ;  /* 0x0000001014149221 */ /* 0x008fe40000010000 */
[----:B------:R-:W-:-:S04]  /*1aa0*/  @!P1 FADD.FTZ R21, R21, R17 ;  /* 0x0000001115159221 */ /* 0x000fc80000010000 */
.L_x_2094:
[----:B------:R-:W-:Y:S01]  /*1ab0*/  LOP3.LUT P1, RZ, R39, R53, RZ, 0xfc, !PT ;  /* 0x0000003527ff7212 */ /* 0x000fe2000782fcff */
[----:B------:R-:W-:Y:S01]  /*1ac0*/  @!P3 STS.64 [0x78], R20 ;  /* 0x00007814ff00b388 */ /* 0x000fe20000000a00 */
[----:B------:R-:W-:Y:S01]  /*1ad0*/  ISETP.EQ.U32.AND P2, PT, RZ, c[0x0][0x168], PT ;  /* 0x00005a00ff007a0c */ /* 0x000fe20003f42070 */
[----:B------:R-:W-:Y:S01]  /*1ae0*/  HFMA2.MMA R23, -RZ, RZ, 0, 2.384185791015625e-07 ;  /* 0x00000004ff177435 */ /* 0x000fe200000001ff */
[----:B------:R-:W-:-:S02]  /*1af0*/  IADD3 R40, R7, R40, RZ ;  /* 0x0000002807287210 */ /* 0x000fc40007ffe0ff */
[----:B------:R-:W-:-:S13]  /*1b00*/  ISETP.EQ.OR.EX P1, PT, RZ, c[0x0][0x16c], P1, P2 ;  /* 0x00005b00ff007a0c */ /* 0x000fda0000f22720 */
[----:B------:R-:W-:Y:S01]  /*1b10*/  @!P1 MOV R18, 0x8 ;  /* 0x0000000800129802 */ /* 0x000fe20000000f00 */
[----:B------:R-:W-:Y:S02]  /*1b20*/  @!P1 FMUL.FTZ R17, R21, c[0x0][0x1f4] ;  /* 0x00007d0015119a20 */ /* 0x000fe40000410000 */
[----:B------:R-:W-:Y:S02]  /*1b30*/  @!P1 FMUL.FTZ R16, R20, c[0x0][0x1f4] ;  /* 0x00007d0014109a20 */ /* 0x000fe40000410000 */
[----:B------:R-:W-:-:S05]  /*1b40*/  @!P1 IMAD.WIDE R18, R37, R18, c[0x0][0x168] ;  /* 0x00005a0025129625 */ /* 0x000fca00078e0212 */
[----:B------:R1:W-:Y:S04]  /*1b50*/  @!P1 STG.E.64 [R18.64], R16 ;  /* 0x0000001012009986 */ /* 0x0003e8000c101b06 */
[----:B------:R-:W-:Y:S01]  /*1b60*/  BAR.SYNC.DEFER_BLOCKING 0x0 ;  /* 0x0000000000007b1d */ /* 0x000fe20000010000 */
[----:B-1----:R-:W-:-:S04]  /*1b70*/  IMAD.WIDE R18, R40, R23, c[0x0][0x178] ;  /* 0x00005e0028127625 */ /* 0x002fc800078e0217 */
[----:B------:R-:W-:Y:S02]  /*1b80*/  IMAD.WIDE R16, R40, R23, c[0x0][0x180] ;  /* 0x0000600028107625 */ /* 0x000fe400078e0217 */
[----:B------:R-:W2:Y:S04]  /*1b90*/  LDG.E.64 R18, [R18.64] ;  /* 0x0000000612127981 */ /* 0x000ea8000c1e1b00 */
[----:B------:R-:W2:Y:S01]  /*1ba0*/  LDG.E.64 R16, [R16.64] ;  /* 0x0000000610107981 */ /* 0x000ea2000c1e1b00 */
[----:B------:R-:W-:Y:S02]  /*1bb0*/  MOV R40, 0x3f800000 ;  /* 0x3f80000000287802 */ /* 0x000fe40000000f00 */
[----:B------:R-:W-:Y:S01]  /*1bc0*/  ISETP.NE.AND P6, PT, RZ, UR5, PT ;  /* 0x00000005ff007c0c */ /* 0x000fe2000bfc5270 */
[----:B0-----:R-:W0:Y:S01]  /*1bd0*/  LDS.64 R20, [0x78] ;  /* 0x00007800ff147984 */ /* 0x001e220000000a00 */
[----:B------:R-:W-:-:S04]  /*1be0*/  ISETP.GE.U32.AND P2, PT, R6, c[0x0][0x1c8], PT ;  /* 0x0000720006007a0c */ /* 0x000fc80003f46070 */
[----:B------:R-:W-:-:S04]  /*1bf0*/  ISETP.GE.AND.EX P2, PT, R46, c[0x0][0x1cc], PT, P2 ;  /* 0x000073002e007a0c */ /* 0x000fc80003f46320 */
[----:B------:R-:W-:Y:S01]  /*1c00*/  ISETP.GT.U32.OR P2, PT, R53, 0x17f, P2 ;  /* 0x0000017f3500780c */ /* 0x000fe20001744470 */
[----:B0-----:R-:W-:-:S04]  /*1c10*/  FMUL.FTZ R20, R20, c[0x0][0x1f4] ;  /* 0x00007d0014147a20 */ /* 0x001fc80000410000 */
[C---:B------:R-:W-:Y:S02]  /*1c20*/  FMUL.FTZ R22, R20.reuse, R20 ;  /* 0x0000001414167220 */ /* 0x040fe40000410000 */
[C---:B------:R-:W-:Y:S02]  /*1c30*/  FADD.FTZ R12, -R20.reuse, R12 ;  /* 0x0000000c140c7221 */ /* 0x040fe40000010100 */
[----:B------:R-:W-:Y:S02]  /*1c40*/  FFMA.FTZ R22, R21, c[0x0][0x1f4], -R22 ;  /* 0x00007d0015167a23 */ /* 0x000fe40000010816 */
[C---:B------:R-:W-:Y:S02]  /*1c50*/  FADD.FTZ R13, -R20.reuse, R13 ;  /* 0x0000000d140d7221 */ /* 0x040fe40000010100 */
[----:B------:R-:W-:Y:S01]  /*1c60*/  FADD.FTZ R43, -R20, R14 ;  /* 0x0000000e142b7221 */ /* 0x000fe20000010100 */
[----:B------:R-:W-:Y:S01]  /*1c70*/  FSETP.GTU.FTZ.AND P1, PT, R22, RZ, PT ;  /* 0x000000ff1600720b */ /* 0x000fe20003f3c000 */
[----:B------:R-:W-:-:S02]  /*1c80*/  FADD.FTZ R15, -R20, R15 ;  /* 0x0000000f140f7221 */ /* 0x000fc40000010100 */
[C---:B------:R-:W-:Y:S02]  /*1c90*/  FADD.FTZ R24, -R20.reuse, R24 ;  /* 0x0000001814187221 */ /* 0x040fe40000010100 */
[C---:B------:R-:W-:Y:S02]  /*1ca0*/  FADD.FTZ R25, -R20.reuse, R25 ;  /* 0x0000001914197221 */ /* 0x040fe40000010100 */
[C---:B------:R-:W-:Y:S02]  /*1cb0*/  FADD.FTZ R14, -R20.reuse, R28 ;  /* 0x0000001c140e7221 */ /* 0x040fe40000010100 */
[C---:B------:R-:W-:Y:S02]  /*1cc0*/  FADD.FTZ R30, -R20.reuse, R30 ;  /* 0x0000001e141e7221 */ /* 0x040fe40000010100 */
[----:B------:R-:W-:Y:S02]  /*1cd0*/  FADD.FTZ R21, -R20, R31 ;  /* 0x0000001f14157221 */ /* 0x000fe40000010100 */
[----:B------:R-:W-:-:S02]  /*1ce0*/  @P1 FADD.FTZ R22, R22, c[0x0][0x188] ;  /* 0x0000620016161621 */ /* 0x000fc40000010000 */
[C---:B------:R-:W-:Y:S02]  /*1cf0*/  FADD.FTZ R26, -R20.reuse, R26 ;  /* 0x0000001a141a7221 */ /* 0x040fe40000010100 */
[----:B------:R0:W1:Y:S01]  /*1d00*/  @P1 MUFU.RSQ R40, R22 ;  /* 0x0000001600281308 */ /* 0x0000620000001400 */
[----:B------:R-:W-:Y:S01]  /*1d10*/  ISETP.GE.U32.AND P1, PT, R41, c[0x0][0x1c8], PT ;  /* 0x0000720029007a0c */ /* 0x000fe20003f26070 */
[C---:B------:R-:W-:Y:S02]  /*1d20*/  FADD.FTZ R27, -R20.reuse, R27 ;  /* 0x0000001b141b7221 */ /* 0x040fe40000010100 */
[----:B------:R-:W-:Y:S01]  /*1d30*/  FADD.FTZ R29, -R20, R29 ;  /* 0x0000001d141d7221 */ /* 0x000fe20000010100 */
[----:B------:R-:W-:Y:S01]  /*1d40*/  ISETP.GE.AND.EX P1, PT, R42, c[0x0][0x1cc], PT, P1 ;  /* 0x000073002a007a0c */ /* 0x000fe20003f26310 */
[C---:B------:R-:W-:Y:S02]  /*1d50*/  FADD.FTZ R23, -R20.reuse, R33 ;  /* 0x0000002114177221 */ /* 0x040fe40000010100 */
[C---:B------:R-:W-:Y:S01]  /*1d60*/  FADD.FTZ R28, -R20.reuse, R34 ;  /* 0x00000022141c7221 */ /* 0x040fe20000010100 */
[----:B------:R-:W-:Y:S01]  /*1d70*/  ISETP.GT.U32.OR P1, PT, R53, 0x17f, P1 ;  /* 0x0000017f3500780c */ /* 0x000fe20000f24470 */
[----:B0-----:R-:W-:-:S02]  /*1d80*/  FADD.FTZ R22, -R20, R32 ;  /* 0x0000002014167221 */ /* 0x001fc40000010100 */
[----:B------:R-:W-:Y:S02]  /*1d90*/  FADD.FTZ R31, -R20, R35 ;  /* 0x00000023141f7221 */ /* 0x000fe40000010100 */
[-C--:B-1----:R-:W-:Y:S02]  /*1da0*/  FMUL.FTZ R44, R12, R40.reuse ;  /* 0x000000280c2c7220 */ /* 0x082fe40000410000 */
        /* <DEDUP_REMOVED lines=14> */
[----:B------:R-:W-:Y:S02]  /*1e90*/  FMUL.FTZ R31, R31, R40 ;  /* 0x000000281f1f7220 */ /* 0x000fe40000410000 */
[----:B--2---:R-:W-:-:S02]  /*1ea0*/  FFMA.FTZ R24, R18, R44, R16 ;  /* 0x0000002c12187223 */ /* 0x004fc40000010010 */
        /* <DEDUP_REMOVED lines=12> */
.L_x_2101:
[----:B------:R-:W-:Y:S01]  /*1f70*/  BSSY B0, `(.L_x_2102) ;  /* 0x000000c000007945 */ /* 0x000fe20003800000 */
[----:B------:R-:W-:Y:S05]  /*1f80*/  @!P0 BRA `(.L_x_2103) ;  /* 0x000000a000008947 */ /* 0x000fea0003800000 */
[----:B------:R-:W-:Y:S02]  /*1f90*/  SHF.R.S32.HI R26, RZ, 0x1f, R38 ;  /* 0x0000001fff1a7819 */ /* 0x000fe40000011426 */
[----:B------:R-:W-:-:S03]  /*1fa0*/  MOV R27, R11 ;  /* 0x0000000b001b7202 */ /* 0x000fc60000000f00 */
        /* <DEDUP_REMOVED lines=8> */
.L_x_2103:
[----:B------:R-:W-:Y:S05]  /*2030*/  BSYNC B0 ;  /* 0x0000000000007941 */ /* 0x000fea0003800000 */
.L_x_2102:
[----:B0-----:R-:W-:Y:S02]  /*2040*/  FFMA.FTZ R24, R18, R35, R16 ;  /* 0x0000002312187223 */ /* 0x001fe40000010010 */
        /* <DEDUP_REMOVED lines=12> */
.L_x_2104:
[----:B------:R-:W-:Y:S01]  /*2110*/  BSSY B0, `(.L_x_2105) ;  /* 0x000000b000007945 */ /* 0x000fe20003800000 */
[----:B------:R-:W-:Y:S05]  /*2120*/  @P1 BRA `(.L_x_2106) ;  /* 0x0000009000001947 */ /* 0x000fea0003800000 */
        /* <DEDUP_REMOVED lines=9> */
.L_x_2106:
[----:B------:R-:W-:Y:S05]  /*21c0*/  BSYNC B0 ;  /* 0x0000000000007941 */ /* 0x000fea0003800000 */
.L_x_2105:
        /* <DEDUP_REMOVED lines=13> */
.L_x_2107:
        /* <DEDUP_REMOVED lines=11> */
.L_x_2109:
[----:B------:R-:W-:Y:S05]  /*2350*/  BSYNC B0 ;  /* 0x0000000000007941 */ /* 0x000fea0003800000 */
.L_x_2108:
        /* <DEDUP_REMOVED lines=15> */
[C-C-:B------:R-:W-:Y:S01]  /*2450*/  FFMA.FTZ R23, R19.reuse, R23, R17.reuse ;  /* 0x0000001713177223 */ /* 0x140fe20000010011 */
[----:B------:R-:W-:Y:S01]  /*2460*/  ISETP.GE.AND.EX P3, PT, R48, c[0x0][0x1cc], PT, P3 ;  /* 0x0000730030007a0c */ /* 0x000fe20003f66330 */
[--C-:B------:R-:W-:Y:S01]  /*2470*/  FFMA.FTZ R31, R19, R31, R17.reuse ;  /* 0x0000001f131f7223 */ /* 0x100fe20000010011 */
        /* <DEDUP_REMOVED lines=18> */
.L_x_2110:
        /* <DEDUP_REMOVED lines=11> */
.L_x_2112:
[----:B------:R-:W-:Y:S05]  /*2650*/  BSYNC B0 ;  /* 0x0000000000007941 */ /* 0x000fea0003800000 */
.L_x_2111:
        /* <DEDUP_REMOVED lines=11> */
.L_x_2113:
[----:B------:R-:W-:Y:S01]  /*2710*/  BSSY B0, `(.L_x_2114) ;  /* 0x000000b000007945 */ /* 0x000fe20003800000 */
[----:B------:R-:W-:Y:S05]  /*2720*/  @P1 BRA `(.L_x_2115) ;  /* 0x0000009000001947 */ /* 0x000fea0003800000 */
[----:B-1----:R-:W-:Y:S01]  /*2730*/  MOV R12, R8 ;  /* 0x00000008000c7202 */ /* 0x002fe20000000f00 */
        /* <DEDUP_REMOVED lines=8> */
.L_x_2115:
[----:B------:R-:W-:Y:S05]  /*27c0*/  BSYNC B0 ;  /* 0x0000000000007941 */ /* 0x000fea0003800000 */
.L_x_2114:
        /* <DEDUP_REMOVED lines=11> */
.L_x_2116:
        /* <DEDUP_REMOVED lines=11> */
.L_x_2118:
[----:B------:R-:W-:Y:S05]  /*2930*/  BSYNC B0 ;  /* 0x0000000000007941 */ /* 0x000fea0003800000 */
.L_x_2117:
        /* <DEDUP_REMOVED lines=11> */
.L_x_2119:
[----:B------:R-:W-:Y:S01]  /*29f0*/  BSSY B0, `(.L_x_2120) ;  /* 0x000000b000007945 */ /* 0x000fe20003800000 */
[----:B------:R-:W-:Y:S05]  /*2a00*/  @P3 BRA `(.L_x_2121) ;  /* 0x0000009000003947 */ /* 0x000fea0003800000 */
[----:B-1----:R-:W-:Y:S01]  /*2a10*/  IMAD R15, R48, c[0x0][0x1c0], RZ ;  /* 0x00007000300f7a24 */ /* 0x002fe200078e02ff */
[----:B------:R-:W-:Y:S02]  /*2a20*/  MOV R12, R8 ;  /* 0x00000008000c7202 */ /* 0x000fe40000000f00 */
[----:B------:R-:W-:Y:S01]  /*2a30*/  MOV R13, R11 ;  /* 0x0000000b000d7202 */ /* 0x000fe20000000f00 */
[----:B------:R-:W-:-:S04]  /*2a40*/  IMAD R17, R2, c[0x0][0x1c4], R15 ;  /* 0x0000710002117a24 */ /* 0x000fc800078e020f */
[----:B------:R-:W-:-:S05]  /*2a50*/  IMAD.WIDE.U32 R14, R2, c[0x0][0x1c0], R12 ;  /* 0x00007000020e7a25 */ /* 0x000fca00078e000c */
[----:B------:R-:W-:Y:S02]  /*2a60*/  IADD3 R17, R15, R17, RZ ;  /* 0x000000110f117210 */ /* 0x000fe40007ffe0ff */
[----:B------:R-:W-:-:S04]  /*2a70*/  LEA R12, P1, R14, c[0x0][0x160], 0x2 ;  /* 0x000058000e0c7a11 */ /* 0x000fc800078210ff */
[----:B------:R-:W-:-:S05]  /*2a80*/  LEA.HI.X R13, R14, c[0x0][0x164], R17, 0x2, P1 ;  /* 0x000059000e0d7a11 */ /* 0x000fca00008f1411 */
[----:B------:R1:W-:Y:S04]  /*2a90*/  STG.E.64 [R12.64], R22 ;  /* 0x000000160c007986 */ /* 0x0003e8000c101b06 */
.L_x_2121:
[----:B------:R-:W-:Y:S05]  /*2aa0*/  BSYNC B0 ;  /* 0x0000000000007941 */ /* 0x000fea0003800000 */
.L_x_2120:
        /* <DEDUP_REMOVED lines=11> */
.L_x_2122:
        /* <DEDUP_REMOVED lines=10> */
.L_x_2124:
[----:B------:R-:W-:Y:S05]  /*2c00*/  BSYNC B0 ;  /* 0x0000000000007941 */ /* 0x000fea0003800000 */
.L_x_2123:
[----:B------:R-:W-:Y:S02]  /*2c10*/  IADD3 R37, R37, c[0x0][0x10], RZ ;  /* 0x0000040025257a10 */ /* 0x000fe40007ffe0ff */
[----:B------:R-:W-:Y:S02]  /*2c20*/  IADD3 R36, R36, 0x1, RZ ;  /* 0x0000000124247810 */ /* 0x000fe40007ffe0ff */
[----:B------:R-:W-:-:S13]  /*2c30*/  ISETP.GE.AND P1, PT, R37, UR4, PT ;  /* 0x0000000425007c0c */ /* 0x000fda000bf26270 */
[----:B------:R-:W-:Y:S01]  /*2c40*/  @P1 CALL.REL.NOINC `(.L_x_2125) ;  /* 0x0000001000001944 */ /* 0x000fe20003c00000 */
[----:B------:R-:W-:Y:S05]  /*2c50*/  BRA `(.L_x_2126) ;  /* 0xffffd59000007947 */ /* 0x000fea000383ffff */
.L_x_2125:
[----:B------:R-:W-:Y:S05]  /*2c60*/  EXIT ;  /* 0x000000000000794d */ /* 0x000fea0003800000 */
.L_x_2127:
        /* <DEDUP_REMOVED lines=9> */
.L_x_2378:


//--------------------- .text._Z35group_norm_nhwc_fwd_one_pass_kernelI11Fp32IOBf16WLi64ELi12ELi384EEv26Group_norm_nhwc_fwd_params --------------------------
	.section	.text._Z35group_norm_nhwc_fwd_one_pass_kernelI11Fp32IOBf16WLi64ELi12ELi384EEv26Group_norm_nhwc_fwd_params,"ax",@progbits
	.sectioninfo	@"SHI_REGISTERS=32"
	.align	128
        .global         _Z35group_norm_nhwc_fwd_one_pass_kernelI11Fp32IOBf16WLi64ELi12ELi384EEv26Group_norm_nhwc_fwd_params
        .type           _Z35group_norm_nhwc_fwd_one_pass_kernelI11Fp32IOBf16WLi64ELi12ELi384EEv26Group_norm_nhwc_fwd_params,@function
        .size           _Z35group_norm_nhwc_fwd_one_pass_kernelI11Fp32IOBf16WLi64ELi12ELi384EEv26Group_norm_nhwc_fwd_params,(.L_x_2379 - _Z35group_norm_nhwc_fwd_one_pass_kernelI11Fp32IOBf16WLi64ELi12ELi384EEv26Group_norm_nhwc_fwd_params)
        .other          _Z35group_norm_nhwc_fwd_one_pass_kernelI11Fp32IOBf16WLi64ELi12ELi384EEv26Group_norm_nhwc_fwd_params,@"STO_CUDA_ENTRY STV_DEFAULT"
_Z35group_norm_nhwc_fwd_one_pass_kernelI11Fp32IOBf16WLi64ELi12ELi384EEv26Group_norm_nhwc_fwd_params:
.text._Z35group_norm_nhwc_fwd_one_pass_kernelI11Fp32IOBf16WLi64ELi12ELi384EEv26Group_norm_nhwc_fwd_params:
        /* <DEDUP_REMOVED lines=25> */
.L_x_2141:
        /* <DEDUP_REMOVED lines=109> */
.L_x_2129:
[----:B------:R-:W-:Y:S05]  /*0860*/  BSYNC B0 ;  /* 0x0000000000007941 */ /* 0x000fea0003800000 */
.L_x_2128:
        /* <DEDUP_REMOVED lines=25> */
.L_x_2132:
[----:B------:R-:W2:Y:S01]  /*0a00*/  LDG.E.STRONG.GPU R6, [R4.64] ;  /* 0x0000000604067981 */ /* 0x000ea2000c1ef900 */
[----:B------:R-:W-:Y:S01]  /*0a10*/  YIELD ;  /* 0x0000000000007946 */ /* 0x000fe20003800000 */
[----:B--2---:R-:W-:Y:S01]  /*0a20*/  ISETP.NE.AND P1, PT, R6, R7, PT ;  /* 0x000000070600720c */ /* 0x004fe20003f25270 */
[----:B------:R-:W-:-:S12]  /*0a30*/  CCTL.IVALL ;  /* 0x00000000ff00798f */ /* 0x000fd80002000000 */
[----:B------:R-:W-:Y:S05]  /*0a40*/  @P1 BRA `(.L_x_2132) ;  /* 0xffffffb000001947 */ /* 0x000fea000383ffff */
.L_x_2131:
        /* <DEDUP_REMOVED lines=11> */
.L_x_2134:
        /* <DEDUP_REMOVED lines=59> */
.L_x_2133:
        /* <DEDUP_REMOVED lines=19> */
.L_x_2136:
[----:B------:R-:W-:Y:S05]  /*0fe0*/  BSYNC B0 ;  /* 0x0000000000007941 */ /* 0x000fea0003800000 */
.L_x_2135:
        /* <DEDUP_REMOVED lines=30> */
.L_x_2130:
        /* <DEDUP_REMOVED lines=48> */
.L_x_2137:
        /* <DEDUP_REMOVED lines=11> */
.L_x_2139:
[----:B------:R-:W-:Y:S05]  /*1580*/  BSYNC B0 ;  /* 0x0000000000007941 */ /* 0x000fea0003800000 */
.L_x_2138:
[----:B------:R-:W-:Y:S02]  /*1590*/  IADD3 R23, R23, c[0x0][0x10], RZ ;  /* 0x0000040017177a10 */ /* 0x000fe40007ffe0ff */
[----:B------:R-:W-:Y:S02]  /*15a0*/  IADD3 R19, R19, 0x1, RZ ;  /* 0x0000000113137810 */ /* 0x000fe40007ffe0ff */
[----:B------:R-:W-:-:S13]  /*15b0*/  ISETP.GE.AND P1, PT, R23, UR4, PT ;  /* 0x0000000417007c0c */ /* 0x000fda000bf26270 */
[----:B------:R-:W-:Y:S01]  /*15c0*/  @P1 CALL.REL.NOINC `(.L_x_2140) ;  /* 0x0000001000001944 */ /* 0x000fe20003c00000 */
[----:B------:R-:W-:Y:S05]  /*15d0*/  BRA `(.L_x_2141) ;  /* 0xffffebb000007947 */ /* 0x000fea000383ffff */
.L_x_2140:
[----:B------:R-:W-:Y:S05]  /*15e0*/  EXIT ;  /* 0x000000000000794d */ /* 0x000fea0003800000 */
.L_x_2142:
        /* <DEDUP_REMOVED lines=9> */
.L_x_2379:


//--------------------- .text._Z35group_norm_nhwc_fwd_one_pass_kernelI11Fp32IOBf16WLi128ELi12ELi384EEv26Group_norm_nhwc_fwd_params --------------------------
	.section	.text._Z35group_norm_nhwc_fwd_one_pass_kernelI11Fp32IOBf16WLi128ELi12ELi384EEv26Group_norm_nhwc_fwd_params,"ax",@progbits
	.sectioninfo	@"SHI_REGISTERS=32"
	.align	128
        .global         _Z35group_norm_nhwc_fwd_one_pass_kernelI11Fp32IOBf16WLi128ELi12ELi384EEv26Group_norm_nhwc_fwd_params
        .type           _Z35group_norm_nhwc_fwd_one_pass_kernelI11Fp32IOBf16WLi128ELi12ELi384EEv26Group_norm_nhwc_fwd_params,@function
        .size           _Z35group_norm_nhwc_fwd_one_pass_kernelI11Fp32IOBf16WLi128ELi12ELi384EEv26Group_norm_nhwc_fwd_params,(.L_x_2380 - _Z35group_norm_nhwc_fwd_one_pass_kernelI11Fp32IOBf16WLi128ELi12ELi384EEv26Group_norm_nhwc_fwd_params)
        .other          _Z35group_norm_nhwc_fwd_one_pass_kernelI11Fp32IOBf16WLi128ELi12ELi384EEv26Group_norm_nhwc_fwd_params,@"STO_CUDA_ENTRY STV_DEFAULT"
_Z35group_norm_nhwc_fwd_one_pass_kernelI11Fp32IOBf16WLi128ELi12ELi384EEv26Group_norm_nhwc_fwd_params:
.text._Z35group_norm_nhwc_fwd_one_pass_kernelI11Fp32IOBf16WLi128ELi12ELi384EEv26Group_norm_nhwc_fwd_params:
        /* <DEDUP_REMOVED lines=13> */
[----:B0-----:R-:W-:-:S05]  /*00d0*/  IMAD.WIDE.U32 R4, R16, -0x55555555, RZ ;  /* 0xaaaaaaab10047825 */ /* 0x001fca00078e00ff */
[----:B------:R-:W-:Y:S02]  /*00e0*/  SHF.R.U32.HI R4, RZ, 0x2, R5 ;  /* 0x00000002ff047819 */ /* 0x000fe40000011605 */
[----:B------:R-:W-:-:S03]  /*00f0*/  SHF.R.S32.HI R5, RZ, 0x1f, R16 ;  /* 0x0000001fff057819 */ /* 0x000fc60000011410 */
[----:B-1----:R-:W-:Y:S01]  /*0100*/  IMAD R21, R3, c[0x0][0x1e4], R4 ;  /* 0x0000790003157a24 */ /* 0x002fe200078e0204 */
[----:B------:R-:W-:Y:S01]  /*0110*/  LEA.HI R5, R5, R16, RZ, 0x5 ;  /* 0x0000001005057211 */ /* 0x000fe200078f28ff */
[----:B------:R-:W-:-:S03]  /*0120*/  IMAD R23, R4, -0x6, R16 ;  /* 0xfffffffa04177824 */ /* 0x000fc600078e0210 */
[----:B------:R-:W-:Y:S02]  /*0130*/  ISETP.GE.U32.AND P0, PT, R21, c[0x0][0x1c8], PT ;  /* 0x0000720015007a0c */ /* 0x000fe40003f06070 */
[----:B------:R-:W-:Y:S02]  /*0140*/  SHF.R.S32.HI R0, RZ, 0x1f, R21 ;  /* 0x0000001fff007819 */ /* 0x000fe40000011415 */
[----:B------:R-:W-:Y:S02]  /*0150*/  SHF.R.S32.HI R19, RZ, 0x5, R5 ;  /* 0x00000005ff137819 */ /* 0x000fe40000011405 */
[----:B------:R-:W-:Y:S02]  /*0160*/  ISETP.GE.AND.EX P0, PT, R0, c[0x0][0x1cc], PT, P0 ;  /* 0x0000730000007a0c */ /* 0x000fe40003f06300 */
[----:B------:R-:W-:Y:S02]  /*0170*/  SHF.L.U32 R23, R23, 0x1, RZ ;  /* 0x0000000117177819 */ /* 0x000fe400000006ff */
[----:B------:R-:W-:-:S02]  /*0180*/  ISETP.LT.U32.AND P0, PT, R16, 0x180, !P0 ;  /* 0x000001801000780c */ /* 0x000fc40004701070 */
[----:B--2---:R-:W-:Y:S02]  /*0190*/  IADD3 R20, R21, 0x40, RZ ;  /* 0x0000004015147810 */ /* 0x004fe40007ffe0ff */
.L_x_2159:
[----:B------:R-:W-:Y:S02]  /*01a0*/  IABS R7, c[0x0][0x1d8] ;  /* 0x0000760000077a13 */ /* 0x000fe40000000000 */
[----:B------:R-:W-:Y:S02]  /*01b0*/  SHF.R.S32.HI R17, RZ, 0x1f, R20 ;  /* 0x0000001fff117819 */ /* 0x000fe40000011414 */
[----:B0-----:R-:W0:Y:S08]  /*01c0*/  I2F.RP R6, R7 ;  /* 0x0000000700067306 */ /* 0x001e300000209400 */
        /* <DEDUP_REMOVED lines=28> */
[----:B------:R-:W-:Y:S02]  /*0390*/  IMAD R4, R4, c[0x0][0x1d0], RZ ;  /* 0x0000740004047a24 */ /* 0x000fe400078e02ff */
[----:B------:R-:W-:Y:S02]  /*03a0*/  IMAD R24, R24, 0xc, RZ ;  /* 0x0000000c18187824 */ /* 0x000fe400078e02ff */
[----:B------:R-:W-:Y:S02]  /*03b0*/  IMAD R29, R5, c[0x0][0x1d4], R4 ;  /* 0x00007500051d7a24 */ /* 0x000fe400078e0204 */
[----:B------:R-:W-:Y:S01]  /*03c0*/  @P0 IMAD R4, R0, c[0x0][0x1c0], RZ ;  /* 0x0000700000040a24 */ /* 0x000fe200078e02ff */
[----:B------:R-:W-:-:S03]  /*03d0*/  IADD3 R26, P2, R23, R24, RZ ;  /* 0x00000018171a7210 */ /* 0x000fc60007f5e0ff */
[----:B------:R-:W-:Y:S01]  /*03e0*/  @P0 IMAD R9, R21, c[0x0][0x1c4], R4 ;  /* 0x0000710015090a24 */ /* 0x000fe200078e0204 */
[----:B------:R-:W-:Y:S01]  /*03f0*/  LEA.HI.X.SX32 R27, R24, R7, 0x1, P2 ;  /* 0x00000007181b7211 */ /* 0x000fe200010f0eff */
[----:B------:R-:W-:-:S04]  /*0400*/  @!P1 IMAD R7, R17, c[0x0][0x1c0], RZ ;  /* 0x0000700011079a24 */ /* 0x000fc800078e02ff */
[----:B------:R-:W-:-:S04]  /*0410*/  IMAD.WIDE.U32 R26, R5, c[0x0][0x1d0], R26 ;  /* 0x00007400051a7a25 */ /* 0x000fc800078e001a */
[----:B------:R-:W-:Y:S01]  /*0420*/  @!P1 IMAD R11, R20, c[0x0][0x1c4], R7 ;  /* 0x00007100140b9a24 */ /* 0x000fe200078e0207 */
[----:B------:R-:W-:Y:S02]  /*0430*/  IADD3 R29, R27, R29, RZ ;  /* 0x0000001d1b1d7210 */ /* 0x000fe40007ffe0ff */
[-C--:B------:R-:W-:Y:S02]  /*0440*/  @P0 MOV R28, R26.reuse ;  /* 0x0000001a001c0202 */ /* 0x080fe40000000f00 */
        /* <DEDUP_REMOVED lines=9> */
[----:B------:R-:W-:-:S02]  /*04e0*/  MOV R5, RZ ;  /* 0x000000ff00057202 */ /* 0x000fc40000000f00 */
[----:B------:R-:W-:Y:S02]  /*04f0*/  MOV R4, RZ ;  /* 0x000000ff00047202 */ /* 0x000fe40000000f00 */
[----:B------:R-:W-:Y:S02]  /*0500*/  @!P1 LEA.HI.X R9, R6, c[0x0][0x174], R7, 0x2, P3 ;  /* 0x00005d0006099a11 */ /* 0x000fe400018f1407 */
[----:B------:R-:W-:Y:S02]  /*0510*/  CS2R R6, SRZ ;  /* 0x0000000000067805 */ /* 0x000fe4000001ff00 */
[----:B------:R-:W2:Y:S04]  /*0520*/  @P0 LDG.E.64 R4, [R10.64] ;  /* 0x000000060a040981 */ /* 0x000ea8000c1e1b00 */
[----:B------:R-:W3:Y:S01]  /*0530*/  @!P1 LDG.E.64 R6, [R8.64] ;  /* 0x0000000608069981 */ /* 0x000ee2000c1e1b00 */
[C---:B------:R-:W-:Y:S01]  /*0540*/  ISETP.GT.AND P1, PT, R2.reuse, 0x1e, PT ;  /* 0x0000001e0200780c */ /* 0x040fe20003f24270 */
[----:B------:R-:W-:Y:S01]  /*0550*/  BSSY B0, `(.L_x_2143) ;  /* 0x0000044000007945 */ /* 0x000fe20003800000 */
[----:B------:R-:W-:-:S02]  /*0560*/  ISETP.NE.AND P3, PT, R2, RZ, PT ;  /* 0x000000ff0200720c */ /* 0x000fc40003f65270 */
[----:B------:R-:W-:Y:S01]  /*0570*/  ISETP.NE.AND P2, PT, R16, RZ, PT ;  /* 0x000000ff1000720c */ /* 0x000fe20003f45270 */
[----:B--2---:R-:W-:Y:S02]  /*0580*/  FMUL.FTZ R13, R5, R5 ;  /* 0x00000005050d7220 */ /* 0x004fe40000410000 */
[C---:B------:R-:W-:Y:S02]  /*0590*/  FADD.FTZ R12, R4.reuse, R5 ;  /* 0x00000005040c7221 */ /* 0x040fe40000010000 */
[----:B---3--:R-:W-:Y:S02]  /*05a0*/  FMUL.FTZ R25, R7, R7 ;  /* 0x0000000707197220 */ /* 0x008fe40000410000 */
[----:B------:R-:W-:Y:S02]  /*05b0*/  FFMA.FTZ R13, R4, R4, R13 ;  /* 0x00000004040d7223 */ /* 0x000fe4000001000d */
[----:B------:R-:W-:Y:S02]  /*05c0*/  FADD.FTZ R15, R6, R7 ;  /* 0x00000007060f7221 */ /* 0x000fe40000010000 */
[----:B------:R-:W-:-:S02]  /*05d0*/  FADD.FTZ R12, RZ, R12 ;  /* 0x0000000cff0c7221 */ /* 0x000fc40000010000 */
        /* <DEDUP_REMOVED lines=59> */
.L_x_2144:
[----:B------:R-:W-:Y:S05]  /*0990*/  BSYNC B0 ;  /* 0x0000000000007941 */ /* 0x000fea0003800000 */
.L_x_2143:
[----:B------:R-:W-:-:S04]  /*09a0*/  MOV R14, c[0x0][0xc] ;  /* 0x00000300000e7a02 */ /* 0x000fc80000000f00 */
[----:B------:R-:W-:-:S13]  /*09b0*/  ISETP.GE.U32.AND P1, PT, R14, 0x2, PT ;  /* 0x000000020e00780c */ /* 0x000fda0003f26070 */
[----:B------:R-:W-:Y:S05]  /*09c0*/  @!P1 BRA `(.L_x_2145) ;  /* 0x0000093000009947 */ /* 0x000fea0003800000 */
[----:B------:R-:W-:Y:S05]  /*09d0*/  @P2 BRA `(.L_x_2146) ;  /* 0x000001a000002947 */ /* 0x000fea0003800000 */
[----:B------:R-:W1:Y:S01]  /*09e0*/  S2R R15, SR_CTAID.Y ;  /* 0x00000000000f7919 */ /* 0x000e620000002600 */
[C---:B------:R-:W-:Y:S02]  /*09f0*/  LOP3.LUT R8, R18.reuse, 0x1, RZ, 0xc0, !PT ;  /* 0x0000000112087812 */ /* 0x040fe400078ec0ff */
[----:B------:R-:W-:-:S03]  /*0a00*/  LOP3.LUT P1, RZ, R18, 0x2, RZ, 0xc0, !PT ;  /* 0x0000000212ff7812 */ /* 0x000fc6000782c0ff */
[----:B------:R-:W-:-:S04]  /*0a10*/  IMAD R10, R8, c[0x0][0x10], RZ ;  /* 0x00000400080a7a24 */ /* 0x000fc800078e02ff */
[----:B------:R-:W-:-:S05]  /*0a20*/  IMAD R8, R10, c[0x0][0xc], RZ ;  /* 0x000003000a087a24 */ /* 0x000fca00078e02ff */
[----:B------:R-:W-:Y:S01]  /*0a30*/  SHF.L.U32 R11, R8, 0x1, RZ ;  /* 0x00000001080b7819 */ /* 0x000fe200000006ff */
[----:B------:R-:W-:Y:S01]  /*0a40*/  HFMA2.MMA R8, -RZ, RZ, 0, 2.384185791015625e-07 ;  /* 0x00000004ff087435 */ /* 0x000fe200000001ff */
[----:B-1----:R-:W-:Y:S01]  /*0a50*/  IADD3 R9, R10, R15, RZ ;  /* 0x0000000f0a097210 */ /* 0x002fe20007ffe0ff */
[----:B------:R-:W-:-:S08]  /*0a60*/  IMAD R15, R3, c[0x0][0x10], R15 ;  /* 0x00000400030f7a24 */ /* 0x000fd000078e020f */
[----:B------:R-:W-:-:S04]  /*0a70*/  IMAD.WIDE R10, R11, R8, c[0x0][0x198] ;  /* 0x000066000b0a7625 */ /* 0x000fc800078e0208 */
[----:B------:R-:W-:-:S04]  /*0a80*/  IMAD.WIDE.U32 R8, R9, R8, c[0x0][0x190] ;  /* 0x0000640009087625 */ /* 0x000fc800078e0008 */
[----:B------:R-:W-:Y:S01]  /*0a90*/  IMAD.WIDE.U32 R10, R15, 0x8, R10 ;  /* 0x000000080f0a7825 */ /* 0x000fe200078e000a */
[----:B------:R-:W-:-:S04]  /*0aa0*/  MOV R15, 0x1 ;  /* 0x00000001000f7802 */ /* 0x000fc80000000f00 */
[----:B------:R1:W-:Y:S01]  /*0ab0*/  STG.E.64 [R10.64], R12 ;  /* 0x0000000c0a007986 */ /* 0x0003e2000c101b06 */
[----:B------:R-:W-:Y:S01]  /*0ac0*/  SEL R15, R15, 0xffffffff, !P1 ;  /* 0xffffffff0f0f7807 */ /* 0x000fe20004800000 */
[----:B------:R-:W-:Y:S06]  /*0ad0*/  MEMBAR.ALL.GPU ;  /* 0x0000000000007992 */ /* 0x000fec000000a000 */
[----:B------:R-:W-:-:S00]  /*0ae0*/  ERRBAR ;  /* 0x00000000000079ab */ /* 0x000fc00000000000 */
[----:B-1----:R-:W-:Y:S01]  /*0af0*/  SEL R11, RZ, c[0x0][0xc], P1 ;  /* 0x00000300ff0b7a07 */ /* 0x002fe20000800000 */
[----:B------:R1:W-:Y:S03]  /*0b00*/  RED.E.ADD.S32.STRONG.GPU [R8.64], R15 ;  /* 0x0000000f0800798e */ /* 0x0003e6000c10e386 */
[----:B------:R-:W-:-:S13]  /*0b10*/  ISETP.NE.AND P1, PT, R11, -0x1, PT ;  /* 0xffffffff0b00780c */ /* 0x000fda0003f25270 */
[----:B-1----:R-:W-:Y:S05]  /*0b20*/  @!P1 BRA `(.L_x_2146) ;  /* 0x0000005000009947 */ /* 0x002fea0003800000 */
.L_x_2147:
[----:B------:R-:W2:Y:S01]  /*0b30*/  LDG.E.STRONG.GPU R10, [R8.64] ;  /* 0x00000006080a7981 */ /* 0x000ea2000c1ef900 */
[----:B------:R-:W-:Y:S01]  /*0b40*/  YIELD ;  /* 0x0000000000007946 */ /* 0x000fe20003800000 */
[----:B--2---:R-:W-:Y:S01]  /*0b50*/  ISETP.NE.AND P1, PT, R10, R11, PT ;  /* 0x0000000b0a00720c */ /* 0x004fe20003f25270 */
[----:B------:R-:W-:-:S12]  /*0b60*/  CCTL.IVALL ;  /* 0x00000000ff00798f */ /* 0x000fd80002000000 */
[----:B------:R-:W-:Y:S05]  /*0b70*/  @P1 BRA `(.L_x_2147) ;  /* 0xffffffb000001947 */ /* 0x000fea000383ffff */
.L_x_2146:
        /* <DEDUP_REMOVED lines=11> */
.L_x_2149:
        /* <DEDUP_REMOVED lines=59> */
.L_x_2148:
        /* <DEDUP_REMOVED lines=19> */
.L_x_2151:
[----:B------:R-:W-:Y:S05]  /*1110*/  BSYNC B0 ;  /* 0x0000000000007941 */ /* 0x000fea0003800000 */
.L_x_2150:
        /* <DEDUP_REMOVED lines=9> */
[----:B------:R-:W-:-:S03]  /*11b0*/  @!P1 LOP3.LUT R14, R18, 0x1, RZ, 0xc0, !PT ;  /* 0x00000001120e9812 */ /* 0x000fc600078ec0ff */
[----:B------:R-:W-:Y:S02]  /*11c0*/  @!P3 IMAD R11, R11, c[0x0][0xc], RZ ;  /* 0x000003000b0bba24 */ /* 0x000fe400078e02ff */
[----:B------:R-:W-:-:S04]  /*11d0*/  @!P1 IMAD R14, R14, c[0x0][0x10], RZ ;  /* 0x000004000e0e9a24 */ /* 0x000fc800078e02ff */
[----:B------:R-:W-:Y:S02]  /*11e0*/  @!P1 IMAD R14, R14, c[0x0][0xc], RZ ;  /* 0x000003000e0e9a24 */ /* 0x000fe400078e02ff */
[----:B-1----:R-:W-:Y:S01]  /*11f0*/  @!P3 IMAD R15, R8, c[0x0][0x10], R9 ;  /* 0x00000400080fba24 */ /* 0x002fe200078e0209 */
[----:B------:R-:W-:Y:S02]  /*1200*/  @!P3 SHF.L.U32 R8, R11, 0x1, RZ ;  /* 0x000000010b08b819 */ /* 0x000fe400000006ff */
[----:B------:R-:W1:Y:S01]  /*1210*/  @!P1 S2R R11, SR_CTAID.Y ;  /* 0x00000000000b9919 */ /* 0x000e620000002600 */
[----:B------:R-:W-:-:S05]  /*1220*/  @!P3 MOV R9, 0x4 ;  /* 0x000000040009b802 */ /* 0x000fca0000000f00 */
[----:B------:R-:W-:-:S06]  /*1230*/  @!P3 IMAD.WIDE R8, R8, R9, c[0x0][0x198] ;  /* 0x000066000808b625 */ /* 0x000fcc00078e0209 */
[----:B------:R-:W-:-:S06]  /*1240*/  @!P3 IMAD.WIDE.U32 R8, R15, 0x8, R8 ;  /* 0x000000080f08b825 */ /* 0x000fcc00078e0008 */
[----:B------:R-:W2:Y:S01]  /*1250*/  @!P3 LDG.E.64 R8, [R8.64] ;  /* 0x000000060808b981 */ /* 0x000ea2000c1e1b00 */
[----:B-1----:R-:W-:Y:S01]  /*1260*/  @!P1 IMAD R15, R10, c[0x0][0x10], R11 ;  /* 0x000004000a0f9a24 */ /* 0x002fe200078e020b */
[----:B------:R-:W-:Y:S02]  /*1270*/  @!P1 SHF.L.U32 R10, R14, 0x1, RZ ;  /* 0x000000010e0a9819 */ /* 0x000fe400000006ff */
[----:B------:R-:W-:-:S05]  /*1280*/  @!P1 MOV R11, 0x4 ;  /* 0x00000004000b9802 */ /* 0x000fca0000000f00 */
[----:B------:R-:W-:-:S06]  /*1290*/  @!P1 IMAD.WIDE R10, R10, R11, c[0x0][0x198] ;  /* 0x000066000a0a9625 */ /* 0x000fcc00078e020b */
[----:B------:R-:W-:-:S06]  /*12a0*/  @!P1 IMAD.WIDE.U32 R10, R15, 0x8, R10 ;  /* 0x000000080f0a9825 */ /* 0x000fcc00078e000a */
[----:B------:R-:W3:Y:S01]  /*12b0*/  @!P1 LDG.E.64 R10, [R10.64] ;  /* 0x000000060a0a9981 */ /* 0x000ee2000c1e1b00 */
[----:B0-2---:R-:W-:Y:S02]  /*12c0*/  @!P3 FADD.FTZ R12, R12, R8 ;  /* 0x000000080c0cb221 */ /* 0x005fe40000010000 */
[----:B------:R-:W-:Y:S02]  /*12d0*/  @!P3 FADD.FTZ R13, R13, R9 ;  /* 0x000000090d0db221 */ /* 0x000fe40000010000 */
[----:B---3--:R-:W-:Y:S02]  /*12e0*/  @!P1 FADD.FTZ R12, R12, R10 ;  /* 0x0000000a0c0c9221 */ /* 0x008fe40000010000 */
[----:B------:R-:W-:-:S04]  /*12f0*/  @!P1 FADD.FTZ R13, R13, R11 ;  /* 0x0000000b0d0d9221 */ /* 0x000fc80000010000 */
.L_x_2145:
[----:B------:R-:W-:Y:S01]  /*1300*/  LOP3.LUT P1, RZ, R3, R16, RZ, 0xfc, !PT ;  /* 0x0000001003ff7212 */ /* 0x000fe2000782fcff */
[----:B------:R-:W-:Y:S01]  /*1310*/  @!P2 STS.64 [0x78], R12 ;  /* 0x0000780cff00a388 */ /* 0x000fe20000000a00 */
[----:B------:R-:W-:Y:S01]  /*1320*/  ISETP.EQ.U32.AND P3, PT, RZ, c[0x0][0x168], PT ;  /* 0x00005a00ff007a0c */ /* 0x000fe20003f62070 */
[----:B------:R-:W-:Y:S01]  /*1330*/  HFMA2.MMA R15, -RZ, RZ, 0, 1.1920928955078125e-07 ;  /* 0x00000002ff0f7435 */ /* 0x000fe200000001ff */
        /* <DEDUP_REMOVED lines=9> */
[----:B------:R-:W-:-:S05]  /*13d0*/  IMAD.WIDE R14, R14, R15, c[0x0][0x180] ;  /* 0x000060000e0e7625 */ /* 0x000fca00078e020f */
[----:B------:R1:W2:Y:S04]  /*13e0*/  LDG.E.U16 R25, [R14.64] ;  /* 0x000000060e197981 */ /* 0x0002a8000c1e1500 */
[----:B0-----:R0:W3:Y:S04]  /*13f0*/  LDG.E.U16 R12, [R8.64] ;  /* 0x00000006080c7981 */ /* 0x0010e8000c1e1500 */
[----:B------:R0:W4:Y:S04]  /*1400*/  LDG.E.U16 R24, [R8.64+0x2] ;  /* 0x0000020608187981 */ /* 0x000128000c1e1500 */
[----:B-1----:R1:W5:Y:S04]  /*1410*/  LDG.E.U16 R14, [R14.64+0x2] ;  /* 0x000002060e0e7981 */ /* 0x002368000c1e1500 */
[----:B------:R-:W0:Y:S02]  /*1420*/  LDS.64 R10, [0x78] ;  /* 0x00007800ff0a7984 */ /* 0x000e240000000a00 */
[----:B0-----:R-:W-:-:S04]  /*1430*/  FMUL.FTZ R10, R10, c[0x0][0x1f4] ;  /* 0x00007d000a0a7a20 */ /* 0x001fc80000410000 */
[----:B------:R-:W-:-:S04]  /*1440*/  FMUL.FTZ R13, R10, R10 ;  /* 0x0000000a0a0d7220 */ /* 0x000fc80000410000 */
[----:B------:R-:W-:-:S05]  /*1450*/  FFMA.FTZ R11, R11, c[0x0][0x1f4], -R13 ;  /* 0x00007d000b0b7a23 */ /* 0x000fca000001080d */
[----:B------:R-:W-:-:S13]  /*1460*/  FSETP.GTU.FTZ.AND P1, PT, R11, RZ, PT ;  /* 0x000000ff0b00720b */ /* 0x000fda0003f3c000 */
[----:B------:R-:W-:Y:S01]  /*1470*/  @P1 FADD.FTZ R13, R11, c[0x0][0x188] ;  /* 0x000062000b0d1621 */ /* 0x000fe20000010000 */
[----:B------:R-:W-:-:S06]  /*1480*/  MOV R11, 0x3f800000 ;  /* 0x3f800000000b7802 */ /* 0x000fcc0000000f00 */
[----:B------:R-:W0:Y:S01]  /*1490*/  @P1 MUFU.RSQ R11, R13 ;  /* 0x0000000d000b1308 */ /* 0x000e220000001400 */
[----:B------:R-:W-:Y:S01]  /*14a0*/  ISETP.NE.AND P2, PT, RZ, UR5, PT ;  /* 0x00000005ff007c0c */ /* 0x000fe2000bf45270 */
[C---:B------:R-:W-:Y:S02]  /*14b0*/  FADD.FTZ R4, -R10.reuse, R4 ;  /* 0x000000040a047221 */ /* 0x040fe40000010100 */
[C---:B------:R-:W-:Y:S02]  /*14c0*/  FADD.FTZ R8, -R10.reuse, R5 ;  /* 0x000000050a087221 */ /* 0x040fe40000010100 */
[C---:B------:R-:W-:Y:S02]  /*14d0*/  FADD.FTZ R6, -R10.reuse, R6 ;  /* 0x000000060a067221 */ /* 0x040fe40000010100 */
[----:B------:R-:W-:Y:S01]  /*14e0*/  FADD.FTZ R10, -R10, R7 ;  /* 0x000000070a0a7221 */ /* 0x000fe20000010100 */
[----:B------:R-:W-:-:S04]  /*14f0*/  ISETP.GE.U32.AND P1, PT, R20, c[0x0][0x1c8], PT ;  /* 0x0000720014007a0c */ /* 0x000fc80003f26070 */
[----:B------:R-:W-:Y:S01]  /*1500*/  ISETP.GE.AND.EX P1, PT, R17, c[0x0][0x1cc], PT, P1 ;  /* 0x0000730011007a0c */ /* 0x000fe20003f26310 */
[-C--:B0-----:R-:W-:Y:S02]  /*1510*/  FMUL.FTZ R4, R4, R11.reuse ;  /* 0x0000000b04047220 */ /* 0x081fe40000410000 */
[-C--:B------:R-:W-:Y:S02]  /*1520*/  FMUL.FTZ R5, R8, R11.reuse ;  /* 0x0000000b08057220 */ /* 0x080fe40000410000 */
[-C--:B-1----:R-:W-:Y:S02]  /*1530*/  FMUL.FTZ R15, R6, R11.reuse ;  /* 0x0000000b060f7220 */ /* 0x082fe40000410000 */
[----:B------:R-:W-:Y:S01]  /*1540*/  FMUL.FTZ R11, R10, R11 ;  /* 0x0000000b0a0b7220 */ /* 0x000fe20000410000 */
[----:B------:R-:W-:Y:S02]  /*1550*/  ISETP.GT.U32.OR P1, PT, R16, 0x17f, P1 ;  /* 0x0000017f1000780c */ /* 0x000fe40000f24470 */
[----:B--2---:R-:W-:-:S02]  /*1560*/  PRMT R25, RZ, 0x5410, R25 ;  /* 0x00005410ff197816 */ /* 0x004fc40000000019 */
[----:B---3--:R-:W-:Y:S02]  /*1570*/  PRMT R12, RZ, 0x5410, R12 ;  /* 0x00005410ff0c7816 */ /* 0x008fe4000000000c */
[----:B----4-:R-:W-:Y:S02]  /*1580*/  PRMT R10, RZ, 0x5410, R24 ;  /* 0x00005410ff0a7816 */ /* 0x010fe40000000018 */
[----:B-----5:R-:W-:Y:S01]  /*1590*/  PRMT R13, RZ, 0x5410, R14 ;  /* 0x00005410ff0d7816 */ /* 0x020fe2000000000e */
        /* <DEDUP_REMOVED lines=13> */
.L_x_2152:
        /* <DEDUP_REMOVED lines=11> */
.L_x_2154:
[----:B------:R-:W-:Y:S05]  /*1720*/  BSYNC B0 ;  /* 0x0000000000007941 */ /* 0x000fea0003800000 */
.L_x_2153:
        /* <DEDUP_REMOVED lines=13> */
.L_x_2155:
        /* <DEDUP_REMOVED lines=11> */
.L_x_2157:
[----:B------:R-:W-:Y:S05]  /*18b0*/  BSYNC B0 ;  /* 0x0000000000007941 */ /* 0x000fea0003800000 */
.L_x_2156:
[----:B------:R-:W-:Y:S02]  /*18c0*/  IADD3 R22, R22, c[0x0][0x10], RZ ;  /* 0x0000040016167a10 */ /* 0x000fe40007ffe0ff */
[----:B------:R-:W-:Y:S02]  /*18d0*/  IADD3 R18, R18, 0x1, RZ ;  /* 0x0000000112127810 */ /* 0x000fe40007ffe0ff */
[----:B------:R-:W-:-:S13]  /*18e0*/  ISETP.GE.AND P1, PT, R22, UR4, PT ;  /* 0x0000000416007c0c */ /* 0x000fda000bf26270 */
[----:B------:R-:W-:Y:S01]  /*18f0*/  @P1 CALL.REL.NOINC `(.L_x_2158) ;  /* 0x0000001000001944 */ /* 0x000fe20003c00000 */
[----:B------:R-:W-:Y:S05]  /*1900*/  BRA `(.L_x_2159) ;  /* 0xffffe89000007947 */ /* 0x000fea000383ffff */
.L_x_2158:
[----:B------:R-:W-:Y:S05]  /*1910*/  EXIT ;  /* 0x000000000000794d */ /* 0x000fea0003800000 */
.L_x_2160:
        /* <DEDUP_REMOVED lines=14> */
.L_x_2380:


//--------------------- .text._Z35group_norm_nhwc_fwd_one_pass_kernelI11Fp32IOBf16WLi256ELi12ELi384EEv26Group_norm_nhwc_fwd_params --------------------------
	.section	.text._Z35group_norm_nhwc_fwd_one_pass_kernelI11Fp32IOBf16WLi256ELi12ELi384EEv26Group_norm_nhwc_fwd_params,"ax",@progbits
	.sectioninfo	@"SHI_REGISTERS=40"
	.align	128
        .global         _Z35group_norm_nhwc_fwd_one_pass_kernelI11Fp32IOBf16WLi256ELi12ELi384EEv26Group_norm_nhwc_fwd_params
        .type           _Z35group_norm_nhwc_fwd_one_pass_kernelI11Fp32IOBf16WLi256ELi12ELi384EEv26Group_norm_nhwc_fwd_params,@function
        .size           _Z35group_norm_nhwc_fwd_one_pass_kernelI11Fp32IOBf16WLi256ELi12ELi384EEv26Group_norm_nhwc_fwd_params,(.L_x_2381 - _Z35group_norm_nhwc_fwd_one_pass_kernelI11Fp32IOBf16WLi256ELi12ELi384EEv26Group_norm_nhwc_fwd_params)
        .other          _Z35group_norm_nhwc_fwd_one_pass_kernelI11Fp32IOBf16WLi256ELi12ELi384EEv26Group_norm_nhwc_fwd_params,@"STO_CUDA_ENTRY STV_DEFAULT"
_Z35group_norm_nhwc_fwd_one_pass_kernelI11Fp32IOBf16WLi256ELi12ELi384EEv26Group_norm_nhwc_fwd_params:
.text._Z35group_norm_nhwc_fwd_one_pass_kernelI11Fp32IOBf16WLi256ELi12ELi384EEv26Group_norm_nhwc_fwd_params:
        /* <DEDUP_REMOVED lines=24> */
[C---:B------:R-:W-:Y:S02]  /*0180*/  IADD3 R28, R29.reuse, 0x40, RZ ;  /* 0x000000401d1c7810 */ /* 0x040fe40007ffe0ff */
[----:B------:R-:W-:Y:S02]  /*0190*/  ISETP.LT.U32.AND P0, PT, R22, 0x180, !P0 ;  /* 0x000001801600780c */ /* 0x000fe40004701070 */
[C---:B------:R-:W-:Y:S02]  /*01a0*/  IADD3 R27, R29.reuse, 0x80, RZ ;  /* 0x000000801d1b7810 */ /* 0x040fe40007ffe0ff */
[----:B--2---:R-:W-:Y:S02]  /*01b0*/  IADD3 R26, R29, 0xc0, RZ ;  /* 0x000000c01d1a7810 */ /* 0x004fe40007ffe0ff */
.L_x_2183:
[----:B------:R-:W-:Y:S02]  /*01c0*/  IABS R9, c[0x0][0x1d8] ;  /* 0x0000760000097a13 */ /* 0x000fe40000000000 */
[----:B------:R-:W-:Y:S02]  /*01d0*/  SHF.R.S32.HI R23, RZ, 0x1f, R28 ;  /* 0x0000001fff177819 */ /* 0x000fe4000001141c */
[----:B0-----:R-:W0:Y:S01]  /*01e0*/  I2F.RP R8, R9 ;  /* 0x0000000900087306 */ /* 0x001e220000209400 */
[----:B------:R-:W-:-:S02]  /*01f0*/  SHF.R.S32.HI R24, RZ, 0x1f, R27 ;  /* 0x0000001fff187819 */ /* 0x000fc4000001141b */
[----:B------:R-:W-:-:S05]  /*0200*/  SHF.R.S32.HI R25, RZ, 0x1f, R26 ;  /* 0x0000001fff197819 */ /* 0x000fca000001141a */
        /* <DEDUP_REMOVED lines=22> */
[----:B------:R-:W-:Y:S02]  /*0370*/  ISETP.GE.U32.AND P2, PT, R27, c[0x0][0x1c8], PT ;  /* 0x000072001b007a0c */ /* 0x000fe40003f46070 */
[----:B------:R-:W-:-:S02]  /*0380*/  IADD3 R9, -R7, RZ, RZ ;  /* 0x000000ff07097210 */ /* 0x000fc40007ffe1ff */
[----:B------:R-:W-:Y:S02]  /*0390*/  ISETP.GE.AND.EX P1, PT, R23, c[0x0][0x1cc], PT, P1 ;  /* 0x0000730017007a0c */ /* 0x000fe40003f26310 */
[----:B------:R-:W-:Y:S01]  /*03a0*/  SHF.R.S32.HI R6, RZ, 0x1f, R7 ;  /* 0x0000001fff067819 */ /* 0x000fe20000011407 */
[----:B------:R-:W-:Y:S01]  /*03b0*/  IMAD R32, R9, c[0x0][0x1d8], R30 ;  /* 0x0000760009207a24 */ /* 0x000fe200078e021e */
[----:B------:R-:W-:Y:S02]  /*03c0*/  SHF.R.S32.HI R9, RZ, 0x1f, R31 ;  /* 0x0000001fff097819 */ /* 0x000fe4000001141f */
[----:B------:R-:W-:Y:S01]  /*03d0*/  ISETP.GE.AND.EX P2, PT, R24, c[0x0][0x1cc], PT, P2 ;  /* 0x0000730018007a0c */ /* 0x000fe20003f46320 */
[----:B------:R-:W-:Y:S01]  /*03e0*/  IMAD R32, R32, 0xc, RZ ;  /* 0x0000000c20207824 */ /* 0x000fe200078e02ff */
[----:B------:R-:W-:Y:S01]  /*03f0*/  ISETP.GT.U32.OR P1, PT, R22, 0x17f, P1 ;  /* 0x0000017f1600780c */ /* 0x000fe20000f24470 */
[----:B------:R-:W-:Y:S01]  /*0400*/  IMAD R6, R6, c[0x0][0x1d0], RZ ;  /* 0x0000740006067a24 */ /* 0x000fe200078e02ff */
[----:B------:R-:W-:-:S02]  /*0410*/  ISETP.GT.U32.OR P2, PT, R22, 0x17f, P2 ;  /* 0x0000017f1600780c */ /* 0x000fc40001744470 */
[----:B------:R-:W-:Y:S01]  /*0420*/  IADD3 R34, P3, R31, R32, RZ ;  /* 0x000000201f227210 */ /* 0x000fe20007f7e0ff */
[----:B------:R-:W-:Y:S02]  /*0430*/  IMAD R37, R7, c[0x0][0x1d4], R6 ;  /* 0x0000750007257a24 */ /* 0x000fe400078e0206 */
[----:B------:R-:W-:Y:S01]  /*0440*/  @P0 IMAD R6, R3, c[0x0][0x1c0], RZ ;  /* 0x0000700003060a24 */ /* 0x000fe200078e02ff */
[----:B------:R-:W-:Y:S02]  /*0450*/  LEA.HI.X.SX32 R35, R32, R9, 0x1, P3 ;  /* 0x0000000920237211 */ /* 0x000fe400018f0eff */
[----:B------:R-:W-:Y:S01]  /*0460*/  ISETP.GE.U32.AND P3, PT, R26, c[0x0][0x1c8], PT ;  /* 0x000072001a007a0c */ /* 0x000fe20003f66070 */
[----:B------:R-:W-:Y:S02]  /*0470*/  @P0 IMAD R11, R29, c[0x0][0x1c4], R6 ;  /* 0x000071001d0b0a24 */ /* 0x000fe400078e0206 */
[----:B------:R-:W-:Y:S01]  /*0480*/  IMAD.WIDE.U32 R34, R7, c[0x0][0x1d0], R34 ;  /* 0x0000740007227a25 */ /* 0x000fe200078e0022 */
[----:B------:R-:W-:-:S03]  /*0490*/  ISETP.GE.AND.EX P3, PT, R25, c[0x0][0x1cc], PT, P3 ;  /* 0x0000730019007a0c */ /* 0x000fc60003f66330 */
[----:B------:R-:W-:Y:S01]  /*04a0*/  @!P1 IMAD R7, R23, c[0x0][0x1c0], RZ ;  /* 0x0000700017079a24 */ /* 0x000fe200078e02ff */
[----:B------:R-:W-:Y:S01]  /*04b0*/  IADD3 R37, R35, R37, RZ ;  /* 0x0000002523257210 */ /* 0x000fe20007ffe0ff */
[----:B------:R-:W-:Y:S01]  /*04c0*/  @!P2 IMAD R8, R24, c[0x0][0x1c0], RZ ;  /* 0x000070001808aa24 */ /* 0x000fe200078e02ff */
[-C--:B------:R-:W-:Y:S01]  /*04d0*/  @P0 MOV R36, R34.reuse ;  /* 0x0000002200240202 */ /* 0x080fe20000000f00 */
[----:B------:R-:W-:Y:S01]  /*04e0*/  @!P1 IMAD R17, R28, c[0x0][0x1c4], R7 ;  /* 0x000071001c119a24 */ /* 0x000fe200078e0207 */
[-C--:B------:R-:W-:Y:S01]  /*04f0*/  @!P2 MOV R9, R37.reuse ;  /* 0x000000250009a202 */ /* 0x080fe20000000f00 */
[----:B------:R-:W-:Y:S01]  /*0500*/  @!P2 IMAD R19, R27, c[0x0][0x1c4], R8 ;  /* 0x000071001b13aa24 */ /* 0x000fe200078e0208 */
[-C--:B------:R-:W-:Y:S01]  /*0510*/  @!P2 MOV R8, R34.reuse ;  /* 0x000000220008a202 */ /* 0x080fe20000000f00 */
[----:B------:R-:W-:Y:S01]  /*0520*/  @P0 IMAD.WIDE.U32 R6, R29, c[0x0][0x1c0], R36 ;  /* 0x000070001d060a25 */ /* 0x000fe200078e0024 */
[----:B------:R-:W-:Y:S02]  /*0530*/  ISETP.GT.U32.OR P3, PT, R22, 0x17f, P3 ;  /* 0x0000017f1600780c */ /* 0x000fe40001f64470 */
[----:B------:R-:W-:Y:S01]  /*0540*/  @!P1 MOV R12, R34 ;  /* 0x00000022000c9202 */ /* 0x000fe20000000f00 */
[----:B------:R-:W-:Y:S01]  /*0550*/  @!P2 IMAD.WIDE.U32 R8, R27, c[0x0][0x1c0], R8 ;  /* 0x000070001b08aa25 */ /* 0x000fe200078e0008 */
[----:B------:R-:W-:-:S02]  /*0560*/  @!P1 MOV R13, R37 ;  /* 0x00000025000d9202 */ /* 0x000fc40000000f00 */
[----:B------:R-:W-:Y:S02]  /*0570*/  @P0 IADD3 R7, R7, R11, RZ ;  /* 0x0000000b07070210 */ /* 0x000fe40007ffe0ff */
[----:B------:R-:W-:Y:S01]  /*0580*/  @P0 LEA R14, P4, R6, c[0x0][0x170], 0x2 ;  /* 0x00005c00060e0a11 */ /* 0x000fe200078810ff */
[----:B------:R-:W-:Y:S01]  /*0590*/  @!P1 IMAD.WIDE.U32 R12, R28, c[0x0][0x1c0], R12 ;  /* 0x000070001c0c9a25 */ /* 0x000fe200078e000c */
[----:B------:R-:W-:Y:S02]  /*05a0*/  @!P2 IADD3 R9, R9, R19, RZ ;  /* 0x000000130909a210 */ /* 0x000fe40007ffe0ff */
[----:B------:R-:W-:Y:S02]  /*05b0*/  @P0 LEA.HI.X R15, R6, c[0x0][0x174], R7, 0x2, P4 ;  /* 0x00005d00060f0a11 */ /* 0x000fe400020f1407 */
[----:B------:R-:W-:Y:S02]  /*05c0*/  MOV R7, RZ ;  /* 0x000000ff00077202 */ /* 0x000fe40000000f00 */
[----:B------:R-:W-:-:S02]  /*05d0*/  MOV R6, RZ ;  /* 0x000000ff00067202 */ /* 0x000fc40000000f00 */
[----:B------:R-:W-:Y:S02]  /*05e0*/  @!P2 LEA R16, P5, R8, c[0x0][0x170], 0x2 ;  /* 0x00005c000810aa11 */ /* 0x000fe400078a10ff */
[----:B------:R-:W-:Y:S01]  /*05f0*/  @!P1 IADD3 R11, R13, R17, RZ ;  /* 0x000000110d0b9210 */ /* 0x000fe20007ffe0ff */
[----:B------:R-:W-:Y:S01]  /*0600*/  @!P3 IMAD R13, R25, c[0x0][0x1c0], RZ ;  /* 0x00007000190dba24 */ /* 0x000fe200078e02ff */
[----:B------:R-:W-:Y:S01]  /*0610*/  @!P1 LEA R10, P4, R12, c[0x0][0x170], 0x2 ;  /* 0x00005c000c0a9a11 */ /* 0x000fe200078810ff */
[----:B------:R0:W2:Y:S01]  /*0620*/  @P0 LDG.E.64 R6, [R14.64] ;  /* 0x000000060e060981 */ /* 0x0000a2000c1e1b00 */
[----:B------:R-:W-:Y:S02]  /*0630*/  @!P2 LEA.HI.X R17, R8, c[0x0][0x174], R9, 0x2, P5 ;  /* 0x00005d000811aa11 */ /* 0x000fe400028f1409 */
[----:B------:R-:W-:Y:S01]  /*0640*/  CS2R R8, SRZ ;  /* 0x0000000000087805 */ /* 0x000fe2000001ff00 */
[----:B------:R-:W-:Y:S01]  /*0650*/  @!P1 LEA.HI.X R11, R12, c[0x0][0x174], R11, 0x2, P4 ;  /* 0x00005d000c0b9a11 */ /* 0x000fe200020f140b */
[----:B------:R-:W-:-:S04]  /*0660*/  @!P3 IMAD R13, R26, c[0x0][0x1c4], R13 ;  /* 0x000071001a0dba24 */ /* 0x000fc800078e020d */
[----:B------:R1:W3:Y:S01]  /*0670*/  @!P1 LDG.E.64 R8, [R10.64] ;  /* 0x000000060a089981 */ /* 0x0002e2000c1e1b00 */
[----:B0-----:R-:W-:Y:S02]  /*0680*/  @!P3 MOV R14, R34 ;  /* 0x00000022000eb202 */ /* 0x001fe40000000f00 */
[----:B------:R-:W-:-:S05]  /*0690*/  @!P3 MOV R15, R37 ;  /* 0x00000025000fb202 */ /* 0x000fca0000000f00 */
[----:B------:R-:W-:Y:S01]  /*06a0*/  @!P3 IMAD.WIDE.U32 R14, R26, c[0x0][0x1c0], R14 ;  /* 0x000070001a0eba25 */ /* 0x000fe200078e000e */
[----:B-1----:R-:W-:-:S04]  /*06b0*/  CS2R R10, SRZ ;  /* 0x00000000000a7805 */ /* 0x002fc8000001ff00 */
[----:B------:R-:W-:Y:S02]  /*06c0*/  @!P3 IADD3 R13, R15, R13, RZ ;  /* 0x0000000d0f0db210 */ /* 0x000fe40007ffe0ff */
[C---:B------:R-:W-:Y:S01]  /*06d0*/  @!P3 LEA R12, P1, R14.reuse, c[0x0][0x170], 0x2 ;  /* 0x00005c000e0cba11 */ /* 0x040fe200078210ff */
[----:B------:R-:W-:Y:S01]  /*06e0*/  CS2R R20, SRZ ;  /* 0x0000000000147805 */ /* 0x000fe2000001ff00 */
[----:B------:R-:W4:Y:S02]  /*06f0*/  @!P2 LDG.E.64 R10, [R16.64] ;  /* 0x00000006100aa981 */ /* 0x000f24000c1e1b00 */
[----:B------:R-:W-:-:S05]  /*0700*/  @!P3 LEA.HI.X R13, R14, c[0x0][0x174], R13, 0x2, P1 ;  /* 0x00005d000e0dba11 */ /* 0x000fca00008f140d */
[----:B------:R0:W5:Y:S01]  /*0710*/  @!P3 LDG.E.64 R20, [R12.64] ;  /* 0x000000060c14b981 */ /* 0x000162000c1e1b00 */
[C---:B------:R-:W-:Y:S02]  /*0720*/  ISETP.GT.AND P1, PT, R4.reuse, 0x1e, PT ;  /* 0x0000001e0400780c */ /* 0x040fe40003f24270 */
        /* <DEDUP_REMOVED lines=11> */
[----:B------:R-:W-:-:S02]  /*07e0*/  FADD.FTZ R14, R14, R19 ;  /* 0x000000130e0e7221 */ /* 0x000fc40000010000 */
[----:B------:R-:W-:Y:S02]  /*07f0*/  FADD.FTZ R15, R15, R18 ;  /* 0x000000120f0f7221 */ /* 0x000fe40000010000 */
[----:B----4-:R-:W-:Y:S02]  /*0800*/  FMUL.FTZ R17, R11, R11 ;  /* 0x0000000b0b117220 */ /* 0x010fe40000410000 */
[C---:B0-----:R-:W-:Y:S02]  /*0810*/  FADD.FTZ R13, R10.reuse, R11 ;  /* 0x0000000b0a0d7221 */ /* 0x041fe40000010000 */
        /* <DEDUP_REMOVED lines=63> */
.L_x_2162:
[----:B------:R-:W-:Y:S05]  /*0c10*/  BSYNC B0 ;  /* 0x0000000000007941 */ /* 0x000fea0003800000 */
.L_x_2161:
        /* <DEDUP_REMOVED lines=24> */
[----:B-1----:R-:W-:Y:S05]  /*0da0*/  @!P1 BRA `(.L_x_2164) ;  /* 0x0000005000009947 */ /* 0x002fea0003800000 */
.L_x_2165:
[----:B------:R-:W2:Y:S01]  /*0db0*/  LDG.E.STRONG.GPU R14, [R12.64] ;  /* 0x000000060c0e7981 */ /* 0x000ea2000c1ef900 */
[----:B------:R-:W-:Y:S01]  /*0dc0*/  YIELD ;  /* 0x0000000000007946 */ /* 0x000fe20003800000 */
[----:B--2---:R-:W-:Y:S01]  /*0dd0*/  ISETP.NE.AND P1, PT, R14, R19, PT ;  /* 0x000000130e00720c */ /* 0x004fe20003f25270 */
[----:B------:R-:W-:-:S12]  /*0de0*/  CCTL.IVALL ;  /* 0x00000000ff00798f */ /* 0x000fd80002000000 */
[----:B------:R-:W-:Y:S05]  /*0df0*/  @P1 BRA `(.L_x_2165) ;  /* 0xffffffb000001947 */ /* 0x000fea000383ffff */
.L_x_2164:
        /* <DEDUP_REMOVED lines=11> */
.L_x_2167:
        /* <DEDUP_REMOVED lines=59> */
.L_x_2166:
        /* <DEDUP_REMOVED lines=19> */
.L_x_2169:
[----:B------:R-:W-:Y:S05]  /*1390*/  BSYNC B0 ;  /* 0x0000000000007941 */ /* 0x000fea0003800000 */
.L_x_2168:
        /* <DEDUP_REMOVED lines=30> */
.L_x_2163:
        /* <DEDUP_REMOVED lines=14> */
[----:B-1----:R-:W2:Y:S04]  /*1660*/  LDG.E.U16 R14, [R32.64] ;  /* 0x00000006200e7981 */ /* 0x002ea8000c1e1500 */
[----:B------:R-:W3:Y:S04]  /*1670*/  LDG.E.U16 R15, [R32.64+0x2] ;  /* 0x00000206200f7981 */ /* 0x000ee8000c1e1500 */
[----:B0-----:R0:W4:Y:S04]  /*1680*/  LDG.E.U16 R16, [R18.64] ;  /* 0x0000000612107981 */ /* 0x001128000c1e1500 */
[----:B------:R0:W5:Y:S01]  /*1690*/  LDG.E.U16 R17, [R18.64+0x2] ;  /* 0x0000020612117981 */ /* 0x000162000c1e1500 */
        /* <DEDUP_REMOVED lines=9> */
[C---:B0-----:R-:W-:Y:S02]  /*1730*/  FMUL.FTZ R18, R12.reuse, R12 ;  /* 0x0000000c0c127220 */ /* 0x041fe40000410000 */
[C---:B------:R-:W-:Y:S02]  /*1740*/  FADD.FTZ R6, -R12.reuse, R6 ;  /* 0x000000060c067221 */ /* 0x040fe40000010100 */
[----:B------:R-:W-:Y:S02]  /*1750*/  FFMA.FTZ R13, R13, c[0x0][0x1f4], -R18 ;  /* 0x00007d000d0d7a23 */ /* 0x000fe40000010812 */
        /* <DEDUP_REMOVED lines=8> */
[----:B------:R-:W-:Y:S01]  /*17e0*/  @P1 FADD.FTZ R18, R13, c[0x0][0x188] ;  /* 0x000062000d121621 */ /* 0x000fe20000010000 */
[----:B------:R-:W-:-:S06]  /*17f0*/  MOV R13, 0x3f800000 ;  /* 0x3f800000000d7802 */ /* 0x000fcc0000000f00 */
[----:B------:R-:W0:Y:S01]  /*1800*/  @P1 MUFU.RSQ R13, R18 ;  /* 0x00000012000d1308 */ /* 0x000e220000001400 */
[----:B------:R-:W-:-:S04]  /*1810*/  ISETP.GE.U32.AND P1, PT, R26, c[0x0][0x1c8], PT ;  /* 0x000072001a007a0c */ /* 0x000fc80003f26070 */
[----:B------:R-:W-:-:S04]  /*1820*/  ISETP.GE.AND.EX P1, PT, R25, c[0x0][0x1cc], PT, P1 ;  /* 0x0000730019007a0c */ /* 0x000fc80003f26310 */
[----:B------:R-:W-:Y:S01]  /*1830*/  ISETP.GT.U32.OR P1, PT, R22, 0x17f, P1 ;  /* 0x0000017f1600780c */ /* 0x000fe20000f24470 */
[-C--:B0-----:R-:W-:Y:S02]  /*1840*/  FMUL.FTZ R6, R6, R13.reuse ;  /* 0x0000000d06067220 */ /* 0x081fe40000410000 */
        /* <DEDUP_REMOVED lines=8> */
[----:B---3--:R-:W-:Y:S02]  /*18d0*/  PRMT R15, RZ, 0x5410, R15 ;  /* 0x00005410ff0f7816 */ /* 0x008fe4000000000f */
[----:B----4-:R-:W-:Y:S02]  /*18e0*/  PRMT R16, RZ, 0x5410, R16 ;  /* 0x00005410ff107816 */ /* 0x010fe40000000010 */
[----:B-----5:R-:W-:-:S03]  /*18f0*/  PRMT R17, RZ, 0x5410, R17 ;  /* 0x00005410ff117816 */ /* 0x020fc60000000011 */
        /* <DEDUP_REMOVED lines=13> */
.L_x_2170:
        /* <DEDUP_REMOVED lines=11> */
.L_x_2172:
[----:B------:R-:W-:Y:S05]  /*1a80*/  BSYNC B0 ;  /* 0x0000000000007941 */ /* 0x000fea0003800000 */
.L_x_2171:
        /* <DEDUP_REMOVED lines=13> */
.L_x_2173:
        /* <DEDUP_REMOVED lines=11> */
.L_x_2175:
[----:B------:R-:W-:Y:S05]  /*1c10*/  BSYNC B0 ;  /* 0x0000000000007941 */ /* 0x000fea0003800000 */
.L_x_2174:
        /* <DEDUP_REMOVED lines=13> */
.L_x_2176:
        /* <DEDUP_REMOVED lines=11> */
.L_x_2178:
[----:B------:R-:W-:Y:S05]  /*1da0*/  BSYNC B0 ;  /* 0x0000000000007941 */ /* 0x000fea0003800000 */
.L_x_2177:
        /* <DEDUP_REMOVED lines=13> */
.L_x_2179:
        /* <DEDUP_REMOVED lines=10> */
.L_x_2181:
[----:B------:R-:W-:Y:S05]  /*1f20*/  BSYNC B0 ;  /* 0x0000000000007941 */ /* 0x000fea0003800000 */
.L_x_2180:
[----:B------:R-:W-:Y:S02]  /*1f30*/  IADD3 R30, R30, c[0x0][0x10], RZ ;  /* 0x000004001e1e7a10 */ /* 0x000fe40007ffe0ff */
[----:B------:R-:W-:Y:S02]  /*1f40*/  IADD3 R2, R2, 0x1, RZ ;  /* 0x0000000102027810 */ /* 0x000fe40007ffe0ff */
[----:B------:R-:W-:-:S13]  /*1f50*/  ISETP.GE.AND P1, PT, R30, UR4, PT ;  /* 0x000000041e007c0c */ /* 0x000fda000bf26270 */
[----:B------:R-:W-:Y:S01]  /*1f60*/  @P1 CALL.REL.NOINC `(.L_x_2182) ;  /* 0x0000001000001944 */ /* 0x000fe20003c00000 */
[----:B------:R-:W-:Y:S05]  /*1f70*/  BRA `(.L_x_2183) ;  /* 0xffffe24000007947 */ /* 0x000fea000383ffff */
.L_x_2182:
[----:B------:R-:W-:Y:S05]  /*1f80*/  EXIT ;  /* 0x000000000000794d */ /* 0x000fea0003800000 */
.L_x_2184:
        /* <DEDUP_REMOVED lines=15> */
.L_x_2381:


//--------------------- .text._Z35group_norm_nhwc_fwd_one_pass_kernelI11Fp32IOBf16WLi512ELi12ELi384EEv26Group_norm_nhwc_fwd_params --------------------------
	.section	.text._Z35group_norm_nhwc_fwd_one_pass_kernelI11Fp32IOBf16WLi512ELi12ELi384EEv26Group_norm_nhwc_fwd_params,"ax",@progbits
	.sectioninfo	@"SHI_REGISTERS=56"
	.align	128
        .global         _Z35group_norm_nhwc_fwd_one_pass_kernelI11Fp32IOBf16WLi512ELi12ELi384EEv26Group_norm_nhwc_fwd_params
        .type           _Z35group_norm_nhwc_fwd_one_pass_kernelI11Fp32IOBf16WLi512ELi12ELi384EEv26Group_norm_nhwc_fwd_params,@function
        .size           _Z35group_norm_nhwc_fwd_one_pass_kernelI11Fp32IOBf16WLi512ELi12ELi384EEv26Group_norm_nhwc_fwd_params,(.L_x_2382 - _Z35group_norm_nhwc_fwd_one_pass_kernelI11Fp32IOBf16WLi512ELi12ELi384EEv26Group_norm_nhwc_fwd_params)
        .other          _Z35group_norm_nhwc_fwd_one_pass_kernelI11Fp32IOBf16WLi512ELi12ELi384EEv26Group_norm_nhwc_fwd_params,@"STO_CUDA_ENTRY STV_DEFAULT"
_Z35group_norm_nhwc_fwd_one_pass_kernelI11Fp32IOBf16WLi512ELi12ELi384EEv26Group_norm_nhwc_fwd_params:
.text._Z35group_norm_nhwc_fwd_one_pass_kernelI11Fp32IOBf16WLi512ELi12ELi384EEv26Group_norm_nhwc_fwd_params:
        /* <DEDUP_REMOVED lines=32> */
.L_x_2219:
[----:B0-----:R-:W-:Y:S02]  /*0200*/  IABS R11, c[0x0][0x1d8] ;  /* 0x00007600000b7a13 */ /* 0x001fe40000000000 */
[----:B------:R-:W-:Y:S02]  /*0210*/  ISETP.GE.U32.AND P4, PT, R44, c[0x0][0x1c8], PT ;  /* 0x000072002c007a0c */ /* 0x000fe40003f86070 */
[----:B------:R-:W0:Y:S01]  /*0220*/  I2F.RP R10, R11 ;  /* 0x0000000b000a7306 */ /* 0x000e220000209400 */
[----:B------:R-:W-:Y:S02]  /*0230*/  SHF.R.S32.HI R34, RZ, 0x1f, R42 ;  /* 0x0000001fff227819 */ /* 0x000fe4000001142a */
        /* <DEDUP_REMOVED lines=12> */
[----:B------:R-:W-:Y:S01]  /*0300*/  IMAD.HI.U32 R9, R9, R12, RZ ;  /* 0x0000000c09097227 */ /* 0x000fe200078e00ff */
[----:B------:R-:W-:-:S04]  /*0310*/  SHF.R.S32.HI R8, RZ, 0x1f, R44 ;  /* 0x0000001fff087819 */ /* 0x000fc8000001142c */
[----:B------:R-:W-:Y:S02]  /*0320*/  IADD3 R10, -R9, RZ, RZ ;  /* 0x000000ff090a7210 */ /* 0x000fe40007ffe1ff */
[----:B------:R-:W-:-:S03]  /*0330*/  ISETP.GE.AND.EX P4, PT, R8, c[0x0][0x1cc], PT, P4 ;  /* 0x0000730008007a0c */ /* 0x000fc60003f86340 */
[----:B------:R-:W-:Y:S01]  /*0340*/  IMAD R10, R11, R10, R12 ;  /* 0x0000000a0b0a7224 */ /* 0x000fe200078e020c */
[----:B------:R-:W-:-:S04]  /*0350*/  ISETP.GT.U32.OR P4, PT, R0, 0x17f, P4 ;  /* 0x0000017f0000780c */ /* 0x000fc80002784470 */
[----:B------:R-:W-:-:S13]  /*0360*/  ISETP.GT.U32.AND P2, PT, R11, R10, PT ;  /* 0x0000000a0b00720c */ /* 0x000fda0003f44070 */
        /* <DEDUP_REMOVED lines=11> */
[----:B------:R-:W-:Y:S01]  /*0420*/  ISETP.GE.U32.AND P2, PT, R42, c[0x0][0x1c8], PT ;  /* 0x000072002a007a0c */ /* 0x000fe20003f46070 */
[----:B------:R-:W-:Y:S01]  /*0430*/  IMAD R48, R9, c[0x0][0x1d8], R46 ;  /* 0x0000760009307a24 */ /* 0x000fe200078e022e */
[----:B------:R-:W-:Y:S01]  /*0440*/  SHF.R.S32.HI R9, RZ, 0x1f, R43 ;  /* 0x0000001fff097819 */ /* 0x000fe2000001142b */
[----:B------:R-:W-:Y:S01]  /*0450*/  IMAD R10, R10, c[0x0][0x1d0], RZ ;  /* 0x000074000a0a7a24 */ /* 0x000fe200078e02ff */
[----:B------:R-:W-:Y:S01]  /*0460*/  ISETP.GE.AND.EX P2, PT, R34, c[0x0][0x1cc], PT, P2 ;  /* 0x0000730022007a0c */ /* 0x000fe20003f46320 */
[----:B------:R-:W-:Y:S01]  /*0470*/  IMAD R48, R48, 0xc, RZ ;  /* 0x0000000c30307824 */ /* 0x000fe200078e02ff */
[----:B------:R-:W-:Y:S01]  /*0480*/  ISETP.GE.AND.EX P3, PT, R9, c[0x0][0x1cc], PT, P3 ;  /* 0x0000730009007a0c */ /* 0x000fe20003f66330 */
[----:B------:R-:W-:Y:S01]  /*0490*/  IMAD R53, R11, c[0x0][0x1d4], R10 ;  /* 0x000075000b357a24 */ /* 0x000fe200078e020a */
[----:B------:R-:W-:Y:S01]  /*04a0*/  ISETP.GT.U32.OR P2, PT, R0, 0x17f, P2 ;  /* 0x0000017f0000780c */ /* 0x000fe20001744470 */
[----:B------:R-:W-:Y:S01]  /*04b0*/  @P0 IMAD R10, R4, c[0x0][0x1c0], RZ ;  /* 0x00007000040a0a24 */ /* 0x000fe200078e02ff */
[----:B------:R-:W-:-:S02]  /*04c0*/  IADD3 R50, P1, R47, R48, RZ ;  /* 0x000000302f327210 */ /* 0x000fc40007f3e0ff */
[----:B------:R-:W-:Y:S02]  /*04d0*/  ISETP.GT.U32.OR P3, PT, R0, 0x17f, P3 ;  /* 0x0000017f0000780c */ /* 0x000fe40001f64470 */
[----:B------:R-:W-:Y:S01]  /*04e0*/  LEA.HI.X.SX32 R51, R48, R13, 0x1, P1 ;  /* 0x0000000d30337211 */ /* 0x000fe200008f0eff */
[----:B------:R-:W-:Y:S01]  /*04f0*/  @!P4 IMAD R13, R8, c[0x0][0x1c0], RZ ;  /* 0x00007000080dca24 */ /* 0x000fe200078e02ff */
[----:B------:R-:W-:-:S03]  /*0500*/  ISETP.GE.U32.AND P1, PT, R41, c[0x0][0x1c8], PT ;  /* 0x0000720029007a0c */ /* 0x000fc60003f26070 */
[----:B------:R-:W-:Y:S01]  /*0510*/  IMAD.WIDE.U32 R50, R11, c[0x0][0x1d0], R50 ;  /* 0x000074000b327a25 */ /* 0x000fe200078e0032 */
[----:B------:R-:W-:-:S03]  /*0520*/  ISETP.GE.AND.EX P1, PT, R35, c[0x0][0x1cc], PT, P1 ;  /* 0x0000730023007a0c */ /* 0x000fc60003f26310 */
[----:B------:R-:W-:Y:S01]  /*0530*/  @!P4 IMAD R17, R44, c[0x0][0x1c4], R13 ;  /* 0x000071002c11ca24 */ /* 0x000fe200078e020d */
[----:B------:R-:W-:Y:S01]  /*0540*/  IADD3 R53, R51, R53, RZ ;  /* 0x0000003533357210 */ /* 0x000fe20007ffe0ff */
[----:B------:R-:W-:Y:S01]  /*0550*/  @P0 IMAD R11, R45, c[0x0][0x1c4], R10 ;  /* 0x000071002d0b0a24 */ /* 0x000fe200078e020a */
[-C--:B------:R-:W-:Y:S01]  /*0560*/  @P0 MOV R52, R50.reuse ;  /* 0x0000003200340202 */ /* 0x080fe20000000f00 */
[----:B------:R-:W-:Y:S01]  /*0570*/  @!P3 IMAD R10, R9, c[0x0][0x1c0], RZ ;  /* 0x00007000090aba24 */ /* 0x000fe200078e02ff */
[----:B------:R-:W-:Y:S01]  /*0580*/  @!P4 MOV R12, R50 ;  /* 0x00000032000cc202 */ /* 0x000fe20000000f00 */
[----:B------:R-:W-:Y:S01]  /*0590*/  @!P2 IMAD R21, R34, c[0x0][0x1c0], RZ ;  /* 0x000070002215aa24 */ /* 0x000fe200078e02ff */
[----:B------:R-:W-:Y:S01]  /*05a0*/  @!P4 MOV R13, R53 ;  /* 0x00000035000dc202 */ /* 0x000fe20000000f00 */
[----:B------:R-:W-:Y:S01]  /*05b0*/  @P0 IMAD.WIDE.U32 R14, R45, c[0x0][0x1c0], R52 ;  /* 0x000070002d0e0a25 */ /* 0x000fe200078e0034 */
[----:B------:R-:W-:-:S03]  /*05c0*/  ISETP.GT.U32.OR P1, PT, R0, 0x17f, P1 ;  /* 0x0000017f0000780c */ /* 0x000fc60000f24470 */
[----:B------:R-:W-:Y:S01]  /*05d0*/  @!P4 IMAD.WIDE.U32 R12, R44, c[0x0][0x1c0], R12 ;  /* 0x000070002c0cca25 */ /* 0x000fe200078e000c */
[----:B------:R-:W-:Y:S02]  /*05e0*/  @P0 IADD3 R15, R15, R11, RZ ;  /* 0x0000000b0f0f0210 */ /* 0x000fe40007ffe0ff */
[----:B------:R-:W-:Y:S01]  /*05f0*/  @P0 LEA R22, P5, R14, c[0x0][0x170], 0x2 ;  /* 0x00005c000e160a11 */ /* 0x000fe200078a10ff */
[----:B------:R-:W-:Y:S01]  /*0600*/  @!P3 IMAD R19, R43, c[0x0][0x1c4], R10 ;  /* 0x000071002b13ba24 */ /* 0x000fe200078e020a */
[----:B------:R-:W-:Y:S01]  /*0610*/  @!P4 IADD3 R13, R13, R17, RZ ;  /* 0x000000110d0dc210 */ /* 0x000fe20007ffe0ff */
[----:B------:R-:W-:Y:S01]  /*0620*/  @!P2 IMAD R25, R42, c[0x0][0x1c4], R21 ;  /* 0x000071002a19aa24 */ /* 0x000fe200078e0215 */
[----:B------:R-:W-:Y:S02]  /*0630*/  @P0 LEA.HI.X R23, R14, c[0x0][0x174], R15, 0x2, P5 ;  /* 0x00005d000e170a11 */ /* 0x000fe400028f140f */
[----:B------:R-:W-:Y:S02]  /*0640*/  @!P4 LEA R16, P5, R12, c[0x0][0x170], 0x2 ;  /* 0x00005c000c10ca11 */ /* 0x000fe400078a10ff */
[----:B------:R-:W-:-:S02]  /*0650*/  @!P2 MOV R14, R50 ;  /* 0x00000032000ea202 */ /* 0x000fc40000000f00 */
[-C--:B------:R-:W-:Y:S02]  /*0660*/  @!P2 MOV R15, R53.reuse ;  /* 0x00000035000fa202 */ /* 0x080fe40000000f00 */
[----:B------:R-:W-:Y:S02]  /*0670*/  @!P4 LEA.HI.X R17, R12, c[0x0][0x174], R13, 0x2, P5 ;  /* 0x00005d000c11ca11 */ /* 0x000fe400028f140d */
[----:B------:R-:W-:Y:S01]  /*0680*/  CS2R R12, SRZ ;  /* 0x00000000000c7805 */ /* 0x000fe2000001ff00 */
[----:B------:R-:W-:Y:S01]  /*0690*/  @!P3 MOV R10, R50 ;  /* 0x00000032000ab202 */ /* 0x000fe20000000f00 */
[----:B------:R-:W-:Y:S01]  /*06a0*/  @!P2 IMAD.WIDE.U32 R14, R42, c[0x0][0x1c0], R14 ;  /* 0x000070002a0eaa25 */ /* 0x000fe200078e000e */
[----:B------:R-:W-:Y:S02]  /*06b0*/  @!P3 MOV R11, R53 ;  /* 0x00000035000bb202 */ /* 0x000fe40000000f00 */
[----:B------:R-:W-:Y:S01]  /*06c0*/  SHF.R.S32.HI R36, RZ, 0x1f, R40 ;  /* 0x0000001fff247819 */ /* 0x000fe20000011428 */
[----:B------:R0:W2:Y:S01]  /*06d0*/  @!P4 LDG.E.64 R12, [R16.64] ;  /* 0x00000006100cc981 */ /* 0x0000a2000c1e1b00 */
[----:B------:R-:W-:Y:S01]  /*06e0*/  ISETP.GE.U32.AND P4, PT, R40, c[0x0][0x1c8], PT ;  /* 0x0000720028007a0c */ /* 0x000fe20003f86070 */
[----:B------:R-:W-:Y:S01]  /*06f0*/  @!P3 IMAD.WIDE.U32 R10, R43, c[0x0][0x1c0], R10 ;  /* 0x000070002b0aba25 */ /* 0x000fe200078e000a */
[----:B------:R-:W-:-:S02]  /*0700*/  @!P2 IADD3 R15, R15, R25, RZ ;  /* 0x000000190f0fa210 */ /* 0x000fc40007ffe0ff */
[----:B------:R-:W-:Y:S02]  /*0710*/  @!P2 LEA R18, P5, R14, c[0x0][0x170], 0x2 ;  /* 0x00005c000e12aa11 */ /* 0x000fe400078a10ff */
[----:B------:R-:W-:Y:S02]  /*0720*/  @!P3 IADD3 R11, R11, R19, RZ ;  /* 0x000000130b0bb210 */ /* 0x000fe40007ffe0ff */
[----:B------:R-:W-:Y:S02]  /*0730*/  @!P3 LEA R20, P6, R10, c[0x0][0x170], 0x2 ;  /* 0x00005c000a14ba11 */ /* 0x000fe400078c10ff */
[----:B------:R-:W-:Y:S02]  /*0740*/  ISETP.GE.AND.EX P4, PT, R36, c[0x0][0x1cc], PT, P4 ;  /* 0x0000730024007a0c */ /* 0x000fe40003f86340 */
[----:B------:R-:W-:Y:S01]  /*0750*/  @!P2 LEA.HI.X R19, R14, c[0x0][0x174], R15, 0x2, P5 ;  /* 0x00005d000e13aa11 */ /* 0x000fe200028f140f */
[----:B------:R-:W-:Y:S01]  /*0760*/  @!P1 IMAD R14, R35, c[0x0][0x1c0], RZ ;  /* 0x00007000230e9a24 */ /* 0x000fe200078e02ff */
[----:B0-----:R-:W-:-:S02]  /*0770*/  @!P1 MOV R16, R50 ;  /* 0x0000003200109202 */ /* 0x001fc40000000f00 */
[----:B------:R-:W-:Y:S02]  /*0780*/  @!P1 MOV R17, R53 ;  /* 0x0000003500119202 */ /* 0x000fe40000000f00 */
[----:B------:R-:W-:Y:S02]  /*0790*/  @!P3 LEA.HI.X R21, R10, c[0x0][0x174], R11, 0x2, P6 ;  /* 0x00005d000a15ba11 */ /* 0x000fe400030f140b */
[----:B------:R-:W-:Y:S01]  /*07a0*/  ISETP.GT.U32.OR P4, PT, R0, 0x17f, P4 ;  /* 0x0000017f0000780c */ /* 0x000fe20002784470 */
[----:B------:R-:W-:Y:S01]  /*07b0*/  CS2R R10, SRZ ;  /* 0x00000000000a7805 */ /* 0x000fe2000001ff00 */
[----:B------:R-:W-:Y:S01]  /*07c0*/  ISETP.GE.U32.AND P5, PT, R39, c[0x0][0x1c8], PT ;  /* 0x0000720027007a0c */ /* 0x000fe20003fa6070 */
[C---:B------:R-:W-:Y:S01]  /*07d0*/  @!P1 IMAD R25, R41.reuse, c[0x0][0x1c4], R14 ;  /* 0x0000710029199a24 */ /* 0x040fe200078e020e */
[----:B------:R-:W-:Y:S01]  /*07e0*/  SHF.R.S32.HI R37, RZ, 0x1f, R39 ;  /* 0x0000001fff257819 */ /* 0x000fe20000011427 */
[----:B------:R-:W-:Y:S02]  /*07f0*/  @!P1 IMAD.WIDE.U32 R16, R41, c[0x0][0x1c0], R16 ;  /* 0x0000700029109a25 */ /* 0x000fe400078e0010 */
[----:B------:R0:W3:Y:S01]  /*0800*/  @P0 LDG.E.64 R10, [R22.64] ;  /* 0x00000006160a0981 */ /* 0x0000e2000c1e1b00 */
[----:B------:R-:W-:-:S02]  /*0810*/  ISETP.GE.AND.EX P5, PT, R37, c[0x0][0x1cc], PT, P5 ;  /* 0x0000730025007a0c */ /* 0x000fc40003fa6350 */
[----:B------:R-:W-:Y:S02]  /*0820*/  @!P1 IADD3 R17, R17, R25, RZ ;  /* 0x0000001911119210 */ /* 0x000fe40007ffe0ff */
[----:B------:R-:W-:Y:S01]  /*0830*/  CS2R R24, SRZ ;  /* 0x0000000000187805 */ /* 0x000fe2000001ff00 */
[----:B------:R-:W-:Y:S02]  /*0840*/  ISETP.GT.U32.OR P5, PT, R0, 0x17f, P5 ;  /* 0x0000017f0000780c */ /* 0x000fe40002fa4470 */
[C---:B0-----:R-:W-:Y:S01]  /*0850*/  @!P1 LEA R22, P6, R16.reuse, c[0x0][0x170], 0x2 ;  /* 0x00005c0010169a11 */ /* 0x041fe200078c10ff */
[----:B------:R-:W-:Y:S02]  /*0860*/  CS2R R14, SRZ ;  /* 0x00000000000e7805 */ /* 0x000fe4000001ff00 */
[----:B------:R0:W4:Y:S01]  /*0870*/  @!P2 LDG.E.64 R24, [R18.64] ;  /* 0x000000061218a981 */ /* 0x000122000c1e1b00 */
[----:B------:R-:W-:Y:S01]  /*0880*/  @!P1 LEA.HI.X R23, R16, c[0x0][0x174], R17, 0x2, P6 ;  /* 0x00005d0010179a11 */ /* 0x000fe200030f1411 */
[----:B------:R-:W-:Y:S01]  /*0890*/  @!P4 IMAD R17, R36, c[0x0][0x1c0], RZ ;  /* 0x000070002411ca24 */ /* 0x000fe200078e02ff */
[----:B------:R-:W-:Y:S01]  /*08a0*/  ISETP.GE.U32.AND P2, PT, R7, c[0x0][0x1c8], PT ;  /* 0x0000720007007a0c */ /* 0x000fe20003f46070 */
[----:B------:R1:W5:Y:S01]  /*08b0*/  @!P3 LDG.E.64 R14, [R20.64] ;  /* 0x00000006140eb981 */ /* 0x000362000c1e1b00 */
[----:B------:R-:W-:Y:S01]  /*08c0*/  SHF.R.S32.HI R38, RZ, 0x1f, R7 ;  /* 0x0000001fff267819 */ /* 0x000fe20000011407 */
[----:B------:R-:W-:Y:S01]  /*08d0*/  @!P4 IMAD R29, R40, c[0x0][0x1c4], R17 ;  /* 0x00007100281dca24 */ /* 0x000fe200078e0211 */
[----:B------:R-:W-:-:S02]  /*08e0*/  @!P4 MOV R16, R50 ;  /* 0x000000320010c202 */ /* 0x000fc40000000f00 */
[-C--:B------:R-:W-:Y:S02]  /*08f0*/  @!P4 MOV R17, R53.reuse ;  /* 0x000000350011c202 */ /* 0x080fe40000000f00 */
[----:B------:R-:W-:Y:S01]  /*0900*/  ISETP.GE.AND.EX P2, PT, R38, c[0x0][0x1cc], PT, P2 ;  /* 0x0000730026007a0c */ /* 0x000fe20003f46320 */
[----:B------:R-:W-:Y:S01]  /*0910*/  @!P5 IMAD R28, R37, c[0x0][0x1c0], RZ ;  /* 0x00007000251cda24 */ /* 0x000fe200078e02ff */
[----:B0-----:R-:W-:Y:S01]  /*0920*/  @!P5 MOV R18, R50 ;  /* 0x000000320012d202 */ /* 0x001fe20000000f00 */
[----:B------:R-:W-:Y:S01]  /*0930*/  @!P4 IMAD.WIDE.U32 R16, R40, c[0x0][0x1c0], R16 ;  /* 0x000070002810ca25 */ /* 0x000fe200078e0010 */
[----:B------:R-:W-:Y:S01]  /*0940*/  @!P5 MOV R19, R53 ;  /* 0x000000350013d202 */ /* 0x000fe20000000f00 */
[----:B------:R-:W-:Y:S01]  /*0950*/  CS2R R26, SRZ ;  /* 0x00000000001a7805 */ /* 0x000fe2000001ff00 */
[----:B------:R-:W-:Y:S01]  /*0960*/  ISETP.GT.U32.OR P2, PT, R0, 0x17f, P2 ;  /* 0x0000017f0000780c */ /* 0x000fe20001744470 */
[----:B------:R-:W-:Y:S01]  /*0970*/  @!P5 IMAD R31, R39, c[0x0][0x1c4], R28 ;  /* 0x00007100271fda24 */ /* 0x000fe200078e021c */
[----:B------:R-:W-:Y:S01]  /*0980*/  @!P4 IADD3 R17, R17, R29, RZ ;  /* 0x0000001d1111c210 */ /* 0x000fe20007ffe0ff */
[----:B------:R-:W-:Y:S01]  /*0990*/  @!P5 IMAD.WIDE.U32 R18, R39, c[0x0][0x1c0], R18 ;  /* 0x000070002712da25 */ /* 0x000fe200078e0012 */
[C---:B-1----:R-:W-:Y:S01]  /*09a0*/  @!P4 LEA R20, P3, R16.reuse, c[0x0][0x170], 0x2 ;  /* 0x00005c001014ca11 */ /* 0x042fe200078610ff */
[----:B------:R0:W4:Y:S03]  /*09b0*/  @!P1 LDG.E.64 R26, [R22.64] ;  /* 0x00000006161a9981 */ /* 0x000126000c1e1b00 */
[----:B------:R-:W-:-:S02]  /*09c0*/  @!P4 LEA.HI.X R21, R16, c[0x0][0x174], R17, 0x2, P3 ;  /* 0x00005d001015ca11 */ /* 0x000fc400018f1411 */
[----:B------:R-:W-:Y:S02]  /*09d0*/  @!P5 IADD3 R17, R19, R31, RZ ;  /* 0x0000001f1311d210 */ /* 0x000fe40007ffe0ff */
[----:B------:R-:W-:Y:S01]  /*09e0*/  @!P5 LEA R16, P1, R18, c[0x0][0x170], 0x2 ;  /* 0x00005c001210da11 */ /* 0x000fe200078210ff */
[----:B------:R-:W-:-:S03]  /*09f0*/  CS2R R28, SRZ ;  /* 0x00000000001c7805 */ /* 0x000fc6000001ff00 */
[----:B------:R-:W-:Y:S01]  /*0a00*/  @!P5 LEA.HI.X R17, R18, c[0x0][0x174], R17, 0x2, P1 ;  /* 0x00005d001211da11 */ /* 0x000fe200008f1411 */
[----:B------:R-:W-:Y:S01]  /*0a10*/  @!P2 IMAD R18, R38, c[0x0][0x1c0], RZ ;  /* 0x000070002612aa24 */ /* 0x000fe200078e02ff */
[----:B------:R-:W-:Y:S01]  /*0a20*/  @!P2 MOV R19, R53 ;  /* 0x000000350013a202 */ /* 0x000fe20000000f00 */
[----:B------:R2:W4:Y:S02]  /*0a30*/  @!P4 LDG.E.64 R28, [R20.64] ;  /* 0x00000006141cc981 */ /* 0x000524000c1e1b00 */
[----:B0-----:R-:W-:Y:S01]  /*0a40*/  @!P2 IMAD R23, R7, c[0x0][0x1c4], R18 ;  /* 0x000071000717aa24 */ /* 0x001fe200078e0212 */
[----:B------:R-:W-:Y:S01]  /*0a50*/  @!P2 MOV R18, R50 ;  /* 0x000000320012a202 */ /* 0x000fe20000000f00 */
[----:B------:R-:W-:-:S04]  /*0a60*/  CS2R R30, SRZ ;  /* 0x00000000001e7805 */ /* 0x000fc8000001ff00 */
[----:B------:R-:W-:Y:S02]  /*0a70*/  @!P2 IMAD.WIDE.U32 R18, R7, c[0x0][0x1c0], R18 ;  /* 0x000070000712aa25 */ /* 0x000fe400078e0012 */
[----:B------:R0:W4:Y:S03]  /*0a80*/  @!P5 LDG.E.64 R30, [R16.64] ;  /* 0x00000006101ed981 */ /* 0x000126000c1e1b00 */
[----:B------:R-:W-:Y:S01]  /*0a90*/  @!P2 IADD3 R19, R19, R23, RZ ;  /* 0x000000171313a210 */ /* 0x000fe20007ffe0ff */
[----:B------:R-:W-:Y:S01]  /*0aa0*/  CS2R R32, SRZ ;  /* 0x0000000000207805 */ /* 0x000fe2000001ff00 */
[----:B0-----:R-:W-:-:S04]  /*0ab0*/  @!P2 LEA R16, P1, R18, c[0x0][0x170], 0x2 ;  /* 0x00005c001210aa11 */ /* 0x001fc800078210ff */
[----:B------:R-:W-:-:S05]  /*0ac0*/  @!P2 LEA.HI.X R17, R18, c[0x0][0x174], R19, 0x2, P1 ;  /* 0x00005d001211aa11 */ /* 0x000fca00008f1413 */
[----:B------:R0:W4:Y:S01]  /*0ad0*/  @!P2 LDG.E.64 R32, [R16.64] ;  /* 0x000000061020a981 */ /* 0x000122000c1e1b00 */
[C---:B------:R-:W-:Y:S02]  /*0ae0*/  ISETP.GT.AND P1, PT, R3.reuse, 0x1e, PT ;  /* 0x0000001e0300780c */ /* 0x040fe40003f24270 */
[----:B------:R-:W-:Y:S01]  /*0af0*/  ISETP.NE.AND P2, PT, R3, RZ, PT ;  /* 0x000000ff0300720c */ /* 0x000fe20003f45270 */
[----:B--2---:R-:W-:-:S04]  /*0b00*/  FMUL.FTZ R21, R13, R13 ;  /* 0x0000000d0d157220 */ /* 0x004fc80000410000 */
[----:B------:R-:W-:Y:S02]  /*0b10*/  FFMA.FTZ R18, R12, R12, R21 ;  /* 0x0000000c0c127223 */ /* 0x000fe40000010015 */
[----:B---3--:R-:W-:-:S04]  /*0b20*/  FMUL.FTZ R19, R11, R11 ;  /* 0x0000000b0b137220 */ /* 0x008fc80000410000 */
[----:B------:R-:W-:-:S04]  /*0b30*/  FFMA.FTZ R19, R10, R10, R19 ;  /* 0x0000000a0a137223 */ /* 0x000fc80000010013 */
[----:B------:R-:W-:-:S04]  /*0b40*/  FADD.FTZ R19, RZ, R19 ;  /* 0x00000013ff137221 */ /* 0x000fc80000010000 */
[----:B------:R-:W-:Y:S02]  /*0b50*/  FADD.FTZ R18, R19, R18 ;  /* 0x0000001213127221 */ /* 0x000fe40000010000 */
[----:B-----5:R-:W-:Y:S02]  /*0b60*/  FMUL.FTZ R21, R15, R15 ;  /* 0x0000000f0f157220 */ /* 0x020fe40000410000 */
[----:B----4-:R-:W-:Y:S02]  /*0b70*/  FMUL.FTZ R19, R25, R25 ;  /* 0x0000001919137220 */ /* 0x010fe40000410000 */
[----:B------:R-:W-:Y:S02]  /*0b80*/  FFMA.FTZ R21, R14, R14, R21 ;  /* 0x0000000e0e157223 */ /* 0x000fe40000010015 */
[----:B------:R-:W-:Y:S02]  /*0b90*/  FFMA.FTZ R19, R24, R24, R19 ;  /* 0x0000001818137223 */ /* 0x000fe40000010013 */
[----:B------:R-:W-:-:S02]  /*0ba0*/  FADD.FTZ R18, R18, R21 ;  /* 0x0000001512127221 */ /* 0x000fc40000010000 */
[----:B0-----:R-:W-:Y:S02]  /*0bb0*/  FADD.FTZ R16, R10, R11 ;  /* 0x0000000b0a107221 */ /* 0x001fe40000010000 */
[----:B------:R-:W-:Y:S02]  /*0bc0*/  FADD.FTZ R18, R18, R19 ;  /* 0x0000001312127221 */ /* 0x000fe40000010000 */
[----:B------:R-:W-:Y:S02]  /*0bd0*/  FADD.FTZ R16, RZ, R16 ;  /* 0x00000010ff107221 */ /* 0x000fe40000010000 */
[----:B------:R-:W-:Y:S02]  /*0be0*/  FADD.FTZ R17, R12, R13 ;  /* 0x0000000d0c117221 */ /* 0x000fe40000010000 */
[----:B------:R-:W-:Y:S02]  /*0bf0*/  FMUL.FTZ R19, R27, R27 ;  /* 0x0000001b1b137220 */ /* 0x000fe40000410000 */
[----:B------:R-:W-:-:S02]  /*0c00*/  FADD.FTZ R16, R16, R17 ;  /* 0x0000001110107221 */ /* 0x000fc40000010000 */
[----:B------:R-:W-:Y:S02]  /*0c10*/  FFMA.FTZ R19, R26, R26, R19 ;  /* 0x0000001a1a137223 */ /* 0x000fe40000010013 */
[----:B------:R-:W-:Y:S02]  /*0c20*/  FADD.FTZ R17, R14, R15 ;  /* 0x0000000f0e117221 */ /* 0x000fe40000010000 */
[----:B------:R-:W-:Y:S02]  /*0c30*/  FADD.FTZ R18, R18, R19 ;  /* 0x0000001312127221 */ /* 0x000fe40000010000 */
[----:B------:R-:W-:Y:S02]  /*0c40*/  FADD.FTZ R16, R16, R17 ;  /* 0x0000001110107221 */ /* 0x000fe40000010000 */
[----:B------:R-:W-:Y:S02]  /*0c50*/  FADD.FTZ R17, R24, R25 ;  /* 0x0000001918117221 */ /* 0x000fe40000010000 */
[----:B------:R-:W-:-:S02]  /*0c60*/  FMUL.FTZ R19, R29, R29 ;  /* 0x0000001d1d137220 */ /* 0x000fc40000410000 */
[----:B------:R-:W-:Y:S02]  /*0c70*/  FADD.FTZ R16, R16, R17 ;  /* 0x0000001110107221 */ /* 0x000fe40000010000 */
[----:B------:R-:W-:Y:S02]  /*0c80*/  FFMA.FTZ R19, R28, R28, R19 ;  /* 0x0000001c1c137223 */ /* 0x000fe40000010013 */
[----:B------:R-:W-:Y:S02]  /*0c90*/  FADD.FTZ R17, R26, R27 ;  /* 0x0000001b1a117221 */ /* 0x000fe40000010000 */
[----:B------:R-:W-:Y:S02]  /*0ca0*/  FADD.FTZ R18, R18, R19 ;  /* 0x0000001312127221 */ /* 0x000fe40000010000 */
[----:B------:R-:W-:Y:S02]  /*0cb0*/  FMUL.FTZ R19, R31, R31 ;  /* 0x0000001f1f137220 */ /* 0x000fe40000410000 */
[----:B------:R-:W-:-:S02]  /*0cc0*/  FADD.FTZ R16, R16, R17 ;  /* 0x0000001110107221 */ /* 0x000fc40000010000 */
[----:B------:R-:W-:Y:S02]  /*0cd0*/  FADD.FTZ R17, R28, R29 ;  /* 0x0000001d1c117221 */ /* 0x000fe40000010000 */
[----:B------:R-:W-:Y:S02]  /*0ce0*/  FFMA.FTZ R19, R30, R30, R19 ;  /* 0x0000001e1e137223 */ /* 0x000fe40000010013 */
[----:B------:R-:W-:Y:S02]  /*0cf0*/  FADD.FTZ R16, R16, R17 ;  /* 0x0000001110107221 */ /* 0x000fe40000010000 */
        /* <DEDUP_REMOVED lines=65> */
.L_x_2186:
[----:B------:R-:W-:Y:S05]  /*1110*/  BSYNC B0 ;  /* 0x0000000000007941 */ /* 0x000fea0003800000 */
.L_x_2185:
        /* <DEDUP_REMOVED lines=11> */
[----:B------:R-:W-:Y:S02]  /*11d0*/  SHF.L.U32 R17, R17, 0x1, RZ ;  /* 0x0000000111117819 */ /* 0x000fe400000006ff */
[----:B-1----:R-:W-:-:S03]  /*11e0*/  IADD3 R23, R16, R49, RZ ;  /* 0x0000003110177210 */ /* 0x002fc60007ffe0ff */
[----:B------:R-:W-:-:S04]  /*11f0*/  IMAD.WIDE R16, R17, R18, c[0x0][0x198] ;  /* 0x0000660011107625 */ /* 0x000fc800078e0212 */
[----:B------:R-:W-:-:S04]  /*1200*/  IMAD R49, R2, c[0x0][0x10], R49 ;  /* 0x0000040002317a24 */ /* 0x000fc800078e0231 */
[----:B------:R-:W-:Y:S01]  /*1210*/  IMAD.WIDE.U32 R16, R49, 0x8, R16 ;  /* 0x0000000831107825 */ /* 0x000fe200078e0010 */
[----:B------:R-:W-:-:S04]  /*1220*/  SEL R49, R22, 0xffffffff, !P1 ;  /* 0xffffffff16317807 */ /* 0x000fc80004800000 */
        /* <DEDUP_REMOVED lines=8> */
.L_x_2189:
[----:B------:R-:W2:Y:S01]  /*12b0*/  LDG.E.STRONG.GPU R18, [R16.64] ;  /* 0x0000000610127981 */ /* 0x000ea2000c1ef900 */
[----:B------:R-:W-:Y:S01]  /*12c0*/  YIELD ;  /* 0x0000000000007946 */ /* 0x000fe20003800000 */
[----:B--2---:R-:W-:Y:S01]  /*12d0*/  ISETP.NE.AND P1, PT, R18, R23, PT ;  /* 0x000000171200720c */ /* 0x004fe20003f25270 */
[----:B------:R-:W-:-:S12]  /*12e0*/  CCTL.IVALL ;  /* 0x00000000ff00798f */ /* 0x000fd80002000000 */
[----:B------:R-:W-:Y:S05]  /*12f0*/  @P1 BRA `(.L_x_2189) ;  /* 0xffffffb000001947 */ /* 0x000fea000383ffff */
.L_x_2188:
        /* <DEDUP_REMOVED lines=11> */
.L_x_2191:
        /* <DEDUP_REMOVED lines=59> */
.L_x_2190:
        /* <DEDUP_REMOVED lines=19> */
.L_x_2193:
[----:B------:R-:W-:Y:S05]  /*1890*/  BSYNC B0 ;  /* 0x0000000000007941 */ /* 0x000fea0003800000 */
.L_x_2192:
        /* <DEDUP_REMOVED lines=8> */
[----:B------:R-:W-:-:S04]  /*1920*/  @!P2 IMAD R18, R18, c[0x0][0x10], RZ ;  /* 0x000004001212aa24 */ /* 0x000fc800078e02ff */
[----:B------:R-:W-:Y:S02]  /*1930*/  @!P2 IMAD R18, R18, c[0x0][0xc], RZ ;  /* 0x000003001212aa24 */ /* 0x000fe400078e02ff */
[----:B-1----:R-:W-:-:S03]  /*1940*/  @!P2 IMAD R19, R17, c[0x0][0x10], R16 ;  /* 0x000004001113aa24 */ /* 0x002fc600078e0210 */
[----:B------:R-:W-:Y:S02]  /*1950*/  @!P2 SHF.L.U32 R16, R18, 0x1, RZ ;  /* 0x000000011210a819 */ /* 0x000fe400000006ff */
[----:B------:R-:W-:Y:S01]  /*1960*/  @!P2 MOV R17, 0x4 ;  /* 0x000000040011a802 */ /* 0x000fe20000000f00 */
[----:B------:R-:W1:Y:S04]  /*1970*/  @!P1 S2R R18, SR_CTAID.Y ;  /* 0x0000000000129919 */ /* 0x000e680000002600 */
[----:B------:R-:W-:-:S06]  /*1980*/  @!P2 IMAD.WIDE R16, R16, R17, c[0x0][0x198] ;  /* 0x000066001010a625 */ /* 0x000fcc00078e0211 */
[----:B------:R-:W-:Y:S01]  /*1990*/  @!P2 IMAD.WIDE.U32 R16, R19, 0x8, R16 ;  /* 0x000000081310a825 */ /* 0x000fe200078e0010 */
[----:B------:R-:W-:-:S05]  /*19a0*/  @!P1 LOP3.LUT R19, R5, 0x1, RZ, 0xc0, !PT ;  /* 0x0000000105139812 */ /* 0x000fca00078ec0ff */
[----:B------:R-:W-:Y:S01]  /*19b0*/  @!P1 IMAD R19, R19, c[0x0][0x10], RZ ;  /* 0x0000040013139a24 */ /* 0x000fe200078e02ff */
[----:B------:R-:W2:Y:S03]  /*19c0*/  @!P2 LDG.E.64 R16, [R16.64] ;  /* 0x000000061010a981 */ /* 0x000ea6000c1e1b00 */
[----:B------:R-:W-:Y:S02]  /*19d0*/  @!P1 IMAD R19, R19, c[0x0][0xc], RZ ;  /* 0x0000030013139a24 */ /* 0x000fe400078e02ff */
[----:B-1----:R-:W-:-:S03]  /*19e0*/  @!P1 IMAD R23, R23, c[0x0][0x10], R18 ;  /* 0x0000040017179a24 */ /* 0x002fc600078e0212 */
        /* <DEDUP_REMOVED lines=9> */
.L_x_2187:
[----:B------:R-:W-:Y:S01]  /*1a80*/  LOP3.LUT P1, RZ, R2, R0, RZ, 0xfc, !PT ;  /* 0x0000000002ff7212 */ /* 0x000fe2000782fcff */
[----:B------:R1:W-:Y:S01]  /*1a90*/  @!P3 STS.64 [0x78], R20 ;  /* 0x00007814ff00b388 */ /* 0x0003e20000000a00 */
[----:B------:R-:W-:Y:S01]  /*1aa0*/  ISETP.EQ.U32.AND P2, PT, RZ, c[0x0][0x168], PT ;  /* 0x00005a00ff007a0c */ /* 0x000fe20003f42070 */
[----:B------:R-:W-:Y:S01]  /*1ab0*/  HFMA2.MMA R23, -RZ, RZ, 0, 1.1920928955078125e-07 ;  /* 0x00000002ff177435 */ /* 0x000fe200000001ff */
[----:B------:R-:W-:-:S02]  /*1ac0*/  IADD3 R48, R47, R48, RZ ;  /* 0x000000302f307210 */ /* 0x000fc40007ffe0ff */
[----:B------:R-:W-:-:S13]  /*1ad0*/  ISETP.EQ.OR.EX P1, PT, RZ, c[0x0][0x16c], P1, P2 ;  /* 0x00005b00ff007a0c */ /* 0x000fda0000f22720 */
[----:B------:R-:W-:Y:S01]  /*1ae0*/  @!P1 MOV R19, 0x8 ;  /* 0x0000000800139802 */ /* 0x000fe20000000f00 */
[----:B------:R-:W-:Y:S02]  /*1af0*/  @!P1 FMUL.FTZ R17, R21, c[0x0][0x1f4] ;  /* 0x00007d0015119a20 */ /* 0x000fe40000410000 */
[----:B------:R-:W-:Y:S02]  /*1b00*/  @!P1 FMUL.FTZ R16, R20, c[0x0][0x1f4] ;  /* 0x00007d0014109a20 */ /* 0x000fe40000410000 */
[----:B------:R-:W-:-:S04]  /*1b10*/  @!P1 IMAD.WIDE R18, R46, R19, c[0x0][0x168] ;  /* 0x00005a002e129625 */ /* 0x000fc800078e0213 */
[CC--:B01----:R-:W-:Y:S01]  /*1b20*/  IMAD.WIDE R20, R48.reuse, R23.reuse, c[0x0][0x178] ;  /* 0x00005e0030147625 */ /* 0x0c3fe200078e0217 */
[----:B------:R0:W-:Y:S04]  /*1b30*/  @!P1 STG.E.64 [R18.64], R16 ;  /* 0x0000001012009986 */ /* 0x0001e8000c101b06 */
[----:B------:R-:W-:Y:S01]  /*1b40*/  BAR.SYNC.DEFER_BLOCKING 0x0 ;  /* 0x0000000000007b1d */ /* 0x000fe20000010000 */
[----:B0-----:R-:W-:-:S05]  /*1b50*/  IMAD.WIDE R16, R48, R23, c[0x0][0x180] ;  /* 0x0000600030107625 */ /* 0x001fca00078e0217 */
[----:B------:R0:W2:Y:S04]  /*1b60*/  LDG.E.U16 R19, [R20.64] ;  /* 0x0000000614137981 */ /* 0x0000a8000c1e1500 */
[----:B------:R0:W3:Y:S04]  /*1b70*/  LDG.E.U16 R18, [R20.64+0x2] ;  /* 0x0000020614127981 */ /* 0x0000e8000c1e1500 */
[----:B------:R1:W4:Y:S04]  /*1b80*/  LDG.E.U16 R22, [R16.64] ;  /* 0x0000000610167981 */ /* 0x000328000c1e1500 */
[----:B------:R1:W5:Y:S01]  /*1b90*/  LDG.E.U16 R23, [R16.64+0x2] ;  /* 0x0000020610177981 */ /* 0x000362000c1e1500 */
[----:B------:R-:W-:-:S02]  /*1ba0*/  ISETP.NE.AND P6, PT, RZ, UR5, PT ;  /* 0x00000005ff007c0c */ /* 0x000fc4000bfc5270 */
[----:B0-----:R-:W-:Y:S01]  /*1bb0*/  MOV R20, 0x3f800000 ;  /* 0x3f80000000147802 */ /* 0x001fe20000000f00 */
[----:B-1----:R-:W0:Y:S02]  /*1bc0*/  LDS.64 R16, [0x78] ;  /* 0x00007800ff107984 */ /* 0x002e240000000a00 */
[----:B0-----:R-:W-:-:S04]  /*1bd0*/  FMUL.FTZ R21, R16, c[0x0][0x1f4] ;  /* 0x00007d0010157a20 */ /* 0x001fc80000410000 */
[C---:B------:R-:W-:Y:S02]  /*1be0*/  FMUL.FTZ R48, R21.reuse, R21 ;  /* 0x0000001515307220 */ /* 0x040fe40000410000 */
[----:B------:R-:W-:Y:S02]  /*1bf0*/  FADD.FTZ R49, -R21, R10 ;  /* 0x0000000a15317221 */ /* 0x000fe40000010100 */
[----:B------:R-:W-:Y:S02]  /*1c00*/  FFMA.FTZ R48, R17, c[0x0][0x1f4], -R48 ;  /* 0x00007d0011307a23 */ /* 0x000fe40000010830 */
[----:B------:R-:W-:-:S03]  /*1c10*/  FADD.FTZ R11, -R21, R11 ;  /* 0x0000000b150b7221 */ /* 0x000fc60000010100 */
[----:B------:R-:W-:-:S13]  /*1c20*/  FSETP.GTU.FTZ.AND P1, PT, R48, RZ, PT ;  /* 0x000000ff3000720b */ /* 0x000fda0003f3c000 */
[----:B------:R-:W-:-:S04]  /*1c30*/  @P1 FADD.FTZ R48, R48, c[0x0][0x188] ;  /* 0x0000620030301621 */ /* 0x000fc80000010000 */
[----:B------:R-:W0:Y:S02]  /*1c40*/  @P1 MUFU.RSQ R20, R48 ;  /* 0x0000003000141308 */ /* 0x000e240000001400 */
[-C--:B0-----:R-:W-:Y:S02]  /*1c50*/  FMUL.FTZ R11, R11, R20.reuse ;  /* 0x000000140b0b7220 */ /* 0x081fe40000410000 */
        /* <DEDUP_REMOVED lines=18> */
.L_x_2194:
        /* <DEDUP_REMOVED lines=11> */
.L_x_2196:
[----:B------:R-:W-:Y:S05]  /*1e30*/  BSYNC B0 ;  /* 0x0000000000007941 */ /* 0x000fea0003800000 */
.L_x_2195:
[C---:B------:R-:W-:Y:S01]  /*1e40*/  FADD.FTZ R12, -R21.reuse, R12 ;  /* 0x0000000c150c7221 */ /* 0x040fe20000010100 */
[----:B------:R-:W-:Y:S01]  /*1e50*/  ISETP.GE.U32.AND P1, PT, R44, c[0x0][0x1c8], PT ;  /* 0x000072002c007a0c */ /* 0x000fe20003f26070 */
[----:B------:R-:W-:Y:S01]  /*1e60*/  FADD.FTZ R13, -R21, R13 ;  /* 0x0000000d150d7221 */ /* 0x000fe20000010100 */
[----:B------:R-:W-:Y:S01]  /*1e70*/  ISETP.GE.U32.AND P2, PT, R43, c[0x0][0x1c8], PT ;  /* 0x000072002b007a0c */ /* 0x000fe20003f46070 */
[C---:B------:R-:W-:Y:S01]  /*1e80*/  FADD.FTZ R14, -R21.reuse, R14 ;  /* 0x0000000e150e7221 */ /* 0x040fe20000010100 */
[----:B------:R-:W-:Y:S01]  /*1e90*/  ISETP.GE.AND.EX P1, PT, R8, c[0x0][0x1cc], PT, P1 ;  /* 0x0000730008007a0c */ /* 0x000fe20003f26310 */
[----:B------:R-:W-:Y:S01]  /*1ea0*/  FADD.FTZ R15, -R21, R15 ;  /* 0x0000000f150f7221 */ /* 0x000fe20000010100 */
[----:B------:R-:W-:Y:S01]  /*1eb0*/  ISETP.GE.AND.EX P2, PT, R9, c[0x0][0x1cc], PT, P2 ;  /* 0x0000730009007a0c */ /* 0x000fe20003f46320 */
[-C--:B------:R-:W-:Y:S01]  /*1ec0*/  FMUL.FTZ R12, R12, R20.reuse ;  /* 0x000000140c0c7220 */ /* 0x080fe20000410000 */
[C---:B------:R-:W-:Y:S01]  /*1ed0*/  ISETP.GT.U32.OR P1, PT, R0.reuse, 0x17f, P1 ;  /* 0x0000017f0000780c */ /* 0x040fe20000f24470 */
[----:B------:R-:W-:Y:S01]  /*1ee0*/  FMUL.FTZ R13, R13, R20 ;  /* 0x000000140d0d7220 */ /* 0x000fe20000410000 */
[----:B------:R-:W-:Y:S01]  /*1ef0*/  ISETP.GT.U32.OR P2, PT, R0, 0x17f, P2 ;  /* 0x0000017f0000780c */ /* 0x000fe20001744470 */
[----:B------:R-:W-:-:S02]  /*1f00*/  FADD.FTZ R24, -R21, R24 ;  /* 0x0000001815187221 */ /* 0x000fc40000010100 */
[C---:B------:R-:W-:Y:S02]  /*1f10*/  FADD.FTZ R25, -R21.reuse, R25 ;  /* 0x0000001915197221 */ /* 0x040fe40000010100 */
[C---:B------:R-:W-:Y:S02]  /*1f20*/  FADD.FTZ R26, -R21.reuse, R26 ;  /* 0x0000001a151a7221 */ /* 0x040fe40000010100 */
[C---:B------:R-:W-:Y:S02]  /*1f30*/  FADD.FTZ R27, -R21.reuse, R27 ;  /* 0x0000001b151b7221 */ /* 0x040fe40000010100 */
[C---:B------:R-:W-:Y:S02]  /*1f40*/  FADD.FTZ R28, -R21.reuse, R28 ;  /* 0x0000001c151c7221 */ /* 0x040fe40000010100 */
[C---:B------:R-:W-:Y:S02]  /*1f50*/  FADD.FTZ R29, -R21.reuse, R29 ;  /* 0x0000001d151d7221 */ /* 0x040fe40000010100 */
[----:B------:R-:W-:-:S02]  /*1f60*/  FADD.FTZ R30, -R21, R30 ;  /* 0x0000001e151e7221 */ /* 0x000fc40000010100 */
[C---:B------:R-:W-:Y:S02]  /*1f70*/  FADD.FTZ R31, -R21.reuse, R31 ;  /* 0x0000001f151f7221 */ /* 0x040fe40000010100 */
[C---:B------:R-:W-:Y:S02]  /*1f80*/  FADD.FTZ R32, -R21.reuse, R32 ;  /* 0x0000002015207221 */ /* 0x040fe40000010100 */
[----:B------:R-:W-:Y:S02]  /*1f90*/  FADD.FTZ R21, -R21, R33 ;  /* 0x0000002115157221 */ /* 0x000fe40000010100 */
[-C--:B------:R-:W-:Y:S02]  /*1fa0*/  FMUL.FTZ R22, R14, R20.reuse ;  /* 0x000000140e167220 */ /* 0x080fe40000410000 */
[----:B------:R-:W-:Y:S02]  /*1fb0*/  FMUL.FTZ R23, R15, R20 ;  /* 0x000000140f177220 */ /* 0x000fe40000410000 */
[----:B0-----:R-:W-:-:S02]  /*1fc0*/  FFMA.FTZ R10, R19, R12, R17 ;  /* 0x0000000c130a7223 */ /* 0x001fc40000010011 */
        /* <DEDUP_REMOVED lines=12> */
.L_x_2197:
[----:B------:R-:W-:Y:S01]  /*2090*/  BSSY B0, `(.L_x_2198) ;  /* 0x000000b000007945 */ /* 0x000fe20003800000 */
[----:B------:R-:W-:Y:S05]  /*20a0*/  @P1 BRA `(.L_x_2199) ;  /* 0x0000009000001947 */ /* 0x000fea0003800000 */
[----:B------:R-:W-:Y:S01]  /*20b0*/  IMAD R13, R8, c[0x0][0x1c0], RZ ;  /* 0x00007000080d7a24 */ /* 0x000fe200078e02ff */
[----:B------:R-:W-:-:S03]  /*20c0*/  MOV R12, R50 ;  /* 0x00000032000c7202 */ /* 0x000fc60000000f00 */
[----:B------:R-:W-:Y:S01]  /*20d0*/  IMAD R15, R44, c[0x0][0x1c4], R13 ;  /* 0x000071002c0f7a24 */ /* 0x000fe200078e020d */
[----:B------:R-:W-:-:S05]  /*20e0*/  MOV R13, R53 ;  /* 0x00000035000d7202 */ /* 0x000fca0000000f00 */
[----:B------:R-:W-:-:S05]  /*20f0*/  IMAD.WIDE.U32 R12, R44, c[0x0][0x1c0], R12 ;  /* 0x000070002c0c7a25 */ /* 0x000fca00078e000c */
[----:B------:R-:W-:Y:S02]  /*2100*/  IADD3 R15, R13, R15, RZ ;  /* 0x0000000f0d0f7210 */ /* 0x000fe40007ffe0ff */
[----:B------:R-:W-:-:S04]  /*2110*/  LEA R14, P1, R12, c[0x0][0x160], 0x2 ;  /* 0x000058000c0e7a11 */ /* 0x000fc800078210ff */
[----:B------:R-:W-:-:S05]  /*2120*/  LEA.HI.X R15, R12, c[0x0][0x164], R15, 0x2, P1 ;  /* 0x000059000c0f7a11 */ /* 0x000fca00008f140f */
[----:B------:R0:W-:Y:S04]  /*2130*/  STG.E.64 [R14.64], R10 ;  /* 0x0000000a0e007986 */ /* 0x0001e8000c101b06 */
.L_x_2199:
[----:B------:R-:W-:Y:S05]  /*2140*/  BSYNC B0 ;  /* 0x0000000000007941 */ /* 0x000fea0003800000 */
.L_x_2198:
        /* <DEDUP_REMOVED lines=13> */
.L_x_2200:
[----:B------:R-:W-:Y:S01]  /*2220*/  BSSY B0, `(.L_x_2201) ;  /* 0x000000b000007945 */ /* 0x000fe20003800000 */
[----:B------:R-:W-:Y:S05]  /*2230*/  @P2 BRA `(.L_x_2202) ;  /* 0x0000009000002947 */ /* 0x000fea0003800000 */
[----:B------:R-:W-:Y:S01]  /*2240*/  IMAD R12, R9, c[0x0][0x1c0], RZ ;  /* 0x00007000090c7a24 */ /* 0x000fe200078e02ff */
        /* <DEDUP_REMOVED lines=8> */
.L_x_2202:
[----:B------:R-:W-:Y:S05]  /*22d0*/  BSYNC B0 ;  /* 0x0000000000007941 */ /* 0x000fea0003800000 */
.L_x_2201:
[----:B------:R-:W-:Y:S01]  /*22e0*/  ISETP.GE.U32.AND P5, PT, R42, c[0x0][0x1c8], PT ;  /* 0x000072002a007a0c */ /* 0x000fe20003fa6070 */
[-C--:B------:R-:W-:Y:S01]  /*22f0*/  FMUL.FTZ R24, R24, R20.reuse ;  /* 0x0000001418187220 */ /* 0x080fe20000410000 */
        /* <DEDUP_REMOVED lines=8> */
[----:B------:R-:W-:Y:S01]  /*2380*/  ISETP.GE.AND.EX P5, PT, R34, c[0x0][0x1cc], PT, P5 ;  /* 0x0000730022007a0c */ /* 0x000fe20003fa6350 */
        /* <DEDUP_REMOVED lines=8> */
[----:B------:R-:W-:Y:S01]  /*2410*/  FMUL.FTZ R21, R21, R20 ;  /* 0x0000001415157220 */ /* 0x000fe20000410000 */
[C---:B------:R-:W-:Y:S01]  /*2420*/  ISETP.GT.U32.OR P5, PT, R0.reuse, 0x17f, P5 ;  /* 0x0000017f0000780c */ /* 0x040fe20002fa4470 */
[----:B------:R-:W-:Y:S01]  /*2430*/  FFMA.FTZ R8, R19, R24, R17 ;  /* 0x0000001813087223 */ /* 0x000fe20000010011 */
[----:B------:R-:W-:Y:S01]  /*2440*/  ISETP.GT.U32.OR P1, PT, R0, 0x17f, P1 ;  /* 0x0000017f0000780c */ /* 0x000fe20000f24470 */
[----:B------:R-:W-:Y:S01]  /*2450*/  FFMA.FTZ R9, R18, R25, R16 ;  /* 0x0000001912097223 */ /* 0x000fe20000010010 */
[----:B------:R-:W-:-:S02]  /*2460*/  ISETP.GT.U32.OR P2, PT, R0, 0x17f, P2 ;  /* 0x0000017f0000780c */ /* 0x000fc40001744470 */
[C---:B------:R-:W-:Y:S02]  /*2470*/  ISETP.GT.U32.OR P3, PT, R0.reuse, 0x17f, P3 ;  /* 0x0000017f0000780c */ /* 0x040fe40001f64470 */
[----:B------:R-:W-:Y:S01]  /*2480*/  ISETP.GT.U32.OR P4, PT, R0, 0x17f, P4 ;  /* 0x0000017f0000780c */ /* 0x000fe20002784470 */
[----:B------:R-:W-:Y:S06]  /*2490*/  @!P6 BRA `(.L_x_2203) ;  /* 0x000000a00000e947 */ /* 0x000fec0003800000 */
        /* <DEDUP_REMOVED lines=10> */
.L_x_2203:
        /* <DEDUP_REMOVED lines=11> */
.L_x_2205:
[----:B------:R-:W-:Y:S05]  /*25f0*/  BSYNC B0 ;  /* 0x0000000000007941 */ /* 0x000fea0003800000 */
.L_x_2204:
        /* <DEDUP_REMOVED lines=13> */
.L_x_2206:
        /* <DEDUP_REMOVED lines=11> */
.L_x_2208:
[----:B------:R-:W-:Y:S05]  /*2780*/  BSYNC B0 ;  /* 0x0000000000007941 */ /* 0x000fea0003800000 */
.L_x_2207:
        /* <DEDUP_REMOVED lines=13> */
.L_x_2209:
        /* <DEDUP_REMOVED lines=11> */
.L_x_2211:
[----:B------:R-:W-:Y:S05]  /*2910*/  BSYNC B0 ;  /* 0x0000000000007941 */ /* 0x000fea0003800000 */
.L_x_2210:
        /* <DEDUP_REMOVED lines=13> */
.L_x_2212:
        /* <DEDUP_REMOVED lines=11> */
.L_x_2214:
[----:B------:R-:W-:Y:S05]  /*2aa0*/  BSYNC B0 ;  /* 0x0000000000007941 */ /* 0x000fea0003800000 */
.L_x_2213:
        /* <DEDUP_REMOVED lines=13> */
.L_x_2215:
[----:B------:R-:W-:Y:S01]  /*2b80*/  BSSY B0, `(.L_x_2216) ;  /* 0x000000a000007945 */ /* 0x000fe20003800000 */
[----:B------:R-:W-:Y:S05]  /*2b90*/  @P4 BRA `(.L_x_2217) ;  /* 0x0000008000004947 */ /* 0x000fea0003800000 */
[----:B------:R-:W-:Y:S01]  /*2ba0*/  MOV R51, R53 ;  /* 0x0000003500337202 */ /* 0x000fe20000000f00 */
[----:B------:R-:W-:-:S04]  /*2bb0*/  IMAD R38, R38, c[0x0][0x1c0], RZ ;  /* 0x0000700026267a24 */ /* 0x000fc800078e02ff */
[----:B------:R-:W-:-:S04]  /*2bc0*/  IMAD.WIDE.U32 R50, R7, c[0x0][0x1c0], R50 ;  /* 0x0000700007327a25 */ /* 0x000fc800078e0032 */
[----:B0-----:R-:W-:Y:S01]  /*2bd0*/  IMAD R9, R7, c[0x0][0x1c4], R38 ;  /* 0x0000710007097a24 */ /* 0x001fe200078e0226 */
[----:B------:R-:W-:-:S04]  /*2be0*/  LEA R8, P1, R50, c[0x0][0x160], 0x2 ;  /* 0x0000580032087a11 */ /* 0x000fc800078210ff */
[----:B------:R-:W-:-:S04]  /*2bf0*/  IADD3 R9, R51, R9, RZ ;  /* 0x0000000933097210 */ /* 0x000fc80007ffe0ff */
[----:B------:R-:W-:-:S05]  /*2c00*/  LEA.HI.X R9, R50, c[0x0][0x164], R9, 0x2, P1 ;  /* 0x0000590032097a11 */ /* 0x000fca00008f1409 */
[----:B------:R0:W-:Y:S02]  /*2c10*/  STG.E.64 [R8.64], R20 ;  /* 0x0000001408007986 */ /* 0x0001e4000c101b06 */
.L_x_2217:
[----:B------:R-:W-:Y:S05]  /*2c20*/  BSYNC B0 ;  /* 0x0000000000007941 */ /* 0x000fea0003800000 */
.L_x_2216:
[----:B------:R-:W-:Y:S02]  /*2c30*/  IADD3 R46, R46, c[0x0][0x10], RZ ;  /* 0x000004002e2e7a10 */ /* 0x000fe40007ffe0ff */
[----:B------:R-:W-:Y:S02]  /*2c40*/  IADD3 R5, R5, 0x1, RZ ;  /* 0x0000000105057810 */ /* 0x000fe40007ffe0ff */
[----:B------:R-:W-:-:S13]  /*2c50*/  ISETP.GE.AND P1, PT, R46, UR4, PT ;  /* 0x000000042e007c0c */ /* 0x000fda000bf26270 */
[----:B------:R-:W-:Y:S01]  /*2c60*/  @P1 CALL.REL.NOINC `(.L_x_2218) ;  /* 0x0000001000001944 */ /* 0x000fe20003c00000 */
[----:B------:R-:W-:Y:S05]  /*2c70*/  BRA `(.L_x_2219) ;  /* 0xffffd58000007947 */ /* 0x000fea000383ffff */
.L_x_2218:
[----:B------:R-:W-:Y:S05]  /*2c80*/  EXIT ;  /* 0x000000000000794d */ /* 0x000fea0003800000 */
.L_x_2220:
        /* <DEDUP_REMOVED lines=15> */
.L_x_2382:


//--------------------- .text._Z35group_norm_nhwc_fwd_one_pass_kernelI11Fp32IOFp16WLi64ELi12ELi384EEv26Group_norm_nhwc_fwd_params --------------------------
	.section	.text._Z35group_norm_nhwc_fwd_one_pass_kernelI11Fp32IOFp16WLi64ELi12ELi384EEv26Group_norm_nhwc_fwd_params,"ax",@progbits
	.sectioninfo	@"SHI_REGISTERS=32"
	.align	128
        .global         _Z35group_norm_nhwc_fwd_one_pass_kernelI11Fp32IOFp16WLi64ELi12ELi384EEv26Group_norm_nhwc_fwd_params
        .type           _Z35group_norm_nhwc_fwd_one_pass_kernelI11Fp32IOFp16WLi64ELi12ELi384EEv26Group_norm_nhwc_fwd_params,@function
        .size           _Z35group_norm_nhwc_fwd_one_pass_kernelI11Fp32IOFp16WLi64ELi12ELi384EEv26Group_norm_nhwc_fwd_params,(.L_x_2383 - _Z35group_norm_nhwc_fwd_one_pass_kernelI11Fp32IOFp16WLi64ELi12ELi384EEv26Group_norm_nhwc_fwd_params)
        .other          _Z35group_norm_nhwc_fwd_one_pass_kernelI11Fp32IOFp16WLi64ELi12ELi384EEv26Group_norm_nhwc_fwd_params,@"STO_CUDA_ENTRY STV_DEFAULT"
_Z35group_norm_nhwc_fwd_one_pass_kernelI11Fp32IOFp16WLi64ELi12ELi384EEv26Group_norm_nhwc_fwd_params:
.text._Z35group_norm_nhwc_fwd_one_pass_kernelI11Fp32IOFp16WLi64ELi12ELi384EEv26Group_norm_nhwc_fwd_params:
        /* <DEDUP_REMOVED lines=25> */
.L_x_2234:
        /* <DEDUP_REMOVED lines=109> */
.L_x_2222:
[----:B------:R-:W-:Y:S05]  /*0860*/  BSYNC B0 ;  /* 0x0000000000007941 */ /* 0x000fea0003800000 */
.L_x_2221:
        /* <DEDUP_REMOVED lines=25> */
.L_x_2225:
[----:B------:R-:W2:Y:S01]  /*0a00*/  LDG.E.STRONG.GPU R6, [R4.64] ;  /* 0x0000000604067981 */ /* 0x000ea2000c1ef900 */
[----:B------:R-:W-:Y:S01]  /*0a10*/  YIELD ;  /* 0x0000000000007946 */ /* 0x000fe20003800000 */
[----:B--2---:R-:W-:Y:S01]  /*0a20*/  ISETP.NE.AND P1, PT, R6, R7, PT ;  /* 0x000000070600720c */ /* 0x004fe20003f25270 */
[----:B------:R-:W-:-:S12]  /*0a30*/  CCTL.IVALL ;  /* 0x00000000ff00798f */ /* 0x000fd80002000000 */
[----:B------:R-:W-:Y:S05]  /*0a40*/  @P1 BRA `(.L_x_2225) ;  /* 0xffffffb000001947 */ /* 0x000fea000383ffff */
.L_x_2224:
        /* <DEDUP_REMOVED lines=11> */
.L_x_2227:
        /* <DEDUP_REMOVED lines=59> */
.L_x_2226:
        /* <DEDUP_REMOVED lines=19> */
.L_x_2229:
[----:B------:R-:W-:Y:S05]  /*0fe0*/  BSYNC B0 ;  /* 0x0000000000007941 */ /* 0x000fea0003800000 */
.L_x_2228:
        /* <DEDUP_REMOVED lines=30> */
.L_x_2223:
        /* <DEDUP_REMOVED lines=20> */
[----:B------:R-:W-:-:S04]  /*1310*/  FMUL.FTZ R4, R12, R12 ;  /* 0x0000000c0c047220 */ /* 0x000fc80000410000 */
[----:B------:R-:W-:-:S05]  /*1320*/  FFMA.FTZ R13, R13, c[0x0][0x1f4], -R4 ;  /* 0x00007d000d0d7a23 */ /* 0x000fca0000010804 */
[----:B------:R-:W-:Y:S02]  /*1330*/  FSETP.GTU.FTZ.AND P1, PT, R13, RZ, PT ;  /* 0x000000ff0d00720b */ /* 0x000fe40003f3c000 */
[----:B------:R-:W-:-:S11]  /*1340*/  MOV R4, 0x3f800000 ;  /* 0x3f80000000047802 */ /* 0x000fd60000000f00 */
[----:B------:R-:W-:-:S04]  /*1350*/  @P1 FADD.FTZ R13, R13, c[0x0][0x188] ;  /* 0x000062000d0d1621 */ /* 0x000fc80000010000 */
[----:B------:R-:W1:Y:S01]  /*1360*/  @P1 MUFU.RSQ R4, R13 ;  /* 0x0000000d00041308 */ /* 0x000e620000001400 */
[----:B------:R-:W-:Y:S01]  /*1370*/  ISETP.NE.AND P1, PT, RZ, UR5, PT ;  /* 0x00000005ff007c0c */ /* 0x000fe2000bf25270 */
[C---:B------:R-:W-:Y:S02]  /*1380*/  FADD.FTZ R5, -R12.reuse, R16 ;  /* 0x000000100c057221 */ /* 0x040fe40000010100 */
[----:B------:R-:W-:Y:S02]  /*1390*/  FADD.FTZ R17, -R12, R17 ;  /* 0x000000110c117221 */ /* 0x000fe40000010100 */
[-C--:B-1----:R-:W-:Y:S02]  /*13a0*/  FMUL.FTZ R5, R5, R4.reuse ;  /* 0x0000000405057220 */ /* 0x082fe40000410000 */
[----:B------:R-:W-:Y:S01]  /*13b0*/  FMUL.FTZ R17, R17, R4 ;  /* 0x0000000411117220 */ /* 0x000fe20000410000 */
[----:B--2---:R-:W-:Y:S02]  /*13c0*/  HADD2.F32 R8, -RZ, R21.H0_H0 ;  /* 0x20000015ff087230 */ /* 0x004fe40000004100 */
[----:B----4-:R-:W-:-:S02]  /*13d0*/  HADD2.F32 R25, -RZ, R25.H0_H0 ;  /* 0x20000019ff197230 */ /* 0x010fc40000004100 */
[----:B------:R-:W-:Y:S02]  /*13e0*/  HADD2.F32 R6, -RZ, R6.H0_H0 ;  /* 0x20000006ff067230 */ /* 0x000fe40000004100 */
[----:B---3--:R-:W-:Y:S01]  /*13f0*/  HADD2.F32 R10, -RZ, R10.H0_H0 ;  /* 0x2000000aff0a7230 */ /* 0x008fe20000004100 */
[----:B------:R-:W-:-:S04]  /*1400*/  FFMA.FTZ R4, R8, R5, R25 ;  /* 0x0000000508047223 */ /* 0x000fc80000010019 */
        /* <DEDUP_REMOVED lines=12> */
.L_x_2230:
        /* <DEDUP_REMOVED lines=11> */
.L_x_2232:
[----:B------:R-:W-:Y:S05]  /*1580*/  BSYNC B0 ;  /* 0x0000000000007941 */ /* 0x000fea0003800000 */
.L_x_2231:
[----:B------:R-:W-:Y:S02]  /*1590*/  IADD3 R23, R23, c[0x0][0x10], RZ ;  /* 0x0000040017177a10 */ /* 0x000fe40007ffe0ff */
[----:B------:R-:W-:Y:S02]  /*15a0*/  IADD3 R19, R19, 0x1, RZ ;  /* 0x0000000113137810 */ /* 0x000fe40007ffe0ff */
[----:B------:R-:W-:-:S13]  /*15b0*/  ISETP.GE.AND P1, PT, R23, UR4, PT ;  /* 0x0000000417007c0c */ /* 0x000fda000bf26270 */
[----:B------:R-:W-:Y:S01]  /*15c0*/  @P1 CALL.REL.NOINC `(.L_x_2233) ;  /* 0x0000001000001944 */ /* 0x000fe20003c00000 */
[----:B------:R-:W-:Y:S05]  /*15d0*/  BRA `(.L_x_2234) ;  /* 0xffffebb000007947 */ /* 0x000fea000383ffff */
.L_x_2233:
[----:B------:R-:W-:Y:S05]  /*15e0*/  EXIT ;  /* 0x000000000000794d */ /* 0x000fea0003800000 */
.L_x_2235:
        /* <DEDUP_REMOVED lines=9> */
.L_x_2383:


//--------------------- .text._Z35group_norm_nhwc_fwd_one_pass_kernelI11Fp32IOFp16WLi128ELi12ELi384EEv26Group_norm_nhwc_fwd_params --------------------------
	.section	.text._Z35group_norm_nhwc_fwd_one_pass_kernelI11Fp32IOFp16WLi128ELi12ELi384EEv26Group_norm_nhwc_fwd_params,"ax",@progbits
	.sectioninfo	@"SHI_REGISTERS=32"
	.align	128
        .global         _Z35group_norm_nhwc_fwd_one_pass_kernelI11Fp32IOFp16WLi128ELi12ELi384EEv26Group_norm_nhwc_fwd_params
        .type           _Z35group_norm_nhwc_fwd_one_pass_kernelI11Fp32IOFp16WLi128ELi12ELi384EEv26Group_norm_nhwc_fwd_params,@function
        .size           _Z35group_norm_nhwc_fwd_one_pass_kernelI11Fp32IOFp16WLi128ELi12ELi384EEv26Group_norm_nhwc_fwd_params,(.L_x_2384 - _Z35group_norm_nhwc_fwd_one_pass_kernelI11Fp32IOFp16WLi128ELi12ELi384EEv26Group_norm_nhwc_fwd_params)
        .other          _Z35group_norm_nhwc_fwd_one_pass_kernelI11Fp32IOFp16WLi128ELi12ELi384EEv26Group_norm_nhwc_fwd_params,@"STO_CUDA_ENTRY STV_DEFAULT"
_Z35group_norm_nhwc_fwd_one_pass_kernelI11Fp32IOFp16WLi128ELi12ELi384EEv26Group_norm_nhwc_fwd_params:
.text._Z35group_norm_nhwc_fwd_one_pass_kernelI11Fp32IOFp16WLi128ELi12ELi384EEv26Group_norm_nhwc_fwd_params:
        /* <DEDUP_REMOVED lines=26> */
.L_x_2252:
        /* <DEDUP_REMOVED lines=127> */
.L_x_2237:
[----:B------:R-:W-:Y:S05]  /*0990*/  BSYNC B0 ;  /* 0x0000000000007941 */ /* 0x000fea0003800000 */
.L_x_2236:
        /* <DEDUP_REMOVED lines=25> */
.L_x_2240:
[----:B------:R-:W2:Y:S01]  /*0b30*/  LDG.E.STRONG.GPU R10, [R8.64] ;  /* 0x00000006080a7981 */ /* 0x000ea2000c1ef900 */
[----:B------:R-:W-:Y:S01]  /*0b40*/  YIELD ;  /* 0x0000000000007946 */ /* 0x000fe20003800000 */
[----:B--2---:R-:W-:Y:S01]  /*0b50*/  ISETP.NE.AND P1, PT, R10, R11, PT ;  /* 0x0000000b0a00720c */ /* 0x004fe20003f25270 */
[----:B------:R-:W-:-:S12]  /*0b60*/  CCTL.IVALL ;  /* 0x00000000ff00798f */ /* 0x000fd80002000000 */
[----:B------:R-:W-:Y:S05]  /*0b70*/  @P1 BRA `(.L_x_2240) ;  /* 0xffffffb000001947 */ /* 0x000fea000383ffff */
.L_x_2239:
        /* <DEDUP_REMOVED lines=11> */
.L_x_2242:
        /* <DEDUP_REMOVED lines=59> */
.L_x_2241:
        /* <DEDUP_REMOVED lines=19> */
.L_x_2244:
[----:B------:R-:W-:Y:S05]  /*1110*/  BSYNC B0 ;  /* 0x0000000000007941 */ /* 0x000fea0003800000 */
.L_x_2243:
        /* <DEDUP_REMOVED lines=30> */
.L_x_2238:
[----:B------:R-:W-:Y:S01]  /*1300*/  LOP3.LUT P1, RZ, R3, R16, RZ, 0xfc, !PT ;  /* 0x0000001003ff7212 */ /* 0x000fe2000782fcff */
[----:B------:R-:W-:Y:S01]  /*1310*/  @!P2 STS.64 [0x78], R12 ;  /* 0x0000780cff00a388 */ /* 0x000fe20000000a00 */
[----:B------:R-:W-:Y:S01]  /*1320*/  ISETP.EQ.U32.AND P3, PT, RZ, c[0x0][0x168], PT ;  /* 0x00005a00ff007a0c */ /* 0x000fe20003f62070 */
[----:B------:R-:W-:Y:S01]  /*1330*/  HFMA2.MMA R11, -RZ, RZ, 0, 1.1920928955078125e-07 ;  /* 0x00000002ff0b7435 */ /* 0x000fe200000001ff */
[----:B------:R-:W-:-:S02]  /*1340*/  IADD3 R10, R23, R24, RZ ;  /* 0x00000018170a7210 */ /* 0x000fc40007ffe0ff */
[----:B------:R-:W-:-:S07]  /*1350*/  ISETP.EQ.OR.EX P1, PT, RZ, c[0x0][0x16c], P1, P3 ;  /* 0x00005b00ff007a0c */ /* 0x000fce0000f22730 */
[----:B------:R-:W-:-:S06]  /*1360*/  IMAD.WIDE R24, R10, R11, c[0x0][0x178] ;  /* 0x00005e000a187625 */ /* 0x000fcc00078e020b */
[----:B------:R-:W-:Y:S01]  /*1370*/  @!P1 MOV R15, 0x8 ;  /* 0x00000008000f9802 */ /* 0x000fe20000000f00 */
[----:B------:R-:W-:Y:S02]  /*1380*/  @!P1 FMUL.FTZ R9, R13, c[0x0][0x1f4] ;  /* 0x00007d000d099a20 */ /* 0x000fe40000410000 */
[----:B------:R-:W-:Y:S02]  /*1390*/  @!P1 FMUL.FTZ R8, R12, c[0x0][0x1f4] ;  /* 0x00007d000c089a20 */ /* 0x000fe40000410000 */
[----:B------:R-:W-:-:S05]  /*13a0*/  @!P1 IMAD.WIDE R14, R22, R15, c[0x0][0x168] ;  /* 0x00005a00160e9625 */ /* 0x000fca00078e020f */
[----:B------:R1:W-:Y:S04]  /*13b0*/  @!P1 STG.E.64 [R14.64], R8 ;  /* 0x000000080e009986 */ /* 0x0003e8000c101b06 */
[----:B------:R-:W-:Y:S01]  /*13c0*/  BAR.SYNC.DEFER_BLOCKING 0x0 ;  /* 0x0000000000007b1d */ /* 0x000fe20000010000 */
[----:B-1----:R-:W-:-:S05]  /*13d0*/  IMAD.WIDE R14, R10, R11, c[0x0][0x180] ;  /* 0x000060000a0e7625 */ /* 0x002fca00078e020b */
[----:B0-----:R0:W2:Y:S04]  /*13e0*/  LDG.E.U16 R13, [R24.64] ;  /* 0x00000006180d7981 */ /* 0x0010a8000c1e1500 */
[----:B------:R1:W3:Y:S04]  /*13f0*/  LDG.E.U16 R8, [R14.64] ;  /* 0x000000060e087981 */ /* 0x0002e8000c1e1500 */
[----:B------:R1:W4:Y:S04]  /*1400*/  LDG.E.U16 R9, [R14.64+0x2] ;  /* 0x000002060e097981 */ /* 0x000328000c1e1500 */
[----:B0-----:R0:W5:Y:S04]  /*1410*/  LDG.E.U16 R24, [R24.64+0x2] ;  /* 0x0000020618187981 */ /* 0x001168000c1e1500 */
[----:B------:R-:W0:Y:S01]  /*1420*/  LDS.64 R10, [0x78] ;  /* 0x00007800ff0a7984 */ /* 0x000e220000000a00 */
[----:B------:R-:W-:Y:S01]  /*1430*/  ISETP.NE.AND P2, PT, RZ, UR5, PT ;  /* 0x00000005ff007c0c */ /* 0x000fe2000bf45270 */
[----:B0-----:R-:W-:-:S04]  /*1440*/  FMUL.FTZ R10, R10, c[0x0][0x1f4] ;  /* 0x00007d000a0a7a20 */ /* 0x001fc80000410000 */
[----:B------:R-:W-:-:S04]  /*1450*/  FMUL.FTZ R12, R10, R10 ;  /* 0x0000000a0a0c7220 */ /* 0x000fc80000410000 */
[----:B------:R-:W-:-:S05]  /*1460*/  FFMA.FTZ R11, R11, c[0x0][0x1f4], -R12 ;  /* 0x00007d000b0b7a23 */ /* 0x000fca000001080c */
[----:B------:R-:W-:Y:S02]  /*1470*/  FSETP.GTU.FTZ.AND P1, PT, R11, RZ, PT ;  /* 0x000000ff0b00720b */ /* 0x000fe40003f3c000 */
[----:B------:R-:W-:-:S11]  /*1480*/  MOV R12, 0x3f800000 ;  /* 0x3f800000000c7802 */ /* 0x000fd60000000f00 */
[----:B------:R-:W-:-:S04]  /*1490*/  @P1 FADD.FTZ R11, R11, c[0x0][0x188] ;  /* 0x000062000b0b1621 */ /* 0x000fc80000010000 */
[----:B------:R-:W0:Y:S01]  /*14a0*/  @P1 MUFU.RSQ R12, R11 ;  /* 0x0000000b000c1308 */ /* 0x000e220000001400 */
[----:B------:R-:W-:Y:S01]  /*14b0*/  ISETP.GE.U32.AND P1, PT, R20, c[0x0][0x1c8], PT ;  /* 0x0000720014007a0c */ /* 0x000fe20003f26070 */
[C---:B------:R-:W-:Y:S02]  /*14c0*/  FADD.FTZ R25, -R10.reuse, R4 ;  /* 0x000000040a197221 */ /* 0x040fe40000010100 */
[C---:B------:R-:W-:Y:S02]  /*14d0*/  FADD.FTZ R5, -R10.reuse, R5 ;  /* 0x000000050a057221 */ /* 0x040fe40000010100 */
[C---:B-1----:R-:W-:Y:S02]  /*14e0*/  FADD.FTZ R15, -R10.reuse, R6 ;  /* 0x000000060a0f7221 */ /* 0x042fe40000010100 */
[----:B------:R-:W-:Y:S01]  /*14f0*/  FADD.FTZ R7, -R10, R7 ;  /* 0x000000070a077221 */ /* 0x000fe20000010100 */
[----:B------:R-:W-:Y:S01]  /*1500*/  ISETP.GE.AND.EX P1, PT, R17, c[0x0][0x1cc], PT, P1 ;  /* 0x0000730011007a0c */ /* 0x000fe20003f26310 */
[----:B0-----:R-:W-:-:S02]  /*1510*/  FMUL.FTZ R5, R5, R12 ;  /* 0x0000000c05057220 */ /* 0x001fc40000410000 */
[-C--:B------:R-:W-:Y:S01]  /*1520*/  FMUL.FTZ R25, R25, R12.reuse ;  /* 0x0000000c19197220 */ /* 0x080fe20000410000 */
[----:B------:R-:W-:Y:S01]  /*1530*/  ISETP.GT.U32.OR P1, PT, R16, 0x17f, P1 ;  /* 0x0000017f1000780c */ /* 0x000fe20000f24470 */
[-C--:B------:R-:W-:Y:S02]  /*1540*/  FMUL.FTZ R15, R15, R12.reuse ;  /* 0x0000000c0f0f7220 */ /* 0x080fe40000410000 */
[----:B------:R-:W-:Y:S01]  /*1550*/  FMUL.FTZ R12, R7, R12 ;  /* 0x0000000c070c7220 */ /* 0x000fe20000410000 */
[----:B--2---:R-:W-:Y:S02]  /*1560*/  HADD2.F32 R13, -RZ, R13.H0_H0 ;  /* 0x2000000dff0d7230 */ /* 0x004fe40000004100 */
[----:B---3--:R-:W-:Y:S02]  /*1570*/  HADD2.F32 R14, -RZ, R8.H0_H0 ;  /* 0x20000008ff0e7230 */ /* 0x008fe40000004100 */
[----:B----4-:R-:W-:Y:S02]  /*1580*/  HADD2.F32 R10, -RZ, R9.H0_H0 ;  /* 0x20000009ff0a7230 */ /* 0x010fe40000004100 */
[----:B-----5:R-:W-:Y:S01]  /*1590*/  HADD2.F32 R11, -RZ, R24.H0_H0 ;  /* 0x20000018ff0b7230 */ /* 0x020fe20000004100 */
        /* <DEDUP_REMOVED lines=13> */
.L_x_2245:
        /* <DEDUP_REMOVED lines=11> */
.L_x_2247:
[----:B------:R-:W-:Y:S05]  /*1720*/  BSYNC B0 ;  /* 0x0000000000007941 */ /* 0x000fea0003800000 */
.L_x_2246:
        /* <DEDUP_REMOVED lines=13> */
.L_x_2248:
        /* <DEDUP_REMOVED lines=11> */
.L_x_2250:
[----:B------:R-:W-:Y:S05]  /*18b0*/  BSYNC B0 ;  /* 0x0000000000007941 */ /* 0x000fea0003800000 */
.L_x_2249:
[----:B------:R-:W-:Y:S02]  /*18c0*/  IADD3 R22, R22, c[0x0][0x10], RZ ;  /* 0x0000040016167a10 */ /* 0x000fe40007ffe0ff */
[----:B------:R-:W-:Y:S02]  /*18d0*/  IADD3 R18, R18, 0x1, RZ ;  /* 0x0000000112127810 */ /* 0x000fe40007ffe0ff */
[----:B------:R-:W-:-:S13]  /*18e0*/  ISETP.GE.AND P1, PT, R22, UR4, PT ;  /* 0x0000000416007c0c */ /* 0x000fda000bf26270 */
[----:B------:R-:W-:Y:S01]  /*18f0*/  @P1 CALL.REL.NOINC `(.L_x_2251) ;  /* 0x0000001000001944 */ /* 0x000fe20003c00000 */
[----:B------:R-:W-:Y:S05]  /*1900*/  BRA `(.L_x_2252) ;  /* 0xffffe89000007947 */ /* 0x000fea000383ffff */
.L_x_2251:
[----:B------:R-:W-:Y:S05]  /*1910*/  EXIT ;  /* 0x000000000000794d */ /* 0x000fea0003800000 */
.L_x_2253:
        /* <DEDUP_REMOVED lines=14> */
.L_x_2384:


//--------------------- .text._Z35group_norm_nhwc_fwd_one_pass_kernelI11Fp32IOFp16WLi256ELi12ELi384EEv26Group_norm_nhwc_fwd_params --------------------------
	.section	.text._Z35group_norm_nhwc_fwd_one_pass_kernelI11Fp32IOFp16WLi256ELi12ELi384EEv26Group_norm_nhwc_fwd_params,"ax",@progbits
	.sectioninfo	@"SHI_REGISTERS=40"
	.align	128
        .global         _Z35group_norm_nhwc_fwd_one_pass_kernelI11Fp32IOFp16WLi256ELi12ELi384EEv26Group_norm_nhwc_fwd_params
        .type           _Z35group_norm_nhwc_fwd_one_pass_kernelI11Fp32IOFp16WLi256ELi12ELi384EEv26Group_norm_nhwc_fwd_params,@function
        .size           _Z35group_norm_nhwc_fwd_one_pass_kernelI11Fp32IOFp16WLi256ELi12ELi384EEv26Group_norm_nhwc_fwd_params,(.L_x_2385 - _Z35group_norm_nhwc_fwd_one_pass_kernelI11Fp32IOFp16WLi256ELi12ELi384EEv26Group_norm_nhwc_fwd_params)
        .other          _Z35group_norm_nhwc_fwd_one_pass_kernelI11Fp32IOFp16WLi256ELi12ELi384EEv26Group_norm_nhwc_fwd_params,@"STO_CUDA_ENTRY STV_DEFAULT"
_Z35group_norm_nhwc_fwd_one_pass_kernelI11Fp32IOFp16WLi256ELi12ELi384EEv26Group_norm_nhwc_fwd_params:
.text._Z35group_norm_nhwc_fwd_one_pass_kernelI11Fp32IOFp16WLi256ELi12ELi384EEv26Group_norm_nhwc_fwd_params:
        /* <DEDUP_REMOVED lines=28> */
.L_x_2276:
        /* <DEDUP_REMOVED lines=30> */
[----:B------:R-:W-:Y:S01]  /*03a0*/  ISETP.GE.AND.EX P2, PT, R24, c[0x0][0x1cc], PT, P2 ;  /* 0x0000730018007a0c */ /* 0x000fe20003f46320 */
[----:B------:R-:W-:Y:S01]  /*03b0*/  IMAD R32, R9, c[0x0][0x1d8], R30 ;  /* 0x0000760009207a24 */ /* 0x000fe200078e021e */
[----:B------:R-:W-:Y:S02]  /*03c0*/  SHF.R.S32.HI R9, RZ, 0x1f, R31 ;  /* 0x0000001fff097819 */ /* 0x000fe4000001141f */
[----:B------:R-:W-:Y:S01]  /*03d0*/  SHF.R.S32.HI R6, RZ, 0x1f, R7 ;  /* 0x0000001fff067819 */ /* 0x000fe20000011407 */
[----:B------:R-:W-:Y:S01]  /*03e0*/  IMAD R32, R32, 0xc, RZ ;  /* 0x0000000c20207824 */ /* 0x000fe200078e02ff */
[C---:B------:R-:W-:Y:S02]  /*03f0*/  ISETP.GT.U32.OR P1, PT, R22.reuse, 0x17f, P1 ;  /* 0x0000017f1600780c */ /* 0x040fe40000f24470 */
[----:B------:R-:W-:Y:S01]  /*0400*/  ISETP.GT.U32.OR P2, PT, R22, 0x17f, P2 ;  /* 0x0000017f1600780c */ /* 0x000fe20001744470 */
[----:B------:R-:W-:Y:S01]  /*0410*/  IMAD R6, R6, c[0x0][0x1d0], RZ ;  /* 0x0000740006067a24 */ /* 0x000fe200078e02ff */
[----:B------:R-:W-:-:S03]  /*0420*/  IADD3 R34, P3, R31, R32, RZ ;  /* 0x000000201f227210 */ /* 0x000fc60007f7e0ff */
[----:B------:R-:W-:Y:S01]  /*0430*/  IMAD R37, R7, c[0x0][0x1d4], R6 ;  /* 0x0000750007257a24 */ /* 0x000fe200078e0206 */
[----:B------:R-:W-:Y:S01]  /*0440*/  LEA.HI.X.SX32 R35, R32, R9, 0x1, P3 ;  /* 0x0000000920237211 */ /* 0x000fe200018f0eff */
[----:B------:R-:W-:Y:S01]  /*0450*/  @P0 IMAD R6, R3, c[0x0][0x1c0], RZ ;  /* 0x0000700003060a24 */ /* 0x000fe200078e02ff */
[----:B------:R-:W-:-:S03]  /*0460*/  ISETP.GE.U32.AND P3, PT, R26, c[0x0][0x1c8], PT ;  /* 0x000072001a007a0c */ /* 0x000fc60003f66070 */
[----:B------:R-:W-:Y:S01]  /*0470*/  IMAD.WIDE.U32 R34, R7, c[0x0][0x1d0], R34 ;  /* 0x0000740007227a25 */ /* 0x000fe200078e0022 */
[----:B------:R-:W-:-:S03]  /*0480*/  ISETP.GE.AND.EX P3, PT, R25, c[0x0][0x1cc], PT, P3 ;  /* 0x0000730019007a0c */ /* 0x000fc60003f66330 */
[----:B------:R-:W-:Y:S01]  /*0490*/  @!P1 IMAD R7, R23, c[0x0][0x1c0], RZ ;  /* 0x0000700017079a24 */ /* 0x000fe200078e02ff */
[----:B------:R-:W-:Y:S01]  /*04a0*/  IADD3 R37, R35, R37, RZ ;  /* 0x0000002523257210 */ /* 0x000fe20007ffe0ff */
[----:B------:R-:W-:Y:S01]  /*04b0*/  @!P2 IMAD R8, R24, c[0x0][0x1c0], RZ ;  /* 0x000070001808aa24 */ /* 0x000fe200078e02ff */
[-C--:B------:R-:W-:Y:S01]  /*04c0*/  @P0 MOV R36, R34.reuse ;  /* 0x0000002200240202 */ /* 0x080fe20000000f00 */
[C---:B------:R-:W-:Y:S01]  /*04d0*/  @P0 IMAD R13, R29.reuse, c[0x0][0x1c4], R6 ;  /* 0x000071001d0d0a24 */ /* 0x040fe200078e0206 */
[-C--:B------:R-:W-:Y:S01]  /*04e0*/  @!P1 MOV R10, R34.reuse ;  /* 0x00000022000a9202 */ /* 0x080fe20000000f00 */
[----:B------:R-:W-:Y:S01]  /*04f0*/  @!P1 IMAD R15, R28, c[0x0][0x1c4], R7 ;  /* 0x000071001c0f9a24 */ /* 0x000fe200078e0207 */
[-C--:B------:R-:W-:Y:S01]  /*0500*/  @!P1 MOV R11, R37.reuse ;  /* 0x00000025000b9202 */ /* 0x080fe20000000f00 */
[----:B------:R-:W-:Y:S01]  /*0510*/  @P0 IMAD.WIDE.U32 R6, R29, c[0x0][0x1c0], R36 ;  /* 0x000070001d060a25 */ /* 0x000fe200078e0024 */
[----:B------:R-:W-:Y:S02]  /*0520*/  ISETP.GT.U32.OR P3, PT, R22, 0x17f, P3 ;  /* 0x0000017f1600780c */ /* 0x000fe40001f64470 */
[----:B------:R-:W-:Y:S01]  /*0530*/  @!P2 MOV R9, R37 ;  /* 0x000000250009a202 */ /* 0x000fe20000000f00 */
[----:B------:R-:W-:Y:S01]  /*0540*/  @!P2 IMAD R17, R27, c[0x0][0x1c4], R8 ;  /* 0x000071001b11aa24 */ /* 0x000fe200078e0208 */
[----:B------:R-:W-:Y:S01]  /*0550*/  @!P2 MOV R8, R34 ;  /* 0x000000220008a202 */ /* 0x000fe20000000f00 */
[----:B------:R-:W-:Y:S01]  /*0560*/  @!P1 IMAD.WIDE.U32 R10, R28, c[0x0][0x1c0], R10 ;  /* 0x000070001c0a9a25 */ /* 0x000fe200078e000a */
[----:B------:R-:W-:-:S02]  /*0570*/  @P0 IADD3 R7, R7, R13, RZ ;  /* 0x0000000d07070210 */ /* 0x000fc40007ffe0ff */
[C---:B------:R-:W-:Y:S01]  /*0580*/  @P0 LEA R20, P4, R6.reuse, c[0x0][0x170], 0x2 ;  /* 0x00005c0006140a11 */ /* 0x040fe200078810ff */
[----:B------:R-:W-:Y:S01]  /*0590*/  @!P2 IMAD.WIDE.U32 R8, R27, c[0x0][0x1c0], R8 ;  /* 0x000070001b08aa25 */ /* 0x000fe200078e0008 */
[----:B------:R-:W-:Y:S02]  /*05a0*/  @!P1 IADD3 R11, R11, R15, RZ ;  /* 0x0000000f0b0b9210 */ /* 0x000fe40007ffe0ff */
[----:B------:R-:W-:Y:S02]  /*05b0*/  @P0 LEA.HI.X R21, R6, c[0x0][0x174], R7, 0x2, P4 ;  /* 0x00005d0006150a11 */ /* 0x000fe400020f1407 */
[----:B------:R-:W-:Y:S02]  /*05c0*/  @!P1 LEA R18, P4, R10, c[0x0][0x170], 0x2 ;  /* 0x00005c000a129a11 */ /* 0x000fe400078810ff */
[----:B------:R-:W-:Y:S02]  /*05d0*/  @!P2 IADD3 R9, R9, R17, RZ ;  /* 0x000000110909a210 */ /* 0x000fe40007ffe0ff */
[----:B------:R-:W-:-:S02]  /*05e0*/  @!P2 LEA R16, P5, R8, c[0x0][0x170], 0x2 ;  /* 0x00005c000810aa11 */ /* 0x000fc400078a10ff */
[----:B------:R-:W-:Y:S01]  /*05f0*/  @!P1 LEA.HI.X R19, R10, c[0x0][0x174], R11, 0x2, P4 ;  /* 0x00005d000a139a11 */ /* 0x000fe200020f140b */
[----:B------:R-:W-:Y:S01]  /*0600*/  @!P3 IMAD R11, R25, c[0x0][0x1c0], RZ ;  /* 0x00007000190bba24 */ /* 0x000fe200078e02ff */
[----:B------:R-:W-:Y:S02]  /*0610*/  @!P3 MOV R14, R34 ;  /* 0x00000022000eb202 */ /* 0x000fe40000000f00 */
[----:B------:R-:W-:Y:S02]  /*0620*/  @!P3 MOV R15, R37 ;  /* 0x00000025000fb202 */ /* 0x000fe40000000f00 */
[----:B------:R-:W-:Y:S02]  /*0630*/  MOV R7, RZ ;  /* 0x000000ff00077202 */ /* 0x000fe40000000f00 */
[----:B------:R-:W-:Y:S02]  /*0640*/  MOV R6, RZ ;  /* 0x000000ff00067202 */ /* 0x000fe40000000f00 */
[----:B------:R-:W-:-:S02]  /*0650*/  @!P2 LEA.HI.X R17, R8, c[0x0][0x174], R9, 0x2, P5 ;  /* 0x00005d000811aa11 */ /* 0x000fc400028f1409 */
[----:B------:R-:W-:Y:S01]  /*0660*/  CS2R R8, SRZ ;  /* 0x0000000000087805 */ /* 0x000fe2000001ff00 */
[C---:B------:R-:W-:Y:S01]  /*0670*/  @!P3 IMAD R13, R26.reuse, c[0x0][0x1c4], R11 ;  /* 0x000071001a0dba24 */ /* 0x040fe200078e020b */
[----:B------:R0:W2:Y:S01]  /*0680*/  @P0 LDG.E.64 R6, [R20.64] ;  /* 0x0000000614060981 */ /* 0x0000a2000c1e1b00 */
[----:B------:R-:W-:Y:S01]  /*0690*/  @!P3 IMAD.WIDE.U32 R14, R26, c[0x0][0x1c0], R14 ;  /* 0x000070001a0eba25 */ /* 0x000fe200078e000e */
[----:B------:R-:W-:Y:S02]  /*06a0*/  CS2R R10, SRZ ;  /* 0x00000000000a7805 */ /* 0x000fe4000001ff00 */
[----:B------:R-:W3:Y:S02]  /*06b0*/  @!P1 LDG.E.64 R8, [R18.64] ;  /* 0x0000000612089981 */ /* 0x000ee4000c1e1b00 */
[----:B------:R-:W-:Y:S02]  /*06c0*/  @!P3 IADD3 R13, R15, R13, RZ ;  /* 0x0000000d0f0db210 */ /* 0x000fe40007ffe0ff */
[----:B------:R-:W-:Y:S01]  /*06d0*/  @!P3 LEA R12, P1, R14, c[0x0][0x170], 0x2 ;  /* 0x00005c000e0cba11 */ /* 0x000fe200078210ff */
[----:B------:R-:W4:Y:S01]  /*06e0*/  @!P2 LDG.E.64 R10, [R16.64] ;  /* 0x00000006100aa981 */ /* 0x000f22000c1e1b00 */
[----:B0-----:R-:W-:-:S02]  /*06f0*/  CS2R R20, SRZ ;  /* 0x0000000000147805 */ /* 0x001fc4000001ff00 */
[----:B------:R-:W-:-:S05]  /*0700*/  @!P3 LEA.HI.X R13, R14, c[0x0][0x174], R13, 0x2, P1 ;  /* 0x00005d000e0dba11 */ /* 0x000fca00008f140d */
[----:B------:R0:W5:Y:S01]  /*0710*/  @!P3 LDG.E.64 R20, [R12.64] ;  /* 0x000000060c14b981 */ /* 0x000162000c1e1b00 */
[C---:B------:R-:W-:Y:S02]  /*0720*/  ISETP.GT.AND P1, PT, R4.reuse, 0x1e, PT ;  /* 0x0000001e0400780c */ /* 0x040fe40003f24270 */
[----:B------:R-:W-:Y:S02]  /*0730*/  ISETP.NE.AND P3, PT, R4, RZ, PT ;  /* 0x000000ff0400720c */ /* 0x000fe40003f65270 */
[----:B------:R-:W-:Y:S01]  /*0740*/  ISETP.NE.AND P2, PT, R22, RZ, PT ;  /* 0x000000ff1600720c */ /* 0x000fe20003f45270 */
[----:B------:R-:W-:Y:S01]  /*0750*/  BSSY B0, `(.L_x_2254) ;  /* 0x000004c000007945 */ /* 0x000fe20003800000 */
[----:B--2---:R-:W-:Y:S02]  /*0760*/  FMUL.FTZ R15, R7, R7 ;  /* 0x00000007070f7220 */ /* 0x004fe40000410000 */
[----:B------:R-:W-:Y:S02]  /*0770*/  FADD.FTZ R14, R6, R7 ;  /* 0x00000007060e7221 */ /* 0x000fe40000010000 */
[----:B---3--:R-:W-:-:S02]  /*0780*/  FMUL.FTZ R33, R9, R9 ;  /* 0x0000000909217220 */ /* 0x008fc40000410000 */
[----:B------:R-:W-:Y:S02]  /*0790*/  FFMA.FTZ R15, R6, R6, R15 ;  /* 0x00000006060f7223 */ /* 0x000fe4000001000f */
[C---:B------:R-:W-:Y:S02]  /*07a0*/  FADD.FTZ R19, R8.reuse, R9 ;  /* 0x0000000908137221 */ /* 0x040fe40000010000 */
[----:B----4-:R-:W-:Y:S02]  /*07b0*/  FMUL.FTZ R17, R11, R11 ;  /* 0x0000000b0b117220 */ /* 0x010fe40000410000 */
[----:B------:R-:W-:Y:S02]  /*07c0*/  FADD.FTZ R14, RZ, R14 ;  /* 0x0000000eff0e7221 */ /* 0x000fe40000010000 */
[----:B------:R-:W-:Y:S02]  /*07d0*/  FFMA.FTZ R18, R8, R8, R33 ;  /* 0x0000000808127223 */ /* 0x000fe40000010021 */
[----:B------:R-:W-:-:S02]  /*07e0*/  FADD.FTZ R15, RZ, R15 ;  /* 0x0000000fff0f7221 */ /* 0x000fc40000010000 */
[----:B0-----:R-:W-:Y:S02]  /*07f0*/  FFMA.FTZ R12, R10, R10, R17 ;  /* 0x0000000a0a0c7223 */ /* 0x001fe40000010011 */
[----:B------:R-:W-:Y:S02]  /*0800*/  FADD.FTZ R14, R14, R19 ;  /* 0x000000130e0e7221 */ /* 0x000fe40000010000 */
[----:B------:R-:W-:Y:S02]  /*0810*/  FADD.FTZ R15, R15, R18 ;  /* 0x000000120f0f7221 */ /* 0x000fe40000010000 */
[----:B------:R-:W-:Y:S02]  /*0820*/  FADD.FTZ R13, R10, R11 ;  /* 0x0000000b0a0d7221 */ /* 0x000fe40000010000 */
        /* <DEDUP_REMOVED lines=62> */
.L_x_2255:
[----:B------:R-:W-:Y:S05]  /*0c10*/  BSYNC B0 ;  /* 0x0000000000007941 */ /* 0x000fea0003800000 */
.L_x_2254:
        /* <DEDUP_REMOVED lines=20> */
[----:B-1----:R-:W-:Y:S01]  /*0d60*/  SEL R15, RZ, c[0x0][0xc], P1 ;  /* 0x00000300ff0f7a07 */ /* 0x002fe20000800000 */
[----:B------:R-:W-:-:S00]  /*0d70*/  ERRBAR ;  /* 0x00000000000079ab */ /* 0x000fc00000000000 */
[----:B------:R1:W-:Y:S02]  /*0d80*/  RED.E.ADD.S32.STRONG.GPU [R12.64], R19 ;  /* 0x000000130c00798e */ /* 0x0003e4000c10e386 */
[----:B------:R-:W-:-:S13]  /*0d90*/  ISETP.NE.AND P1, PT, R15, -0x1, PT ;  /* 0xffffffff0f00780c */ /* 0x000fda0003f25270 */
[----:B-1----:R-:W-:Y:S05]  /*0da0*/  @!P1 BRA `(.L_x_2257) ;  /* 0x0000005000009947 */ /* 0x002fea0003800000 */
.L_x_2258:
[----:B------:R-:W2:Y:S01]  /*0db0*/  LDG.E.STRONG.GPU R14, [R12.64] ;  /* 0x000000060c0e7981 */ /* 0x000ea2000c1ef900 */
[----:B------:R-:W-:Y:S01]  /*0dc0*/  YIELD ;  /* 0x0000000000007946 */ /* 0x000fe20003800000 */
[----:B--2---:R-:W-:Y:S01]  /*0dd0*/  ISETP.NE.AND P1, PT, R14, R15, PT ;  /* 0x0000000f0e00720c */ /* 0x004fe20003f25270 */
[----:B------:R-:W-:-:S12]  /*0de0*/  CCTL.IVALL ;  /* 0x00000000ff00798f */ /* 0x000fd80002000000 */
[----:B------:R-:W-:Y:S05]  /*0df0*/  @P1 BRA `(.L_x_2258) ;  /* 0xffffffb000001947 */ /* 0x000fea000383ffff */
.L_x_2257:
        /* <DEDUP_REMOVED lines=11> */
.L_x_2260:
        /* <DEDUP_REMOVED lines=59> */
.L_x_2259:
        /* <DEDUP_REMOVED lines=19> */
.L_x_2262:
[----:B------:R-:W-:Y:S05]  /*1390*/  BSYNC B0 ;  /* 0x0000000000007941 */ /* 0x000fea0003800000 */
.L_x_2261:
        /* <DEDUP_REMOVED lines=30> */
.L_x_2256:
        /* <DEDUP_REMOVED lines=11> */
[----:B------:R0:W-:Y:S03]  /*1630*/  @!P1 STG.E.64 [R14.64], R12 ;  /* 0x0000000c0e009986 */ /* 0x0001e6000c101b06 */
[----:B------:R-:W-:Y:S01]  /*1640*/  IMAD.WIDE R32, R32, R33, c[0x0][0x180] ;  /* 0x0000600020207625 */ /* 0x000fe200078e0221 */
[----:B------:R-:W-:Y:S06]  /*1650*/  BAR.SYNC.DEFER_BLOCKING 0x0 ;  /* 0x0000000000007b1d */ /* 0x000fec0000010000 */
[----:B------:R1:W2:Y:S04]  /*1660*/  LDG.E.U16 R19, [R16.64] ;  /* 0x0000000610137981 */ /* 0x0002a8000c1e1500 */
[----:B0-----:R1:W3:Y:S04]  /*1670*/  LDG.E.U16 R14, [R16.64+0x2] ;  /* 0x00000206100e7981 */ /* 0x0012e8000c1e1500 */
[----:B------:R0:W4:Y:S04]  /*1680*/  LDG.E.U16 R15, [R32.64] ;  /* 0x00000006200f7981 */ /* 0x000128000c1e1500 */
[----:B------:R0:W5:Y:S01]  /*1690*/  LDG.E.U16 R18, [R32.64+0x2] ;  /* 0x0000020620127981 */ /* 0x000162000c1e1500 */
[----:B------:R-:W-:-:S02]  /*16a0*/  ISETP.NE.AND P4, PT, RZ, UR5, PT ;  /* 0x00000005ff007c0c */ /* 0x000fc4000bf85270 */
[----:B-1----:R-:W-:Y:S01]  /*16b0*/  MOV R16, 0x3f800000 ;  /* 0x3f80000000107802 */ /* 0x002fe20000000f00 */
[----:B------:R-:W1:Y:S01]  /*16c0*/  LDS.64 R12, [0x78] ;  /* 0x00007800ff0c7984 */ /* 0x000e620000000a00 */
[----:B------:R-:W-:Y:S02]  /*16d0*/  ISETP.GE.U32.AND P2, PT, R28, c[0x0][0x1c8], PT ;  /* 0x000072001c007a0c */ /* 0x000fe40003f46070 */
[----:B------:R-:W-:Y:S02]  /*16e0*/  ISETP.GE.U32.AND P3, PT, R27, c[0x0][0x1c8], PT ;  /* 0x000072001b007a0c */ /* 0x000fe40003f66070 */
[----:B------:R-:W-:Y:S02]  /*16f0*/  ISETP.GE.AND.EX P2, PT, R23, c[0x0][0x1cc], PT, P2 ;  /* 0x0000730017007a0c */ /* 0x000fe40003f46320 */
[----:B------:R-:W-:Y:S02]  /*1700*/  ISETP.GE.AND.EX P3, PT, R24, c[0x0][0x1cc], PT, P3 ;  /* 0x0000730018007a0c */ /* 0x000fe40003f66330 */
[----:B------:R-:W-:-:S02]  /*1710*/  ISETP.GT.U32.OR P2, PT, R22, 0x17f, P2 ;  /* 0x0000017f1600780c */ /* 0x000fc40001744470 */
        /* <DEDUP_REMOVED lines=26> */
[----:B--2---:R-:W-:Y:S02]  /*18c0*/  HADD2.F32 R19, -RZ, R19.H0_H0 ;  /* 0x20000013ff137230 */ /* 0x004fe40000004100 */
[----:B---3--:R-:W-:Y:S02]  /*18d0*/  HADD2.F32 R14, -RZ, R14.H0_H0 ;  /* 0x2000000eff0e7230 */ /* 0x008fe40000004100 */
[----:B----4-:R-:W-:Y:S02]  /*18e0*/  HADD2.F32 R12, -RZ, R15.H0_H0 ;  /* 0x2000000fff0c7230 */ /* 0x010fe40000004100 */
[----:B-----5:R-:W-:-:S03]  /*18f0*/  HADD2.F32 R13, -RZ, R18.H0_H0 ;  /* 0x20000012ff0d7230 */ /* 0x020fc60000004100 */
        /* <DEDUP_REMOVED lines=13> */
.L_x_2263:
        /* <DEDUP_REMOVED lines=11> */
.L_x_2265:
[----:B------:R-:W-:Y:S05]  /*1a80*/  BSYNC B0 ;  /* 0x0000000000007941 */ /* 0x000fea0003800000 */
.L_x_2264:
        /* <DEDUP_REMOVED lines=13> */
.L_x_2266:
        /* <DEDUP_REMOVED lines=11> */
.L_x_2268:
[----:B------:R-:W-:Y:S05]  /*1c10*/  BSYNC B0 ;  /* 0x0000000000007941 */ /* 0x000fea0003800000 */
.L_x_2267:
        /* <DEDUP_REMOVED lines=13> */
.L_x_2269:
        /* <DEDUP_REMOVED lines=11> */
.L_x_2271:
[----:B------:R-:W-:Y:S05]  /*1da0*/  BSYNC B0 ;  /* 0x0000000000007941 */ /* 0x000fea0003800000 */
.L_x_2270:
        /* <DEDUP_REMOVED lines=13> */
.L_x_2272:
        /* <DEDUP_REMOVED lines=10> */
.L_x_2274:
[----:B------:R-:W-:Y:S05]  /*1f20*/  BSYNC B0 ;  /* 0x0000000000007941 */ /* 0x000fea0003800000 */
.L_x_2273:
[----:B------:R-:W-:Y:S02]  /*1f30*/  IADD3 R30, R30, c[0x0][0x10], RZ ;  /* 0x000004001e1e7a10 */ /* 0x000fe40007ffe0ff */
[----:B------:R-:W-:Y:S02]  /*1f40*/  IADD3 R2, R2, 0x1, RZ ;  /* 0x0000000102027810 */ /* 0x000fe40007ffe0ff */
[----:B------:R-:W-:-:S13]  /*1f50*/  ISETP.GE.AND P1, PT, R30, UR4, PT ;  /* 0x000000041e007c0c */ /* 0x000fda000bf26270 */
[----:B------:R-:W-:Y:S01]  /*1f60*/  @P1 CALL.REL.NOINC `(.L_x_2275) ;  /* 0x0000001000001944 */ /* 0x000fe20003c00000 */
[----:B------:R-:W-:Y:S05]  /*1f70*/  BRA `(.L_x_2276) ;  /* 0xffffe24000007947 */ /* 0x000fea000383ffff */
.L_x_2275:
[----:B------:R-:W-:Y:S05]  /*1f80*/  EXIT ;  /* 0x000000000000794d */ /* 0x000fea0003800000 */
.L_x_2277:
        /* <DEDUP_REMOVED lines=15> */
.L_x_2385:


//--------------------- .text._Z35group_norm_nhwc_fwd_one_pass_kernelI11Fp32IOFp16WLi512ELi12ELi384EEv26Group_norm_nhwc_fwd_params --------------------------
	.section	.text._Z35group_norm_nhwc_fwd_one_pass_kernelI11Fp32IOFp16WLi512ELi12ELi384EEv26Group_norm_nhwc_fwd_params,"ax",@progbits
	.sectioninfo	@"SHI_REGISTERS=56"
	.align	128
        .global         _Z35group_norm_nhwc_fwd_one_pass_kernelI11Fp32IOFp16WLi512ELi12ELi384EEv26Group_norm_nhwc_fwd_params
        .type           _Z35group_norm_nhwc_fwd_one_pass_kernelI11Fp32IOFp16WLi512ELi12ELi384EEv26Group_norm_nhwc_fwd_params,@function
        .size           _Z35group_norm_nhwc_fwd_one_pass_kernelI11Fp32IOFp16WLi512ELi12ELi384EEv26Group_norm_nhwc_fwd_params,(.L_x_2386 - _Z35group_norm_nhwc_fwd_one_pass_kernelI11Fp32IOFp16WLi512ELi12ELi384EEv26Group_norm_nhwc_fwd_params)
        .other          _Z35group_norm_nhwc_fwd_one_pass_kernelI11Fp32IOFp16WLi512ELi12ELi384EEv26Group_norm_nhwc_fwd_params,@"STO_CUDA_ENTRY STV_DEFAULT"
_Z35group_norm_nhwc_fwd_one_pass_kernelI11Fp32IOFp16WLi512ELi12ELi384EEv26Group_norm_nhwc_fwd_params:
.text._Z35group_norm_nhwc_fwd_one_pass_kernelI11Fp32IOFp16WLi512ELi12ELi384EEv26Group_norm_nhwc_fwd_params:
        /* <DEDUP_REMOVED lines=32> */
.L_x_2312:
        /* <DEDUP_REMOVED lines=241> */
.L_x_2279:
[----:B------:R-:W-:Y:S05]  /*1110*/  BSYNC B0 ;  /* 0x0000000000007941 */ /* 0x000fea0003800000 */
.L_x_2278:
        /* <DEDUP_REMOVED lines=25> */
.L_x_2282:
[----:B------:R-:W2:Y:S01]  /*12b0*/  LDG.E.STRONG.GPU R18, [R16.64] ;  /* 0x0000000610127981 */ /* 0x000ea2000c1ef900 */
[----:B------:R-:W-:Y:S01]  /*12c0*/  YIELD ;  /* 0x0000000000007946 */ /* 0x000fe20003800000 */
[----:B--2---:R-:W-:Y:S01]  /*12d0*/  ISETP.NE.AND P1, PT, R18, R23, PT ;  /* 0x000000171200720c */ /* 0x004fe20003f25270 */
[----:B------:R-:W-:-:S12]  /*12e0*/  CCTL.IVALL ;  /* 0x00000000ff00798f */ /* 0x000fd80002000000 */
[----:B------:R-:W-:Y:S05]  /*12f0*/  @P1 BRA `(.L_x_2282) ;  /* 0xffffffb000001947 */ /* 0x000fea000383ffff */
.L_x_2281:
        /* <DEDUP_REMOVED lines=11> */
.L_x_2284:
        /* <DEDUP_REMOVED lines=59> */
.L_x_2283:
        /* <DEDUP_REMOVED lines=19> */
.L_x_2286:
[----:B------:R-:W-:Y:S05]  /*1890*/  BSYNC B0 ;  /* 0x0000000000007941 */ /* 0x000fea0003800000 */
.L_x_2285:
        /* <DEDUP_REMOVED lines=30> */
.L_x_2280:
        /* <DEDUP_REMOVED lines=48> */
.L_x_2287:
        /* <DEDUP_REMOVED lines=11> */
.L_x_2289:
[----:B------:R-:W-:Y:S05]  /*1e30*/  BSYNC B0 ;  /* 0x0000000000007941 */ /* 0x000fea0003800000 */
.L_x_2288:
        /* <DEDUP_REMOVED lines=37> */
.L_x_2290:
        /* <DEDUP_REMOVED lines=11> */
.L_x_2292:
[----:B------:R-:W-:Y:S05]  /*2140*/  BSYNC B0 ;  /* 0x0000000000007941 */ /* 0x000fea0003800000 */
.L_x_2291:
        /* <DEDUP_REMOVED lines=13> */
.L_x_2293:
        /* <DEDUP_REMOVED lines=11> */
.L_x_2295:
[----:B------:R-:W-:Y:S05]  /*22d0*/  BSYNC B0 ;  /* 0x0000000000007941 */ /* 0x000fea0003800000 */
.L_x_2294:
        /* <DEDUP_REMOVED lines=38> */
.L_x_2296:
        /* <DEDUP_REMOVED lines=11> */
.L_x_2298:
[----:B------:R-:W-:Y:S05]  /*25f0*/  BSYNC B0 ;  /* 0x0000000000007941 */ /* 0x000fea0003800000 */
.L_x_2297:
        /* <DEDUP_REMOVED lines=13> */
.L_x_2299:
        /* <DEDUP_REMOVED lines=11> */
.L_x_2301:
[----:B------:R-:W-:Y:S05]  /*2780*/  BSYNC B0 ;  /* 0x0000000000007941 */ /* 0x000fea0003800000 */
.L_x_2300:
        /* <DEDUP_REMOVED lines=13> */
.L_x_2302:
        /* <DEDUP_REMOVED lines=11> */
.L_x_2304:
[----:B------:R-:W-:Y:S05]  /*2910*/  BSYNC B0 ;  /* 0x0000000000007941 */ /* 0x000fea0003800000 */
.L_x_2303:
        /* <DEDUP_REMOVED lines=13> */
.L_x_2305:
        /* <DEDUP_REMOVED lines=11> */
.L_x_2307:
[----:B------:R-:W-:Y:S05]  /*2aa0*/  BSYNC B0 ;  /* 0x0000000000007941 */ /* 0x000fea0003800000 */
.L_x_2306:
        /* <DEDUP_REMOVED lines=13> */
.L_x_2308:
        /* <DEDUP_REMOVED lines=10> */
.L_x_2310:
[----:B------:R-:W-:Y:S05]  /*2c20*/  BSYNC B0 ;  /* 0x0000000000007941 */ /* 0x000fea0003800000 */
.L_x_2309:
[----:B------:R-:W-:Y:S02]  /*2c30*/  IADD3 R46, R46, c[0x0][0x10], RZ ;  /* 0x000004002e2e7a10 */ /* 0x000fe40007ffe0ff */
[----:B------:R-:W-:Y:S02]  /*2c40*/  IADD3 R5, R5, 0x1, RZ ;  /* 0x0000000105057810 */ /* 0x000fe40007ffe0ff */
[----:B------:R-:W-:-:S13]  /*2c50*/  ISETP.GE.AND P1, PT, R46, UR4, PT ;  /* 0x000000042e007c0c */ /* 0x000fda000bf26270 */
[----:B------:R-:W-:Y:S01]  /*2c60*/  @P1 CALL.REL.NOINC `(.L_x_2311) ;  /* 0x0000001000001944 */ /* 0x000fe20003c00000 */
[----:B------:R-:W-:Y:S05]  /*2c70*/  BRA `(.L_x_2312) ;  /* 0xffffd58000007947 */ /* 0x000fea000383ffff */
.L_x_2311:
[----:B------:R-:W-:Y:S05]  /*2c80*/  EXIT ;  /* 0x000000000000794d */ /* 0x000fea0003800000 */
.L_x_2313:
        /* <DEDUP_REMOVED lines=15> */
.L_x_2386:


//--------------------- .nv.global                --------------------------
	.section	.nv.global,"aw",@nobits
.nv.global:
	.type		_ZN61_INTERNAL_6b3be3ff_30_group_norm_nhwc_one_pass_12_cu_dad538916thrust23THRUST_300001_SM_800_NS12placeholders2_5E,@object
	.size		_ZN61_INTERNAL_6b3be3ff_30_group_norm_nhwc_one_pass_12_cu_dad538916thrust23THRUST_300001_SM_800_NS12placeholders2_5E,(_ZN61_INTERNAL_6b3be3ff_30_group_norm_nhwc_one_pass_12_cu_dad538914cuda3std3__45__cpo6cbeginE - _ZN61_INTERNAL_6b3be3ff_30_group_norm_nhwc_one_pass_12_cu_dad538916thrust23THRUST_300001_SM_800_NS12placeholders2_5E)
_ZN61_INTERNAL_6b3be3ff_30_group_norm_nhwc_one_pass_12_cu_dad538916thrust23THRUST_300001_SM_800_NS12placeholders2_5E:
	.zero		1
	.type		_ZN61_INTERNAL_6b3be3ff_30_group_norm_nhwc_one_pass_12_cu_dad538914cuda3std3__45__cpo6cbeginE,@object
	.size		_ZN61_INTERNAL_6b3be3ff_30_group_norm_nhwc_one_pass_12_cu_dad538914cuda3std3__45__cpo6cbeginE,(_ZN61_INTERNAL_6b3be3ff_30_group_norm_nhwc_one_pass_12_cu_dad538914cuda3std6ranges3__45__cpo6cbeginE - _ZN61_INTERNAL_6b3be3ff_30_group_norm_nhwc_one_pass_12_cu_dad538914cuda3std3__45__cpo6cbeginE)
_ZN61_INTERNAL_6b3be3ff_30_group_norm_nhwc_one_pass_12_cu_dad538914cuda3std3__45__cpo6cbeginE:
	.zero		1
	.type		_ZN61_INTERNAL_6b3be3ff_30_group_norm_nhwc_one_pass_12_cu_dad538914cuda3std6ranges3__45__cpo6cbeginE,@object
	.size		_ZN61_INTERNAL_6b3be3ff_30_group_norm_nhwc_one_pass_12_cu_dad538914cuda3std6ranges3__45__cpo6cbeginE,(_ZN61_INTERNAL_6b3be3ff_30_group_norm_nhwc_one_pass_12_cu_dad538914cuda3std3__48in_placeE - _ZN61_INTERNAL_6b3be3ff_30_group_norm_nhwc_one_pass_12_cu_dad538914cuda3std6ranges3__45__cpo6cbeginE)
_ZN61_INTERNAL_6b3be3ff_30_group_norm_nhwc_one_pass_12_cu_dad538914cuda3std6ranges3__45__cpo6cbeginE:
	.zero		1
	.type		_ZN61_INTERNAL_6b3be3ff_30_group_norm_nhwc_one_pass_12_cu_dad538914cuda3std3__48in_placeE,@object
	.size		_ZN61_INTERNAL_6b3be3ff_30_group_norm_nhwc_one_pass_12_cu_dad538914cuda3std3__48in_placeE,(_ZN61_INTERNAL_6b3be3ff_30_group_norm_nhwc_one_pass_12_cu_dad538914cuda3std6ranges3__45__cpo4sizeE - _ZN61_INTERNAL_6b3be3ff_30_group_norm_nhwc_one_pass_12_cu_dad538914cuda3std3__48in_placeE)
_ZN61_INTERNAL_6b3be3ff_30_group_norm_nhwc_one_pass_12_cu_dad538914cuda3std3__48in_placeE:
	.zero		1
	.type		_ZN61_INTERNAL_6b3be3ff_30_group_norm_nhwc_one_pass_12_cu_dad538914cuda3std6ranges3__45__cpo4sizeE,@object
	.size		_ZN61_INTERNAL_6b3be3ff_30_group_norm_nhwc_one_pass_12_cu_dad538914cuda3std6ranges3__45__cpo4sizeE,(_ZN61_INTERNAL_6b3be3ff_30_group_norm_nhwc_one_pass_12_cu_dad538916thrust23THRUST_300001_SM_800_NS12placeholders2_9E - _ZN61_INTERNAL_6b3be3ff_30_group_norm_nhwc_one_pass_12_cu_dad538914cuda3std6ranges3__45__cpo4sizeE)
_ZN61_INTERNAL_6b3be3ff_30_group_norm_nhwc_one_pass_12_cu_dad538914cuda3std6ranges3__45__cpo4sizeE:
	.zero		1
	.type		_ZN61_INTERNAL_6b3be3ff_30_group_norm_nhwc_one_pass_12_cu_dad538916thrust23THRUST_300001_SM_800_NS12placeholders2_9E,@object
	.size		_ZN61_INTERNAL_6b3be3ff_30_group_norm_nhwc_one_pass_12_cu_dad538916thrust23THRUST_300001_SM_800_NS12placeholders2_9E,(_ZN61_INTERNAL_6b3be3ff_30_group_norm_nhwc_one_pass_12_cu_dad538914cuda3std3__45__cpo7crbeginE - _ZN61_INTERNAL_6b3be3ff_30_group_norm_nhwc_one_pass_12_cu_dad538916thrust23THRUST_300001_SM_800_NS12placeholders2_9E)
_ZN61_INTERNAL_6b3be3ff_30_group_norm_nhwc_one_pass_12_cu_dad538916thrust23THRUST_300001_SM_800_NS12placeholders2_9E:
	.zero		1
	.type		_ZN61_INTERNAL_6b3be3ff_30_group_norm_nhwc_one_pass_12_cu_dad538914cuda3std3__45__cpo7crbeginE,@object
	.size		_ZN61_INTERNAL_6b3be3ff_30_group_norm_nhwc_one_pass_12_cu_dad538914cuda3std3__45__cpo7crbeginE,(_ZN61_INTERNAL_6b3be3ff_30_group_norm_nhwc_one_pass_12_cu_dad538914cuda3std6ranges3__45__cpo4nextE - _ZN61_INTERNAL_6b3be3ff_30_group_norm_nhwc_one_pass_12_cu_dad538914cuda3std3__45__cpo7crbeginE)
_ZN61_INTERNAL_6b3be3ff_30_group_norm_nhwc_one_pass_12_cu_dad538914cuda3std3__45__cpo7crbeginE:
	.zero		1
	.type		_ZN61_INTERNAL_6b3be3ff_30_group_norm_nhwc_one_pass_12_cu_dad538914cuda3std6ranges3__45__cpo4nextE,@object
	.size		_ZN61_INTERNAL_6b3be3ff_30_group_norm_nhwc_one_pass_12_cu_dad538914cuda3std6ranges3__45__cpo4nextE,(_ZN61_INTERNAL_6b3be3ff_30_group_norm_nhwc_one_pass_12_cu_dad538914cuda3std6ranges3__45__cpo4swapE - _ZN61_INTERNAL_6b3be3ff_30_group_norm_nhwc_one_pass_12_cu_dad538914cuda3std6ranges3__45__cpo4nextE)
_ZN61_INTERNAL_6b3be3ff_30_group_norm_nhwc_one_pass_12_cu_dad538914cuda3std6ranges3__45__cpo4nextE:
	.zero		1
	.type		_ZN61_INTERNAL_6b3be3ff_30_group_norm_nhwc_one_pass_12_cu_dad538914cuda3std6ranges3__45__cpo4swapE,@object
	.size		_ZN61_INTERNAL_6b3be3ff_30_group_norm_nhwc_one_pass_12_cu_dad538914cuda3std6ranges3__45__cpo4swapE,(_ZN61_INTERNAL_6b3be3ff_30_group_norm_nhwc_one_pass_12_cu_dad538916thrust23THRUST_300001_SM_800_NS12placeholders2_1E - _ZN61_INTERNAL_6b3be3ff_30_group_norm_nhwc_one_pass_12_cu_dad538914cuda3std6ranges3__45__cpo4swapE)
_ZN61_INTERNAL_6b3be3ff_30_group_norm_nhwc_one_pass_12_cu_dad538914cuda3std6ranges3__45__cpo4swapE:
	.zero		1
	.type		_ZN61_INTERNAL_6b3be3ff_30_group_norm_nhwc_one_pass_12_cu_dad538916thrust23THRUST_300001_SM_800_NS12placeholders2_1E,@object
	.size		_ZN61_INTERNAL_6b3be3ff_30_group_norm_nhwc_one_pass_12_cu_dad538916thrust23THRUST_300001_SM_800_NS12placeholders2_1E,(_ZN61_INTERNAL_6b3be3ff_30_group_norm_nhwc_one_pass_12_cu_dad538916thrust23THRUST_300001_SM_800_NS12placeholders2_3E - _ZN61_INTERNAL_6b3be3ff_30_group_norm_nhwc_one_pass_12_cu_dad538916thrust23THRUST_300001_SM_800_NS12placeholders2_1E)
_ZN61_INTERNAL_6b3be3ff_30_group_norm_nhwc_one_pass_12_cu_dad538916thrust23THRUST_300001_SM_800_NS12placeholders2_1E:
	.zero		1
	.type		_ZN61_INTERNAL_6b3be3ff_30_group_norm_nhwc_one_pass_12_cu_dad538916thrust23THRUST_300001_SM_800_NS12placeholders2_3E,@object
	.size		_ZN61_INTERNAL_6b3be3ff_30_group_norm_nhwc_one_pass_12_cu_dad538916thrust23THRUST_300001_SM_800_NS12placeholders2_3E,(_ZN61_INTERNAL_6b3be3ff_30_group_norm_nhwc_one_pass_12_cu_dad538914cuda3std3__45__cpo5beginE - _ZN61_INTERNAL_6b3be3ff_30_group_norm_nhwc_one_pass_12_cu_dad538916thrust23THRUST_300001_SM_800_NS12placeholders2_3E)
_ZN61_INTERNAL_6b3be3ff_30_group_norm_nhwc_one_pass_12_cu_dad538916thrust23THRUST_300001_SM_800_NS12placeholders2_3E:
	.zero		1
	.type		_ZN61_INTERNAL_6b3be3ff_30_group_norm_nhwc_one_pass_12_cu_dad538914cuda3std3__45__cpo5beginE,@object
	.size		_ZN61_INTERNAL_6b3be3ff_30_group_norm_nhwc_one_pass_12_cu_dad538914cuda3std3__45__cpo5beginE,(_ZN61_INTERNAL_6b3be3ff_30_group_norm_nhwc_one_pass_12_cu_dad538914cuda3std6ranges3__45__cpo5beginE - _ZN61_INTERNAL_6b3be3ff_30_group_norm_nhwc_one_pass_12_cu_dad538914cuda3std3__45__cpo5beginE)
_ZN61_INTERNAL_6b3be3ff_30_group_norm_nhwc_one_pass_12_cu_dad538914cuda3std3__45__cpo5beginE:
	.zero		1
	.type		_ZN61_INTERNAL_6b3be3ff_30_group_norm_nhwc_one_pass_12_cu_dad538914cuda3std6ranges3__45__cpo5beginE,@object
	.size		_ZN61_INTERNAL_6b3be3ff_30_group_norm_nhwc_one_pass_12_cu_dad538914cuda3std6ranges3__45__cpo5beginE,(_ZN61_INTERNAL_6b3be3ff_30_group_norm_nhwc_one_pass_12_cu_dad538914cuda3std3__463_GLOBAL__N__6b3be3ff_30_group_norm_nhwc_one_pass_12_cu_dad538916ignoreE - _ZN61_INTERNAL_6b3be3ff_30_group_norm_nhwc_one_pass_12_cu_dad538914cuda3std6ranges3__45__cpo5beginE)
_ZN61_INTERNAL_6b3be3ff_30_group_norm_nhwc_one_pass_12_cu_dad538914cuda3std6ranges3__45__cpo5beginE:
	.zero		1
	.type		_ZN61_INTERNAL_6b3be3ff_30_group_norm_nhwc_one_pass_12_cu_dad538914cuda3std3__463_GLOBAL__N__6b3be3ff_30_group_norm_nhwc_one_pass_12_cu_dad538916ignoreE,@object
	.size		_ZN61_INTERNAL_6b3be3ff_30_group_norm_nhwc_one_pass_12_cu_dad538914cuda3std3__463_GLOBAL__N__6b3be3ff_30_group_norm_nhwc_one_pass_12_cu_dad538916ignoreE,(_ZN61_INTERNAL_6b3be3ff_30_group_norm_nhwc_one_pass_12_cu_dad538914cuda3std6ranges3__45__cpo4dataE - _ZN61_INTERNAL_6b3be3ff_30_group_norm_nhwc_one_pass_12_cu_dad538914cuda3std3__463_GLOBAL__N__6b3be3ff_30_group_norm_nhwc_one_pass_12_cu_dad538916ignoreE)
_ZN61_INTERNAL_6b3be3ff_30_group_norm_nhwc_one_pass_12_cu_dad538914cuda3std3__463_GLOBAL__N__6b3be3ff_30_group_norm_nhwc_one_pass_12_cu_dad538916ignoreE:
	.zero		1
	.type		_ZN61_INTERNAL_6b3be3ff_30_group_norm_nhwc_one_pass_12_cu_dad538914cuda3std6ranges3__45__cpo4dataE,@object
	.size		_ZN61_INTERNAL_6b3be3ff_30_group_norm_nhwc_one_pass_12_cu_dad538914cuda3std6ranges3__45__cpo4dataE,(_ZN61_INTERNAL_6b3be3ff_30_group_norm_nhwc_one_pass_12_cu_dad538916thrust23THRUST_300001_SM_800_NS12placeholders2_7E - _ZN61_INTERNAL_6b3be3ff_30_group_norm_nhwc_one_pass_12_cu_dad538914cuda3std6ranges3__45__cpo4dataE)
_ZN61_INTERNAL_6b3be3ff_30_group_norm_nhwc_one_pass_12_cu_dad538914cuda3std6ranges3__45__cpo4dataE:
	.zero		1
	.type		_ZN61_INTERNAL_6b3be3ff_30_group_norm_nhwc_one_pass_12_cu_dad538916thrust23THRUST_300001_SM_800_NS12placeholders2_7E,@object
	.size		_ZN61_INTERNAL_6b3be3ff_30_group_norm_nhwc_one_pass_12_cu_dad538916thrust23THRUST_300001_SM_800_NS12placeholders2_7E,(_ZN61_INTERNAL_6b3be3ff_30_group_norm_nhwc_one_pass_12_cu_dad538914cuda3std3__45__cpo6rbeginE - _ZN61_INTERNAL_6b3be3ff_30_group_norm_nhwc_one_pass_12_cu_dad538916thrust23THRUST_300001_SM_800_NS12placeholders2_7E)
_ZN61_INTERNAL_6b3be3ff_30_group_norm_nhwc_one_pass_12_cu_dad538916thrust23THRUST_300001_SM_800_NS12placeholders2_7E:
	.zero		1
	.type		_ZN61_INTERNAL_6b3be3ff_30_group_norm_nhwc_one_pass_12_cu_dad538914cuda3std3__45__cpo6rbeginE,@object
	.size		_ZN61_INTERNAL_6b3be3ff_30_group_norm_nhwc_one_pass_12_cu_dad538914cuda3std3__45__cpo6rbeginE,(_ZN61_INTERNAL_6b3be3ff_30_group_norm_nhwc_one_pass_12_cu_dad538914cuda3std6ranges3__45__cpo7advanceE - _ZN61_INTERNAL_6b3be3ff_30_group_norm_nhwc_one_pass_12_cu_dad538914cuda3std3__45__cpo6rbeginE)
_ZN61_INTERNAL_6b3be3ff_30_group_norm_nhwc_one_pass_12_cu_dad538914cuda3std3__45__cpo6rbeginE:
	.zero		1
	.type		_ZN61_INTERNAL_6b3be3ff_30_group_norm_nhwc_one_pass_12_cu_dad538914cuda3std6ranges3__45__cpo7advanceE,@object
	.size		_ZN61_INTERNAL_6b3be3ff_30_group_norm_nhwc_one_pass_12_cu_dad538914cuda3std6ranges3__45__cpo7advanceE,(_ZN61_INTERNAL_6b3be3ff_30_group_norm_nhwc_one_pass_12_cu_dad538914cuda3std3__47nulloptE - _ZN61_INTERNAL_6b3be3ff_30_group_norm_nhwc_one_pass_12_cu_dad538914cuda3std6ranges3__45__cpo7advanceE)
_ZN61_INTERNAL_6b3be3ff_30_group_norm_nhwc_one_pass_12_cu_dad538914cuda3std6ranges3__45__cpo7advanceE:
	.zero		1
	.type		_ZN61_INTERNAL_6b3be3ff_30_group_norm_nhwc_one_pass_12_cu_dad538914cuda3std3__47nulloptE,@object
	.size		_ZN61_INTERNAL_6b3be3ff_30_group_norm_nhwc_one_pass_12_cu_dad538914cuda3std3__47nulloptE,(_ZN61_INTERNAL_6b3be3ff_30_group_norm_nhwc_one_pass_12_cu_dad538914cuda3std6ranges3__45__cpo8distanceE - _ZN61_INTERNAL_6b3be3ff_30_group_norm_nhwc_one_pass_12_cu_dad538914cuda3std3__47nulloptE)
_ZN61_INTERNAL_6b3be3ff_30_group_norm_nhwc_one_pass_12_cu_dad538914cuda3std3__47nulloptE:
	.zero		1
	.type		_ZN61_INTERNAL_6b3be3ff_30_group_norm_nhwc_one_pass_12_cu_dad538914cuda3std6ranges3__45__cpo8distanceE,@object
	.size		_ZN61_INTERNAL_6b3be3ff_30_group_norm_nhwc_one_pass_12_cu_dad538914cuda3std6ranges3__45__cpo8distanceE,(_ZN61_INTERNAL_6b3be3ff_30_group_norm_nhwc_one_pass_12_cu_dad538916thrust23THRUST_300001_SM_800_NS12placeholders2_6E - _ZN61_INTERNAL_6b3be3ff_30_group_norm_nhwc_one_pass_12_cu_dad538914cuda3std6ranges3__45__cpo8distanceE)
_ZN61_INTERNAL_6b3be3ff_30_group_norm_nhwc_one_pass_12_cu_dad538914cuda3std6ranges3__45__cpo8distanceE:
	.zero		1
	.type		_ZN61_INTERNAL_6b3be3ff_30_group_norm_nhwc_one_pass_12_cu_dad538916thrust23THRUST_300001_SM_800_NS12placeholders2_6E,@object
	.size		_ZN61_INTERNAL_6b3be3ff_30_group_norm_nhwc_one_pass_12_cu_dad538916thrust23THRUST_300001_SM_800_NS12placeholders2_6E,(_ZN61_INTERNAL_6b3be3ff_30_group_norm_nhwc_one_pass_12_cu_dad538914cuda3std3__45__cpo4cendE - _ZN61_INTERNAL_6b3be3ff_30_group_norm_nhwc_one_pass_12_cu_dad538916thrust23THRUST_300001_SM_800_NS12placeholders2_6E)
_ZN61_INTERNAL_6b3be3ff_30_group_norm_nhwc_one_pass_12_cu_dad538916thrust23THRUST_300001_SM_800_NS12placeholders2_6E:
	.zero		1
	.type		_ZN61_INTERNAL_6b3be3ff_30_group_norm_nhwc_one_pass_12_cu_dad538914cuda3std3__45__cpo4cendE,@object
	.size		_ZN61_INTERNAL_6b3be3ff_30_group_norm_nhwc_one_pass_12_cu_dad538914cuda3std3__45__cpo4cendE,(_ZN61_INTERNAL_6b3be3ff_30_group_norm_nhwc_one_pass_12_cu_dad538914cuda3std6ranges3__45__cpo4cendE - _ZN61_INTERNAL_6b3be3ff_30_group_norm_nhwc_one_pass_12_cu_dad538914cuda3std3__45__cpo4cendE)
_ZN61_INTERNAL_6b3be3ff_30_group_norm_nhwc_one_pass_12_cu_dad538914cuda3std3__45__cpo4cendE:
	.zero		1
	.type		_ZN61_INTERNAL_6b3be3ff_30_group_norm_nhwc_one_pass_12_cu_dad538914cuda3std6ranges3__45__cpo4cendE,@object
	.size		_ZN61_INTERNAL_6b3be3ff_30_group_norm_nhwc_one_pass_12_cu_dad538914cuda3std6ranges3__45__cpo4cendE,(_ZN61_INTERNAL_6b3be3ff_30_group_norm_nhwc_one_pass_12_cu_dad538914cuda3std3__420unreachable_sentinelE - _ZN61_INTERNAL_6b3be3ff_30_group_norm_nhwc_one_pass_12_cu_dad538914cuda3std6ranges3__45__cpo4cendE)
_ZN61_INTERNAL_6b3be3ff_30_group_norm_nhwc_one_pass_12_cu_dad538914cuda3std6ranges3__45__cpo4cendE:
	.zero		1
	.type		_ZN61_INTERNAL_6b3be3ff_30_group_norm_nhwc_one_pass_12_cu_dad538914cuda3std3__420unreachable_sentinelE,@object
	.size		_ZN61_INTERNAL_6b3be3ff_30_group_norm_nhwc_one_pass_12_cu_dad538914cuda3std3__420unreachable_sentinelE,(_ZN61_INTERNAL_6b3be3ff_30_group_norm_nhwc_one_pass_12_cu_dad538914cuda3std6ranges3__45__cpo5ssizeE - _ZN61_INTERNAL_6b3be3ff_30_group_norm_nhwc_one_pass_12_cu_dad538914cuda3std3__420unreachable_sentinelE)
_ZN61_INTERNAL_6b3be3ff_30_group_norm_nhwc_one_pass_12_cu_dad538914cuda3std3__420unreachable_sentinelE:
	.zero		1
	.type		_ZN61_INTERNAL_6b3be3ff_30_group_norm_nhwc_one_pass_12_cu_dad538914cuda3std6ranges3__45__cpo5ssizeE,@object
	.size		_ZN61_INTERNAL_6b3be3ff_30_group_norm_nhwc_one_pass_12_cu_dad538914cuda3std6ranges3__45__cpo5ssizeE,(_ZN61_INTERNAL_6b3be3ff_30_group_norm_nhwc_one_pass_12_cu_dad538916thrust23THRUST_300001_SM_800_NS12placeholders3_10E - _ZN61_INTERNAL_6b3be3ff_30_group_norm_nhwc_one_pass_12_cu_dad538914cuda3std6ranges3__45__cpo5ssizeE)
_ZN61_INTERNAL_6b3be3ff_30_group_norm_nhwc_one_pass_12_cu_dad538914cuda3std6ranges3__45__cpo5ssizeE:
	.zero		1
	.type		_ZN61_INTERNAL_6b3be3ff_30_group_norm_nhwc_one_pass_12_cu_dad538916thrust23THRUST_300001_SM_800_NS12placeholders3_10E,@object
	.size		_ZN61_INTERNAL_6b3be3ff_30_group_norm_nhwc_one_pass_12_cu_dad538916thrust23THRUST_300001_SM_800_NS12placeholders3_10E,(_ZN61_INTERNAL_6b3be3ff_30_group_norm_nhwc_one_pass_12_cu_dad538914cuda3std3__45__cpo5crendE - _ZN61_INTERNAL_6b3be3ff_30_group_norm_nhwc_one_pass_12_cu_dad538916thrust23THRUST_300001_SM_800_NS12placeholders3_10E)
_ZN61_INTERNAL_6b3be3ff_30_group_norm_nhwc_one_pass_12_cu_dad538916thrust23THRUST_300001_SM_800_NS12placeholders3_10E:
	.zero		1
	.type		_ZN61_INTERNAL_6b3be3ff_30_group_norm_nhwc_one_pass_12_cu_dad538914cuda3std3__45__cpo5crendE,@object
	.size		_ZN61_INTERNAL_6b3be3ff_30_group_norm_nhwc_one_pass_12_cu_dad538914cuda3std3__45__cpo5crendE,(_ZN61_INTERNAL_6b3be3ff_30_group_norm_nhwc_one_pass_12_cu_dad538914cuda3std6ranges3__45__cpo4prevE - _ZN61_INTERNAL_6b3be3ff_30_group_norm_nhwc_one_pass_12_cu_dad538914cuda3std3__45__cpo5crendE)
_ZN61_INTERNAL_6b3be3ff_30_group_norm_nhwc_one_pass_12_cu_dad538914cuda3std3__45__cpo5crendE:
	.zero		1
	.type		_ZN61_INTERNAL_6b3be3ff_30_group_norm_nhwc_one_pass_12_cu_dad538914cuda3std6ranges3__45__cpo4prevE,@object
	.size		_ZN61_INTERNAL_6b3be3ff_30_group_norm_nhwc_one_pass_12_cu_dad538914cuda3std6ranges3__45__cpo4prevE,(_ZN61_INTERNAL_6b3be3ff_30_group_norm_nhwc_one_pass_12_cu_dad538914cuda3std6ranges3__45__cpo9iter_moveE - _ZN61_INTERNAL_6b3be3ff_30_group_norm_nhwc_one_pass_12_cu_dad538914cuda3std6ranges3__45__cpo4prevE)
_ZN61_INTERNAL_6b3be3ff_30_group_norm_nhwc_one_pass_12_cu_dad538914cuda3std6ranges3__45__cpo4prevE:
	.zero		1
	.type		_ZN61_INTERNAL_6b3be3ff_30_group_norm_nhwc_one_pass_12_cu_dad538914cuda3std6ranges3__45__cpo9iter_moveE,@object
	.size		_ZN61_INTERNAL_6b3be3ff_30_group_norm_nhwc_one_pass_12_cu_dad538914cuda3std6ranges3__45__cpo9iter_moveE,(_ZN61_INTERNAL_6b3be3ff_30_group_norm_nhwc_one_pass_12_cu_dad538916thrust23THRUST_300001_SM_800_NS12placeholders2_2E - _ZN61_INTERNAL_6b3be3ff_30_group_norm_nhwc_one_pass_12_cu_dad538914cuda3std6ranges3__45__cpo9iter_moveE)
_ZN61_INTERNAL_6b3be3ff_30_group_norm_nhwc_one_pass_12_cu_dad538914cuda3std6ranges3__45__cpo9iter_moveE:
	.zero		1
	.type		_ZN61_INTERNAL_6b3be3ff_30_group_norm_nhwc_one_pass_12_cu_dad538916thrust23THRUST_300001_SM_800_NS12placeholders2_2E,@object
	.size		_ZN61_INTERNAL_6b3be3ff_30_group_norm_nhwc_one_pass_12_cu_dad538916thrust23THRUST_300001_SM_800_NS12placeholders2_2E,(_ZN61_INTERNAL_6b3be3ff_30_group_norm_nhwc_one_pass_12_cu_dad538916thrust23THRUST_300001_SM_800_NS12placeholders2_4E - _ZN61_INTERNAL_6b3be3ff_30_group_norm_nhwc_one_pass_12_cu_dad538916thrust23THRUST_300001_SM_800_NS12placeholders2_2E)
_ZN61_INTERNAL_6b3be3ff_30_group_norm_nhwc_one_pass_12_cu_dad538916thrust23THRUST_300001_SM_800_NS12placeholders2_2E:
	.zero		1
	.type		_ZN61_INTERNAL_6b3be3ff_30_group_norm_nhwc_one_pass_12_cu_dad538916thrust23THRUST_300001_SM_800_NS12placeholders2_4E,@object
	.size		_ZN61_INTERNAL_6b3be3ff_30_group_norm_nhwc_one_pass_12_cu_dad538916thrust23THRUST_300001_SM_800_NS12placeholders2_4E,(_ZN61_INTERNAL_6b3be3ff_30_group_norm_nhwc_one_pass_12_cu_dad538914cuda3std3__45__cpo3endE - _ZN61_INTERNAL_6b3be3ff_30_group_norm_nhwc_one_pass_12_cu_dad538916thrust23THRUST_300001_SM_800_NS12placeholders2_4E)
_ZN61_INTERNAL_6b3be3ff_30_group_norm_nhwc_one_pass_12_cu_dad538916thrust23THRUST_300001_SM_800_NS12placeholders2_4E:
	.zero		1
	.type		_ZN61_INTERNAL_6b3be3ff_30_group_norm_nhwc_one_pass_12_cu_dad538914cuda3std3__45__cpo3endE,@object
	.size		_ZN61_INTERNAL_6b3be3ff_30_group_norm_nhwc_one_pass_12_cu_dad538914cuda3std3__45__cpo3endE,(_ZN61_INTERNAL_6b3be3ff_30_group_norm_nhwc_one_pass_12_cu_dad538914cuda3std6ranges3__45__cpo3endE - _ZN61_INTERNAL_6b3be3ff_30_group_norm_nhwc_one_pass_12_cu_dad538914cuda3std3__45__cpo3endE)
_ZN61_INTERNAL_6b3be3ff_30_group_norm_nhwc_one_pass_12_cu_dad538914cuda3std3__45__cpo3endE:
	.zero		1
	.type		_ZN61_INTERNAL_6b3be3ff_30_group_norm_nhwc_one_pass_12_cu_dad538914cuda3std6ranges3__45__cpo3endE,@object
	.size		_ZN61_INTERNAL_6b3be3ff_30_group_norm_nhwc_one_pass_12_cu_dad538914cuda3std6ranges3__45__cpo3endE,(_ZN61_INTERNAL_6b3be3ff_30_group_norm_nhwc_one_pass_12_cu_dad538914cuda3std3__419piecewise_constructE - _ZN61_INTERNAL_6b3be3ff_30_group_norm_nhwc_one_pass_12_cu_dad538914cuda3std6ranges3__45__cpo3endE)
_ZN61_INTERNAL_6b3be3ff_30_group_norm_nhwc_one_pass_12_cu_dad538914cuda3std6ranges3__45__cpo3endE:
	.zero		1
	.type		_ZN61_INTERNAL_6b3be3ff_30_group_norm_nhwc_one_pass_12_cu_dad538914cuda3std3__419piecewise_constructE,@object
	.size		_ZN61_INTERNAL_6b3be3ff_30_group_norm_nhwc_one_pass_12_cu_dad538914cuda3std3__419piecewise_constructE,(_ZN61_INTERNAL_6b3be3ff_30_group_norm_nhwc_one_pass_12_cu_dad538914cuda3std6ranges3__45__cpo5cdataE - _ZN61_INTERNAL_6b3be3ff_30_group_norm_nhwc_one_pass_12_cu_dad538914cuda3std3__419piecewise_constructE)
_ZN61_INTERNAL_6b3be3ff_30_group_norm_nhwc_one_pass_12_cu_dad538914cuda3std3__419piecewise_constructE:
	.zero		1
	.type		_ZN61_INTERNAL_6b3be3ff_30_group_norm_nhwc_one_pass_12_cu_dad538914cuda3std6ranges3__45__cpo5cdataE,@object
	.size		_ZN61_INTERNAL_6b3be3ff_30_group_norm_nhwc_one_pass_12_cu_dad538914cuda3std6ranges3__45__cpo5cdataE,(_ZN61_INTERNAL_6b3be3ff_30_group_norm_nhwc_one_pass_12_cu_dad538916thrust23THRUST_300001_SM_800_NS12placeholders2_8E - _ZN61_INTERNAL_6b3be3ff_30_group_norm_nhwc_one_pass_12_cu_dad538914cuda3std6ranges3__45__cpo5cdataE)
_ZN61_INTERNAL_6b3be3ff_30_group_norm_nhwc_one_pass_12_cu_dad538914cuda3std6ranges3__45__cpo5cdataE:
	.zero		1
	.type		_ZN61_INTERNAL_6b3be3ff_30_group_norm_nhwc_one_pass_12_cu_dad538916thrust23THRUST_300001_SM_800_NS12placeholders2_8E,@object
	.size		_ZN61_INTERNAL_6b3be3ff_30_group_norm_nhwc_one_pass_12_cu_dad538916thrust23THRUST_300001_SM_800_NS12placeholders2_8E,(_ZN61_INTERNAL_6b3be3ff_30_group_norm_nhwc_one_pass_12_cu_dad538914cuda3std3__45__cpo4rendE - _ZN61_INTERNAL_6b3be3ff_30_group_norm_nhwc_one_pass_12_cu_dad538916thrust23THRUST_300001_SM_800_NS12placeholders2_8E)
_ZN61_INTERNAL_6b3be3ff_30_group_norm_nhwc_one_pass_12_cu_dad538916thrust23THRUST_300001_SM_800_NS12placeholders2_8E:
	.zero		1
	.type		_ZN61_INTERNAL_6b3be3ff_30_group_norm_nhwc_one_pass_12_cu_dad538914cuda3std3__45__cpo4rendE,@object
	.size		_ZN61_INTERNAL_6b3be3ff_30_group_norm_nhwc_one_pass_12_cu_dad538914cuda3std3__45__cpo4rendE,(_ZN61_INTERNAL_6b3be3ff_30_group_norm_nhwc_one_pass_12_cu_dad538914cuda3std6ranges3__45__cpo9iter_swapE - _ZN61_INTERNAL_6b3be3ff_30_group_norm_nhwc_one_pass_12_cu_dad538914cuda3std3__45__cpo4rendE)
_ZN61_INTERNAL_6b3be3ff_30_group_norm_nhwc_one_pass_12_cu_dad538914cuda3std3__45__cpo4rendE:
	.zero		1
	.type		_ZN61_INTERNAL_6b3be3ff_30_group_norm_nhwc_one_pass_12_cu_dad538914cuda3std6ranges3__45__cpo9iter_swapE,@object
	.size		_ZN61_INTERNAL_6b3be3ff_30_group_norm_nhwc_one_pass_12_cu_dad538914cuda3std6ranges3__45__cpo9iter_swapE,(_ZN61_INTERNAL_6b3be3ff_30_group_norm_nhwc_one_pass_12_cu_dad538914cuda3std3__48unexpectE - _ZN61_INTERNAL_6b3be3ff_30_group_norm_nhwc_one_pass_12_cu_dad538914cuda3std6ranges3__45__cpo9iter_swapE)
_ZN61_INTERNAL_6b3be3ff_30_group_norm_nhwc_one_pass_12_cu_dad538914cuda3std6ranges3__45__cpo9iter_swapE:
	.zero		1
	.type		_ZN61_INTERNAL_6b3be3ff_30_group_norm_nhwc_one_pass_12_cu_dad538914cuda3std3__48unexpectE,@object
	.size		_ZN61_INTERNAL_6b3be3ff_30_group_norm_nhwc_one_pass_12_cu_dad538914cuda3std3__48unexpectE,(_ZN61_INTERNAL_6b3be3ff_30_group_norm_nhwc_one_pass_12_cu_dad538916thrust23THRUST_300001_SM_800_NS6system6detail10sequential3seqE - _ZN61_INTERNAL_6b3be3ff_30_group_norm_nhwc_one_pass_12_cu_dad538914cuda3std3__48unexpectE)
_ZN61_INTERNAL_6b3be3ff_30_group_norm_nhwc_one_pass_12_cu_dad538914cuda3std3__48unexpectE:
	.zero		1
	.type		_ZN61_INTERNAL_6b3be3ff_30_group_norm_nhwc_one_pass_12_cu_dad538916thrust23THRUST_300001_SM_800_NS6system6detail10sequential3seqE,@object
	.size		_ZN61_INTERNAL_6b3be3ff_30_group_norm_nhwc_one_pass_12_cu_dad538916thrust23THRUST_300001_SM_800_NS6system6detail10sequential3seqE,(.L_29 - _ZN61_INTERNAL_6b3be3ff_30_group_norm_nhwc_one_pass_12_cu_dad538916thrust23THRUST_300001_SM_800_NS6system6detail10sequential3seqE)
_ZN61_INTERNAL_6b3be3ff_30_group_norm_nhwc_one_pass_12_cu_dad538916thrust23THRUST_300001_SM_800_NS6system6detail10sequential3seqE:
	.zero		1
.L_29:


//--------------------- .nv.shared._Z35group_norm_nhwc_bwd_one_pass_kernelI11Bf16IOFp32WLi64ELi12ELi384EEv26Group_norm_nhwc_bwd_params --------------------------
	.section	.nv.shared._Z35group_norm_nhwc_bwd_one_pass_kernelI11Bf16IOFp32WLi64ELi12ELi384EEv26Group_norm_nhwc_bwd_params,"aw",@nobits
	.sectionflags	@""
	.align	16
.nv.shared._Z35group_norm_nhwc_bwd_one_pass_kernelI11Bf16IOFp32WLi64ELi12ELi384EEv26Group_norm_nhwc_bwd_params:
	.zero		6272


//--------------------- .nv.shared._Z35group_norm_nhwc_bwd_one_pass_kernelI11Bf16IOFp32WLi128ELi12ELi384EEv26Group_norm_nhwc_bwd_params --------------------------
	.section	.nv.shared._Z35group_norm_nhwc_bwd_one_pass_kernelI11Bf16IOFp32WLi128ELi12ELi384EEv26Group_norm_nhwc_bwd_params,"aw",@nobits
	.sectionflags	@""
	.align	16
.nv.shared._Z35group_norm_nhwc_bwd_one_pass_kernelI11Bf16IOFp32WLi128ELi12ELi384EEv26Group_norm_nhwc_bwd_params:
	.zero		6272


//--------------------- .nv.shared._Z35group_norm_nhwc_bwd_one_pass_kernelI11Bf16IOFp32WLi256ELi12ELi384EEv26Group_norm_nhwc_bwd_params --------------------------
	.section	.nv.shared._Z35group_norm_nhwc_bwd_one_pass_kernelI11Bf16IOFp32WLi256ELi12ELi384EEv26Group_norm_nhwc_bwd_params,"aw",@nobits
	.sectionflags	@""
	.align	16
.nv.shared._Z35group_norm_nhwc_bwd_one_pass_kernelI11Bf16IOFp32WLi256ELi12ELi384EEv26Group_norm_nhwc_bwd_params:
	.zero		6272


//--------------------- .nv.shared._Z35group_norm_nhwc_bwd_one_pass_kernelI11Bf16IOFp32WLi512ELi12ELi384EEv26Group_norm_nhwc_bwd_params --------------------------
	.section	.nv.shared._Z35group_norm_nhwc_bwd_one_pass_kernelI11Bf16IOFp32WLi512ELi12ELi384EEv26Group_norm_nhwc_bwd_params,"aw",@nobits
	.sectionflags	@""
	.align	16
.nv.shared._Z35group_norm_nhwc_bwd_one_pass_kernelI11Bf16IOFp32WLi512ELi12ELi384EEv26Group_norm_nhwc_bwd_params:
	.zero		6272


//--------------------- .nv.shared._Z35group_norm_nhwc_bwd_one_pass_kernelI11Bf16IOBf16WLi64ELi12ELi384EEv26Group_norm_nhwc_bwd_params --------------------------
	.section	.nv.shared._Z35group_norm_nhwc_bwd_one_pass_kernelI11Bf16IOBf16WLi64ELi12ELi384EEv26Group_norm_nhwc_bwd_params,"aw",@nobits
	.sectionflags	@""
	.align	16
.nv.shared._Z35group_norm_nhwc_bwd_one_pass_kernelI11Bf16IOBf16WLi64ELi12ELi384EEv26Group_norm_nhwc_bwd_params:
	.zero		6272


//--------------------- .nv.shared._Z35group_norm_nhwc_bwd_one_pass_kernelI11Bf16IOBf16WLi128ELi12ELi384EEv26Group_norm_nhwc_bwd_params --------------------------
	.section	.nv.shared._Z35group_norm_nhwc_bwd_one_pass_kernelI11Bf16IOBf16WLi128ELi12ELi384EEv26Group_norm_nhwc_bwd_params,"aw",@nobits
	.sectionflags	@""
	.align	16
.nv.shared._Z35group_norm_nhwc_bwd_one_pass_kernelI11Bf16IOBf16WLi128ELi12ELi384EEv26Group_norm_nhwc_bwd_params:
	.zero		6272


//--------------------- .nv.shared._Z35group_norm_nhwc_bwd_one_pass_kernelI11Bf16IOBf16WLi256ELi12ELi384EEv26Group_norm_nhwc_bwd_params --------------------------
	.section	.nv.shared._Z35group_norm_nhwc_bwd_one_pass_kernelI11Bf16IOBf16WLi256ELi12ELi384EEv26Group_norm_nhwc_bwd_params,"aw",@nobits
	.sectionflags	@""
	.align	16
.nv.shared._Z35group_norm_nhwc_bwd_one_pass_kernelI11Bf16IOBf16WLi256ELi12ELi384EEv26Group_norm_nhwc_bwd_params:
	.zero		6272


//--------------------- .nv.shared._Z35group_norm_nhwc_bwd_one_pass_kernelI11Bf16IOBf16WLi512ELi12ELi384EEv26Group_norm_nhwc_bwd_params --------------------------
	.section	.nv.shared._Z35group_norm_nhwc_bwd_one_pass_kernelI11Bf16IOBf16WLi512ELi12ELi384EEv26Group_norm_nhwc_bwd_params,"aw",@nobits
	.sectionflags	@""
	.align	16
.nv.shared._Z35group_norm_nhwc_bwd_one_pass_kernelI11Bf16IOBf16WLi512ELi12ELi384EEv26Group_norm_nhwc_bwd_params:
	.zero		6272


//--------------------- .nv.shared._Z35group_norm_nhwc_bwd_one_pass_kernelI11Bf16IOFp16WLi64ELi12ELi384EEv26Group_norm_nhwc_bwd_params --------------------------
	.section	.nv.shared._Z35group_norm_nhwc_bwd_one_pass_kernelI11Bf16IOFp16WLi64ELi12ELi384EEv26Group_norm_nhwc_bwd_params,"aw",@nobits
	.sectionflags	@""
	.align	16
.nv.shared._Z35group_norm_nhwc_bwd_one_pass_kernelI11Bf16IOFp16WLi64ELi12ELi384EEv26Group_norm_nhwc_bwd_params:
	.zero		6272


//--------------------- .nv.shared._Z35group_norm_nhwc_bwd_one_pass_kernelI11Bf16IOFp16WLi128ELi12ELi384EEv26Group_norm_nhwc_bwd_params --------------------------
	.section	.nv.shared._Z35group_norm_nhwc_bwd_one_pass_kernelI11Bf16IOFp16WLi128ELi12ELi384EEv26Group_norm_nhwc_bwd_params,"aw",@nobits
	.sectionflags	@""
	.align	16
.nv.shared._Z35group_norm_nhwc_bwd_one_pass_kernelI11Bf16IOFp16WLi128ELi12ELi384EEv26Group_norm_nhwc_bwd_params:
	.zero		6272


//--------------------- .nv.shared._Z35group_norm_nhwc_bwd_one_pass_kernelI11Bf16IOFp16WLi256ELi12ELi384EEv26Group_norm_nhwc_bwd_params --------------------------
	.section	.nv.shared._Z35group_norm_nhwc_bwd_one_pass_kernelI11Bf16IOFp16WLi256ELi12ELi384EEv26Group_norm_nhwc_bwd_params,"aw",@nobits
	.sectionflags	@""
	.align	16
.nv.shared._Z35group_norm_nhwc_bwd_one_pass_kernelI11Bf16IOFp16WLi256ELi12ELi384EEv26Group_norm_nhwc_bwd_params:
	.zero		6272


//--------------------- .nv.shared._Z35group_norm_nhwc_bwd_one_pass_kernelI11Bf16IOFp16WLi512ELi12ELi384EEv26Group_norm_nhwc_bwd_params --------------------------
	.section	.nv.shared._Z35group_norm_nhwc_bwd_one_pass_kernelI11Bf16IOFp16WLi512ELi12ELi384EEv26Group_norm_nhwc_bwd_params,"aw",@nobits
	.sectionflags	@""
	.align	16
.nv.shared._Z35group_norm_nhwc_bwd_one_pass_kernelI11Bf16IOFp16WLi512ELi12ELi384EEv26Group_norm_nhwc_bwd_params:
	.zero		6272


//--------------------- .nv.shared._Z35group_norm_nhwc_bwd_one_pass_kernelI11Fp16IOFp32WLi64ELi12ELi384EEv26Group_norm_nhwc_bwd_params --------------------------
	.section	.nv.shared._Z35group_norm_nhwc_bwd_one_pass_kernelI11Fp16IOFp32WLi64ELi12ELi384EEv26Group_norm_nhwc_bwd_params,"aw",@nobits
	.sectionflags	@""
	.align	16
.nv.shared._Z35group_norm_nhwc_bwd_one_pass_kernelI11Fp16IOFp32WLi64ELi12ELi384EEv26Group_norm_nhwc_bwd_params:
	.zero		6272


//--------------------- .nv.shared._Z35group_norm_nhwc_bwd_one_pass_kernelI11Fp16IOFp32WLi128ELi12ELi384EEv26Group_norm_nhwc_bwd_params --------------------------
	.section	.nv.shared._Z35group_norm_nhwc_bwd_one_pass_kernelI11Fp16IOFp32WLi128ELi12ELi384EEv26Group_norm_nhwc_bwd_params,"aw",@nobits
	.sectionflags	@""
	.align	16
.nv.shared._Z35group_norm_nhwc_bwd_one_pass_kernelI11Fp16IOFp32WLi128ELi12ELi384EEv26Group_norm_nhwc_bwd_params:
	.zero		6272


//--------------------- .nv.shared._Z35group_norm_nhwc_bwd_one_pass_kernelI11Fp16IOFp32WLi256ELi12ELi384EEv26Group_norm_nhwc_bwd_params --------------------------
	.section	.nv.shared._Z35group_norm_nhwc_bwd_one_pass_kernelI11Fp16IOFp32WLi256ELi12ELi384EEv26Group_norm_nhwc_bwd_params,"aw",@nobits
	.sectionflags	@""
	.align	16
.nv.shared._Z35group_norm_nhwc_bwd_one_pass_kernelI11Fp16IOFp32WLi256ELi12ELi384EEv26Group_norm_nhwc_bwd_params:
	.zero		6272


//--------------------- .nv.shared._Z35group_norm_nhwc_bwd_one_pass_kernelI11Fp16IOFp32WLi512ELi12ELi384EEv26Group_norm_nhwc_bwd_params --------------------------
	.section	.nv.shared._Z35group_norm_nhwc_bwd_one_pass_kernelI11Fp16IOFp32WLi512ELi12ELi384EEv26Group_norm_nhwc_bwd_params,"aw",@nobits
	.sectionflags	@""
	.align	16
.nv.shared._Z35group_norm_nhwc_bwd_one_pass_kernelI11Fp16IOFp32WLi512ELi12ELi384EEv26Group_norm_nhwc_bwd_params:
	.zero		6272


//--------------------- .nv.shared._Z35group_norm_nhwc_bwd_one_pass_kernelI11Fp16IOBf16WLi64ELi12ELi384EEv26Group_norm_nhwc_bwd_params --------------------------
	.section	.nv.shared._Z35group_norm_nhwc_bwd_one_pass_kernelI11Fp16IOBf16WLi64ELi12ELi384EEv26Group_norm_nhwc_bwd_params,"aw",@nobits
	.sectionflags	@""
	.align	16
.nv.shared._Z35group_norm_nhwc_bwd_one_pass_kernelI11Fp16IOBf16WLi64ELi12ELi384EEv26Group_norm_nhwc_bwd_params:
	.zero		6272


//--------------------- .nv.shared._Z35group_norm_nhwc_bwd_one_pass_kernelI11Fp16IOBf16WLi128ELi12ELi384EEv26Group_norm_nhwc_bwd_params --------------------------
	.section	.nv.shared._Z35group_norm_nhwc_bwd_one_pass_kernelI11Fp16IOBf16WLi128ELi12ELi384EEv26Group_norm_nhwc_bwd_params,"aw",@nobits
	.sectionflags	@""
	.align	16
.nv.shared._Z35group_norm_nhwc_bwd_one_pass_kernelI11Fp16IOBf16WLi128ELi12ELi384EEv26Group_norm_nhwc_bwd_params:
	.zero		6272


//--------------------- .nv.shared._Z35group_norm_nhwc_bwd_one_pass_kernelI11Fp16IOBf16WLi256ELi12ELi384EEv26Group_norm_nhwc_bwd_params --------------------------
	.section	.nv.shared._Z35group_norm_nhwc_bwd_one_pass_kernelI11Fp16IOBf16WLi256ELi12ELi384EEv26Group_norm_nhwc_bwd_params,"aw",@nobits
	.sectionflags	@""
	.align	16
.nv.shared._Z35group_norm_nhwc_bwd_one_pass_kernelI11Fp16IOBf16WLi256ELi12ELi384EEv26Group_norm_nhwc_bwd_params:
	.zero		6272


//--------------------- .nv.shared._Z35group_norm_nhwc_bwd_one_pass_kernelI11Fp16IOBf16WLi512ELi12ELi384EEv26Group_norm_nhwc_bwd_params --------------------------
	.section	.nv.shared._Z35group_norm_nhwc_bwd_one_pass_kernelI11Fp16IOBf16WLi512ELi12ELi384EEv26Group_norm_nhwc_bwd_params,"aw",@nobits
	.sectionflags	@""
	.align	16
.nv.shared._Z35group_norm_nhwc_bwd_one_pass_kernelI11Fp16IOBf16WLi512ELi12ELi384EEv26Group_norm_nhwc_bwd_params:
	.zero		6272


//--------------------- .nv.shared._Z35group_norm_nhwc_bwd_one_pass_kernelI11Fp16IOFp16WLi64ELi12ELi384EEv26Group_norm_nhwc_bwd_params --------------------------
	.section	.nv.shared._Z35group_norm_nhwc_bwd_one_pass_kernelI11Fp16IOFp16WLi64ELi12ELi384EEv26Group_norm_nhwc_bwd_params,"aw",@nobits
	.sectionflags	@""
	.align	16
.nv.shared._Z35group_norm_nhwc_bwd_one_pass_kernelI11Fp16IOFp16WLi64ELi12ELi384EEv26Group_norm_nhwc_bwd_params:
	.zero		6272


//--------------------- .nv.shared._Z35group_norm_nhwc_bwd_one_pass_kernelI11Fp16IOFp16WLi128ELi12ELi384EEv26Group_norm_nhwc_bwd_params --------------------------
	.section	.nv.shared._Z35group_norm_nhwc_bwd_one_pass_kernelI11Fp16IOFp16WLi128ELi12ELi384EEv26Group_norm_nhwc_bwd_params,"aw",@nobits
	.sectionflags	@""
	.align	16
.nv.shared._Z35group_norm_nhwc_bwd_one_pass_kernelI11Fp16IOFp16WLi128ELi12ELi384EEv26Group_norm_nhwc_bwd_params:
	.zero		6272


//--------------------- .nv.shared._Z35group_norm_nhwc_bwd_one_pass_kernelI11Fp16IOFp16WLi256ELi12ELi384EEv26Group_norm_nhwc_bwd_params --------------------------
	.section	.nv.shared._Z35group_norm_nhwc_bwd_one_pass_kernelI11Fp16IOFp16WLi256ELi12ELi384EEv26Group_norm_nhwc_bwd_params,"aw",@nobits
	.sectionflags	@""
	.align	16
.nv.shared._Z35group_norm_nhwc_bwd_one_pass_kernelI11Fp16IOFp16WLi256ELi12ELi384EEv26Group_norm_nhwc_bwd_params:
	.zero		6272


//--------------------- .nv.shared._Z35group_norm_nhwc_bwd_one_pass_kernelI11Fp16IOFp16WLi512ELi12ELi384EEv26Group_norm_nhwc_bwd_params --------------------------
	.section	.nv.shared._Z35group_norm_nhwc_bwd_one_pass_kernelI11Fp16IOFp16WLi512ELi12ELi384EEv26Group_norm_nhwc_bwd_params,"aw",@nobits
	.sectionflags	@""
	.align	16
.nv.shared._Z35group_norm_nhwc_bwd_one_pass_kernelI11Fp16IOFp16WLi512ELi12ELi384EEv26Group_norm_nhwc_bwd_params:
	.zero		6272


//--------------------- .nv.shared._Z35group_norm_nhwc_bwd_one_pass_kernelI11Fp32IOFp32WLi64ELi12ELi384EEv26Group_norm_nhwc_bwd_params --------------------------
	.section	.nv.shared._Z35group_norm_nhwc_bwd_one_pass_kernelI11Fp32IOFp32WLi64ELi12ELi384EEv26Group_norm_nhwc_bwd_params,"aw",@nobits
	.sectionflags	@""
	.align	16
.nv.shared._Z35group_norm_nhwc_bwd_one_pass_kernelI11Fp32IOFp32WLi64ELi12ELi384EEv26Group_norm_nhwc_bwd_params:
	.zero		6272


//--------------------- .nv.shared._Z35group_norm_nhwc_bwd_one_pass_kernelI11Fp32IOFp32WLi128ELi12ELi384EEv26Group_norm_nhwc_bwd_params --------------------------
	.section	.nv.shared._Z35group_norm_nhwc_bwd_one_pass_kernelI11Fp32IOFp32WLi128ELi12ELi384EEv26Group_norm_nhwc_bwd_params,"aw",@nobits
	.sectionflags	@""
	.align	16
.nv.shared._Z35group_norm_nhwc_bwd_one_pass_kernelI11Fp32IOFp32WLi128ELi12ELi384EEv26Group_norm_nhwc_bwd_params:
	.zero		6272


//--------------------- .nv.shared._Z35group_norm_nhwc_bwd_one_pass_kernelI11Fp32IOFp32WLi256ELi12ELi384EEv26Group_norm_nhwc_bwd_params --------------------------
	.section	.nv.shared._Z35group_norm_nhwc_bwd_one_pass_kernelI11Fp32IOFp32WLi256ELi12ELi384EEv26Group_norm_nhwc_bwd_params,"aw",@nobits
	.sectionflags	@""
	.align	16
.nv.shared._Z35group_norm_nhwc_bwd_one_pass_kernelI11Fp32IOFp32WLi256ELi12ELi384EEv26Group_norm_nhwc_bwd_params:
	.zero		6272


//--------------------- .nv.shared._Z35group_norm_nhwc_bwd_one_pass_kernelI11Fp32IOFp32WLi512ELi12ELi384EEv26Group_norm_nhwc_bwd_params --------------------------
	.section	.nv.shared._Z35group_norm_nhwc_bwd_one_pass_kernelI11Fp32IOFp32WLi512ELi12ELi384EEv26Group_norm_nhwc_bwd_params,"aw",@nobits
	.sectionflags	@""
	.align	16
.nv.shared._Z35group_norm_nhwc_bwd_one_pass_kernelI11Fp32IOFp32WLi512ELi12ELi384EEv26Group_norm_nhwc_bwd_params:
	.zero		6272


//--------------------- .nv.shared._Z35group_norm_nhwc_bwd_one_pass_kernelI11Fp32IOBf16WLi64ELi12ELi384EEv26Group_norm_nhwc_bwd_params --------------------------
	.section	.nv.shared._Z35group_norm_nhwc_bwd_one_pass_kernelI11Fp32IOBf16WLi64ELi12ELi384EEv26Group_norm_nhwc_bwd_params,"aw",@nobits
	.sectionflags	@""
	.align	16
.nv.shared._Z35group_norm_nhwc_bwd_one_pass_kernelI11Fp32IOBf16WLi64ELi12ELi384EEv26Group_norm_nhwc_bwd_params:
	.zero		6272


//--------------------- .nv.shared._Z35group_norm_nhwc_bwd_one_pass_kernelI11Fp32IOBf16WLi128ELi12ELi384EEv26Group_norm_nhwc_bwd_params --------------------------
	.section	.nv.shared._Z35group_norm_nhwc_bwd_one_pass_kernelI11Fp32IOBf16WLi128ELi12ELi384EEv26Group_norm_nhwc_bwd_params,"aw",@nobits
	.sectionflags	@""
	.align	16
.nv.shared._Z35group_norm_nhwc_bwd_one_pass_kernelI11Fp32IOBf16WLi128ELi12ELi384EEv26Group_norm_nhwc_bwd_params:
	.zero		6272


//--------------------- .nv.shared._Z35group_norm_nhwc_bwd_one_pass_kernelI11Fp32IOBf16WLi256ELi12ELi384EEv26Group_norm_nhwc_bwd_params --------------------------
	.section	.nv.shared._Z35group_norm_nhwc_bwd_one_pass_kernelI11Fp32IOBf16WLi256ELi12ELi384EEv26Group_norm_nhwc_bwd_params,"aw",@nobits
	.sectionflags	@""
	.align	16
.nv.shared._Z35group_norm_nhwc_bwd_one_pass_kernelI11Fp32IOBf16WLi256ELi12ELi384EEv26Group_norm_nhwc_bwd_params:
	.zero		6272


//--------------------- .nv.shared._Z35group_norm_nhwc_bwd_one_pass_kernelI11Fp32IOBf16WLi512ELi12ELi384EEv26Group_norm_nhwc_bwd_params --------------------------
	.section	.nv.shared._Z35group_norm_nhwc_bwd_one_pass_kernelI11Fp32IOBf16WLi512ELi12ELi384EEv26Group_norm_nhwc_bwd_params,"aw",@nobits
	.sectionflags	@""
	.align	16
.nv.shared._Z35group_norm_nhwc_bwd_one_pass_kernelI11Fp32IOBf16WLi512ELi12ELi384EEv26Group_norm_nhwc_bwd_params:
	.zero		6272


//--------------------- .nv.shared._Z35group_norm_nhwc_bwd_one_pass_kernelI11Fp32IOFp16WLi64ELi12ELi384EEv26Group_norm_nhwc_bwd_params --------------------------
	.section	.nv.shared._Z35group_norm_nhwc_bwd_one_pass_kernelI11Fp32IOFp16WLi64ELi12ELi384EEv26Group_norm_nhwc_bwd_params,"aw",@nobits
	.sectionflags	@""
	.align	16
.nv.shared._Z35group_norm_nhwc_bwd_one_pass_kernelI11Fp32IOFp16WLi64ELi12ELi384EEv26Group_norm_nhwc_bwd_params:
	.zero		6272


//--------------------- .nv.shared._Z35group_norm_nhwc_bwd_one_pass_kernelI11Fp32IOFp16WLi128ELi12ELi384EEv26Group_norm_nhwc_bwd_params --------------------------
	.section	.nv.shared._Z35group_norm_nhwc_bwd_one_pass_kernelI11Fp32IOFp16WLi128ELi12ELi384EEv26Group_norm_nhwc_bwd_params,"aw",@nobits
	.sectionflags	@""
	.align	16
.nv.shared._Z35group_norm_nhwc_bwd_one_pass_kernelI11Fp32IOFp16WLi128ELi12ELi384EEv26Group_norm_nhwc_bwd_params:
	.zero		6272


//--------------------- .nv.shared._Z35group_norm_nhwc_bwd_one_pass_kernelI11Fp32IOFp16WLi256ELi12ELi384EEv26Group_norm_nhwc_bwd_params --------------------------
	.section	.nv.shared._Z35group_norm_nhwc_bwd_one_pass_kernelI11Fp32IOFp16WLi256ELi12ELi384EEv26Group_norm_nhwc_bwd_params,"aw",@nobits
	.sectionflags	@""
	.align	16
.nv.shared._Z35group_norm_nhwc_bwd_one_pass_kernelI11Fp32IOFp16WLi256ELi12ELi384EEv26Group_norm_nhwc_bwd_params:
	.zero		6272


//--------------------- .nv.shared._Z35group_norm_nhwc_bwd_one_pass_kernelI11Fp32IOFp16WLi512ELi12ELi384EEv26Group_norm_nhwc_bwd_params --------------------------
	.section	.nv.shared._Z35group_norm_nhwc_bwd_one_pass_kernelI11Fp32IOFp16WLi512ELi12ELi384EEv26Group_norm_nhwc_bwd_params,"aw",@nobits
	.sectionflags	@""
	.align	16
.nv.shared._Z35group_norm_nhwc_bwd_one_pass_kernelI11Fp32IOFp16WLi512ELi12ELi384EEv26Group_norm_nhwc_bwd_params:
	.zero		6272


//--------------------- .nv.shared._Z35group_norm_nhwc_fwd_one_pass_kernelI11Bf16IOFp32WLi64ELi12ELi384EEv26Group_norm_nhwc_fwd_params --------------------------
	.section	.nv.shared._Z35group_norm_nhwc_fwd_one_pass_kernelI11Bf16IOFp32WLi64ELi12ELi384EEv26Group_norm_nhwc_fwd_params,"aw",@nobits
	.sectionflags	@""
	.align	8
.nv.shared._Z35group_norm_nhwc_fwd_one_pass_kernelI11Bf16IOFp32WLi64ELi12ELi384EEv26Group_norm_nhwc_fwd_params:
	.zero		128


//--------------------- .nv.shared._Z35group_norm_nhwc_fwd_one_pass_kernelI11Bf16IOFp32WLi128ELi12ELi384EEv26Group_norm_nhwc_fwd_params --------------------------
	.section	.nv.shared._Z35group_norm_nhwc_fwd_one_pass_kernelI11Bf16IOFp32WLi128ELi12ELi384EEv26Group_norm_nhwc_fwd_params,"aw",@nobits
	.sectionflags	@""
	.align	8
.nv.shared._Z35group_norm_nhwc_fwd_one_pass_kernelI11Bf16IOFp32WLi128ELi12ELi384EEv26Group_norm_nhwc_fwd_params:
	.zero		128


//--------------------- .nv.shared._Z35group_norm_nhwc_fwd_one_pass_kernelI11Bf16IOFp32WLi256ELi12ELi384EEv26Group_norm_nhwc_fwd_params --------------------------
	.section	.nv.shared._Z35group_norm_nhwc_fwd_one_pass_kernelI11Bf16IOFp32WLi256ELi12ELi384EEv26Group_norm_nhwc_fwd_params,"aw",@nobits
	.sectionflags	@""
	.align	8
.nv.shared._Z35group_norm_nhwc_fwd_one_pass_kernelI11Bf16IOFp32WLi256ELi12ELi384EEv26Group_norm_nhwc_fwd_params:
	.zero		128


//--------------------- .nv.shared._Z35group_norm_nhwc_fwd_one_pass_kernelI11Bf16IOFp32WLi512ELi12ELi384EEv26Group_norm_nhwc_fwd_params --------------------------
	.section	.nv.shared._Z35group_norm_nhwc_fwd_one_pass_kernelI11Bf16IOFp32WLi512ELi12ELi384EEv26Group_norm_nhwc_fwd_params,"aw",@nobits
	.sectionflags	@""
	.align	8
.nv.shared._Z35group_norm_nhwc_fwd_one_pass_kernelI11Bf16IOFp32WLi512ELi12ELi384EEv26Group_norm_nhwc_fwd_params:
	.zero		128


//--------------------- .nv.shared._Z35group_norm_nhwc_fwd_one_pass_kernelI11Bf16IOBf16WLi64ELi12ELi384EEv26Group_norm_nhwc_fwd_params --------------------------
	.section	.nv.shared._Z35group_norm_nhwc_fwd_one_pass_kernelI11Bf16IOBf16WLi64ELi12ELi384EEv26Group_norm_nhwc_fwd_params,"aw",@nobits
	.sectionflags	@""
	.align	8
.nv.shared._Z35group_norm_nhwc_fwd_one_pass_kernelI11Bf16IOBf16WLi64ELi12ELi384EEv26Group_norm_nhwc_fwd_params:
	.zero		128


//--------------------- .nv.shared._Z35group_norm_nhwc_fwd_one_pass_kernelI11Bf16IOBf16WLi128ELi12ELi384EEv26Group_norm_nhwc_fwd_params --------------------------
	.section	.nv.shared._Z35group_norm_nhwc_fwd_one_pass_kernelI11Bf16IOBf16WLi128ELi12ELi384EEv26Group_norm_nhwc_fwd_params,"aw",@nobits
	.sectionflags	@""
	.align	8
.nv.shared._Z35group_norm_nhwc_fwd_one_pass_kernelI11Bf16IOBf16WLi128ELi12ELi384EEv26Group_norm_nhwc_fwd_params:
	.zero		128


//--------------------- .nv.shared._Z35group_norm_nhwc_fwd_one_pass_kernelI11Bf16IOBf16WLi256ELi12ELi384EEv26Group_norm_nhwc_fwd_params --------------------------
	.section	.nv.shared._Z35group_norm_nhwc_fwd_one_pass_kernelI11Bf16IOBf16WLi256ELi12ELi384EEv26Group_norm_nhwc_fwd_params,"aw",@nobits
	.sectionflags	@""
	.align	8
.nv.shared._Z35group_norm_nhwc_fwd_one_pass_kernelI11Bf16IOBf16WLi256ELi12ELi384EEv26Group_norm_nhwc_fwd_params:
	.zero		128


//--------------------- .nv.shared._Z35group_norm_nhwc_fwd_one_pass_kernelI11Bf16IOBf16WLi512ELi12ELi384EEv26Group_norm_nhwc_fwd_params --------------------------
	.section	.nv.shared._Z35group_norm_nhwc_fwd_one_pass_kernelI11Bf16IOBf16WLi512ELi12ELi384EEv26Group_norm_nhwc_fwd_params,"aw",@nobits
	.sectionflags	@""
	.align	8
.nv.shared._Z35group_norm_nhwc_fwd_one_pass_kernelI11Bf16IOBf16WLi512ELi12ELi384EEv26Group_norm_nhwc_fwd_params:
	.zero		128


//--------------------- .nv.shared._Z35group_norm_nhwc_fwd_one_pass_kernelI11Bf16IOFp16WLi64ELi12ELi384EEv26Group_norm_nhwc_fwd_params --------------------------
	.section	.nv.shared._Z35group_norm_nhwc_fwd_one_pass_kernelI11Bf16IOFp16WLi64ELi12ELi384EEv26Group_norm_nhwc_fwd_params,"aw",@nobits
	.sectionflags	@""
	.align	8
.nv.shared._Z35group_norm_nhwc_fwd_one_pass_kernelI11Bf16IOFp16WLi64ELi12ELi384EEv26Group_norm_nhwc_fwd_params:
	.zero		128


//--------------------- .nv.shared._Z35group_norm_nhwc_fwd_one_pass_kernelI11Bf16IOFp16WLi128ELi12ELi384EEv26Group_norm_nhwc_fwd_params --------------------------
	.section	.nv.shared._Z35group_norm_nhwc_fwd_one_pass_kernelI11Bf16IOFp16WLi128ELi12ELi384EEv26Group_norm_nhwc_fwd_params,"aw",@nobits
	.sectionflags	@""
	.align	8
.nv.shared._Z35group_norm_nhwc_fwd_one_pass_kernelI11Bf16IOFp16WLi128ELi12ELi384EEv26Group_norm_nhwc_fwd_params:
	.zero		128


//--------------------- .nv.shared._Z35group_norm_nhwc_fwd_one_pass_kernelI11Bf16IOFp16WLi256ELi12ELi384EEv26Group_norm_nhwc_fwd_params --------------------------
	.section	.nv.shared._Z35group_norm_nhwc_fwd_one_pass_kernelI11Bf16IOFp16WLi256ELi12ELi384EEv26Group_norm_nhwc_fwd_params,"aw",@nobits
	.sectionflags	@""
	.align	8
.nv.shared._Z35group_norm_nhwc_fwd_one_pass_kernelI11Bf16IOFp16WLi256ELi12ELi384EEv26Group_norm_nhwc_fwd_params:
	.zero		128


//--------------------- .nv.shared._Z35group_norm_nhwc_fwd_one_pass_kernelI11Bf16IOFp16WLi512ELi12ELi384EEv26Group_norm_nhwc_fwd_params --------------------------
	.section	.nv.shared._Z35group_norm_nhwc_fwd_one_pass_kernelI11Bf16IOFp16WLi512ELi12ELi384EEv26Group_norm_nhwc_fwd_params,"aw",@nobits
	.sectionflags	@""
	.align	8
.nv.shared._Z35group_norm_nhwc_fwd_one_pass_kernelI11Bf16IOFp16WLi512ELi12ELi384EEv26Group_norm_nhwc_fwd_params:
	.zero		128


//--------------------- .nv.shared._Z35group_norm_nhwc_fwd_one_pass_kernelI11Fp16IOFp32WLi64ELi12ELi384EEv26Group_norm_nhwc_fwd_params --------------------------
	.section	.nv.shared._Z35group_norm_nhwc_fwd_one_pass_kernelI11Fp16IOFp32WLi64ELi12ELi384EEv26Group_norm_nhwc_fwd_params,"aw",@nobits
	.sectionflags	@""
	.align	8
.nv.shared._Z35group_norm_nhwc_fwd_one_pass_kernelI11Fp16IOFp32WLi64ELi12ELi384EEv26Group_norm_nhwc_fwd_params:
	.zero		128


//--------------------- .nv.shared._Z35group_norm_nhwc_fwd_one_pass_kernelI11Fp16IOFp32WLi128ELi12ELi384EEv26Group_norm_nhwc_fwd_params --------------------------
	.section	.nv.shared._Z35group_norm_nhwc_fwd_one_pass_kernelI11Fp16IOFp32WLi128ELi12ELi384EEv26Group_norm_nhwc_fwd_params,"aw",@nobits
	.sectionflags	@""
	.align	8
.nv.shared._Z35group_norm_nhwc_fwd_one_pass_kernelI11Fp16IOFp32WLi128ELi12ELi384EEv26Group_norm_nhwc_fwd_params:
	.zero		128


//--------------------- .nv.shared._Z35group_norm_nhwc_fwd_one_pass_kernelI11Fp16IOFp32WLi256ELi12ELi384EEv26Group_norm_nhwc_fwd_params --------------------------
	.section	.nv.shared._Z35group_norm_nhwc_fwd_one_pass_kernelI11Fp16IOFp32WLi256ELi12ELi384EEv26Group_norm_nhwc_fwd_params,"aw",@nobits
	.sectionflags	@""
	.align	8
.nv.shared._Z35group_norm_nhwc_fwd_one_pass_kernelI11Fp16IOFp32WLi256ELi12ELi384EEv26Group_norm_nhwc_fwd_params:
	.zero		128


//--------------------- .nv.shared._Z35group_norm_nhwc_fwd_one_pass_kernelI11Fp16IOFp32WLi512ELi12ELi384EEv26Group_norm_nhwc_fwd_params --------------------------
	.section	.nv.shared._Z35group_norm_nhwc_fwd_one_pass_kernelI11Fp16IOFp32WLi512ELi12ELi384EEv26Group_norm_nhwc_fwd_params,"aw",@nobits
	.sectionflags	@""
	.align	8
.nv.shared._Z35group_norm_nhwc_fwd_one_pass_kernelI11Fp16IOFp32WLi512ELi12ELi384EEv26Group_norm_nhwc_fwd_params:
	.zero		128


//--------------------- .nv.shared._Z35group_norm_nhwc_fwd_one_pass_kernelI11Fp16IOBf16WLi64ELi12ELi384EEv26Group_norm_nhwc_fwd_params --------------------------
	.section	.nv.shared._Z35group_norm_nhwc_fwd_one_pass_kernelI11Fp16IOBf16WLi64ELi12ELi384EEv26Group_norm_nhwc_fwd_params,"aw",@nobits
	.sectionflags	@""
	.align	8
.nv.shared._Z35group_norm_nhwc_fwd_one_pass_kernelI11Fp16IOBf16WLi64ELi12ELi384EEv26Group_norm_nhwc_fwd_params:
	.zero		128


//--------------------- .nv.shared._Z35group_norm_nhwc_fwd_one_pass_kernelI11Fp16IOBf16WLi128ELi12ELi384EEv26Group_norm_nhwc_fwd_params --------------------------
	.section	.nv.shared._Z35group_norm_nhwc_fwd_one_pass_kernelI11Fp16IOBf16WLi128ELi12ELi384EEv26Group_norm_nhwc_fwd_params,"aw",@nobits
	.sectionflags	@""
	.align	8
.nv.shared._Z35group_norm_nhwc_fwd_one_pass_kernelI11Fp16IOBf16WLi128ELi12ELi384EEv26Group_norm_nhwc_fwd_params:
	.zero		128


//--------------------- .nv.shared._Z35group_norm_nhwc_fwd_one_pass_kernelI11Fp16IOBf16WLi256ELi12ELi384EEv26Group_norm_nhwc_fwd_params --------------------------
	.section	.nv.shared._Z35group_norm_nhwc_fwd_one_pass_kernelI11Fp16IOBf16WLi256ELi12ELi384EEv26Group_norm_nhwc_fwd_params,"aw",@nobits
	.sectionflags	@""
	.align	8
.nv.shared._Z35group_norm_nhwc_fwd_one_pass_kernelI11Fp16IOBf16WLi256ELi12ELi384EEv26Group_norm_nhwc_fwd_params:
	.zero		128


//--------------------- .nv.shared._Z35group_norm_nhwc_fwd_one_pass_kernelI11Fp16IOBf16WLi512ELi12ELi384EEv26Group_norm_nhwc_fwd_params --------------------------
	.section	.nv.shared._Z35group_norm_nhwc_fwd_one_pass_kernelI11Fp16IOBf16WLi512ELi12ELi384EEv26Group_norm_nhwc_fwd_params,"aw",@nobits
	.sectionflags	@""
	.align	8
.nv.shared._Z35group_norm_nhwc_fwd_one_pass_kernelI11Fp16IOBf16WLi512ELi12ELi384EEv26Group_norm_nhwc_fwd_params:
	.zero		128


//--------------------- .nv.shared._Z35group_norm_nhwc_fwd_one_pass_kernelI11Fp16IOFp16WLi64ELi12ELi384EEv26Group_norm_nhwc_fwd_params --------------------------
	.section	.nv.shared._Z35group_norm_nhwc_fwd_one_pass_kernelI11Fp16IOFp16WLi64ELi12ELi384EEv26Group_norm_nhwc_fwd_params,"aw",@nobits
	.sectionflags	@""
	.align	8
.nv.shared._Z35group_norm_nhwc_fwd_one_pass_kernelI11Fp16IOFp16WLi64ELi12ELi384EEv26Group_norm_nhwc_fwd_params:
	.zero		128


//--------------------- .nv.shared._Z35group_norm_nhwc_fwd_one_pass_kernelI11Fp16IOFp16WLi128ELi12ELi384EEv26Group_norm_nhwc_fwd_params --------------------------
	.section	.nv.shared._Z35group_norm_nhwc_fwd_one_pass_kernelI11Fp16IOFp16WLi128ELi12ELi384EEv26Group_norm_nhwc_fwd_params,"aw",@nobits
	.sectionflags	@""
	.align	8
.nv.shared._Z35group_norm_nhwc_fwd_one_pass_kernelI11Fp16IOFp16WLi128ELi12ELi384EEv26Group_norm_nhwc_fwd_params:
	.zero		128


//--------------------- .nv.shared._Z35group_norm_nhwc_fwd_one_pass_kernelI11Fp16IOFp16WLi256ELi12ELi384EEv26Group_norm_nhwc_fwd_params --------------------------
	.section	.nv.shared._Z35group_norm_nhwc_fwd_one_pass_kernelI11Fp16IOFp16WLi256ELi12ELi384EEv26Group_norm_nhwc_fwd_params,"aw",@nobits
	.sectionflags	@""
	.align	8
.nv.shared._Z35group_norm_nhwc_fwd_one_pass_kernelI11Fp16IOFp16WLi256ELi12ELi384EEv26Group_norm_nhwc_fwd_params:
	.zero		128


//--------------------- .nv.shared._Z35group_norm_nhwc_fwd_one_pass_kernelI11Fp16IOFp16WLi512ELi12ELi384EEv26Group_norm_nhwc_fwd_params --------------------------
	.section	.nv.shared._Z35group_norm_nhwc_fwd_one_pass_kernelI11Fp16IOFp16WLi512ELi12ELi384EEv26Group_norm_nhwc_fwd_params,"aw",@nobits
	.sectionflags	@""
	.align	8
.nv.shared._Z35group_norm_nhwc_fwd_one_pass_kernelI11Fp16IOFp16WLi512ELi12ELi384EEv26Group_norm_nhwc_fwd_params:
	.zero		128


//--------------------- .nv.shared._Z35group_norm_nhwc_fwd_one_pass_kernelI11Fp32IOFp32WLi64ELi12ELi384EEv26Group_norm_nhwc_fwd_params --------------------------
	.section	.nv.shared._Z35group_norm_nhwc_fwd_one_pass_kernelI11Fp32IOFp32WLi64ELi12ELi384EEv26Group_norm_nhwc_fwd_params,"aw",@nobits
	.sectionflags	@""
	.align	8
.nv.shared._Z35group_norm_nhwc_fwd_one_pass_kernelI11Fp32IOFp32WLi64ELi12ELi384EEv26Group_norm_nhwc_fwd_params:
	.zero		128


//--------------------- .nv.shared._Z35group_norm_nhwc_fwd_one_pass_kernelI11Fp32IOFp32WLi128ELi12ELi384EEv26Group_norm_nhwc_fwd_params --------------------------
	.section	.nv.shared._Z35group_norm_nhwc_fwd_one_pass_kernelI11Fp32IOFp32WLi128ELi12ELi384EEv26Group_norm_nhwc_fwd_params,"aw",@nobits
	.sectionflags	@""
	.align	8
.nv.shared._Z35group_norm_nhwc_fwd_one_pass_kernelI11Fp32IOFp32WLi128ELi12ELi384EEv26Group_norm_nhwc_fwd_params:
	.zero		128


//--------------------- .nv.shared._Z35group_norm_nhwc_fwd_one_pass_kernelI11Fp32IOFp32WLi256ELi12ELi384EEv26Group_norm_nhwc_fwd_params --------------------------
	.section	.nv.shared._Z35group_norm_nhwc_fwd_one_pass_kernelI11Fp32IOFp32WLi256ELi12ELi384EEv26Group_norm_nhwc_fwd_params,"aw",@nobits
	.sectionflags	@""
	.align	8
.nv.shared._Z35group_norm_nhwc_fwd_one_pass_kernelI11Fp32IOFp32WLi256ELi12ELi384EEv26Group_norm_nhwc_fwd_params:
	.zero		128


//--------------------- .nv.shared._Z35group_norm_nhwc_fwd_one_pass_kernelI11Fp32IOFp32WLi512ELi12ELi384EEv26Group_norm_nhwc_fwd_params --------------------------
	.section	.nv.shared._Z35group_norm_nhwc_fwd_one_pass_kernelI11Fp32IOFp32WLi512ELi12ELi384EEv26Group_norm_nhwc_fwd_params,"aw",@nobits
	.sectionflags	@""
	.align	8
.nv.shared._Z35group_norm_nhwc_fwd_one_pass_kernelI11Fp32IOFp32WLi512ELi12ELi384EEv26Group_norm_nhwc_fwd_params:
	.zero		128


//--------------------- .nv.shared._Z35group_norm_nhwc_fwd_one_pass_kernelI11Fp32IOBf16WLi64ELi12ELi384EEv26Group_norm_nhwc_fwd_params --------------------------
	.section	.nv.shared._Z35group_norm_nhwc_fwd_one_pass_kernelI11Fp32IOBf16WLi64ELi12ELi384EEv26Group_norm_nhwc_fwd_params,"aw",@nobits
	.sectionflags	@""
	.align	8
.nv.shared._Z35group_norm_nhwc_fwd_one_pass_kernelI11Fp32IOBf16WLi64ELi12ELi384EEv26Group_norm_nhwc_fwd_params:
	.zero		128


//--------------------- .nv.shared._Z35group_norm_nhwc_fwd_one_pass_kernelI11Fp32IOBf16WLi128ELi12ELi384EEv26Group_norm_nhwc_fwd_params --------------------------
	.section	.nv.shared._Z35group_norm_nhwc_fwd_one_pass_kernelI11Fp32IOBf16WLi128ELi12ELi384EEv26Group_norm_nhwc_fwd_params,"aw",@nobits
	.sectionflags	@""
	.align	8
.nv.shared._Z35group_norm_nhwc_fwd_one_pass_kernelI11Fp32IOBf16WLi128ELi12ELi384EEv26Group_norm_nhwc_fwd_params:
	.zero		128


//--------------------- .nv.shared._Z35group_norm_nhwc_fwd_one_pass_kernelI11Fp32IOBf16WLi256ELi12ELi384EEv26Group_norm_nhwc_fwd_params --------------------------
	.section	.nv.shared._Z35group_norm_nhwc_fwd_one_pass_kernelI11Fp32IOBf16WLi256ELi12ELi384EEv26Group_norm_nhwc_fwd_params,"aw",@nobits
	.sectionflags	@""
	.align	8
.nv.shared._Z35group_norm_nhwc_fwd_one_pass_kernelI11Fp32IOBf16WLi256ELi12ELi384EEv26Group_norm_nhwc_fwd_params:
	.zero		128


//--------------------- .nv.shared._Z35group_norm_nhwc_fwd_one_pass_kernelI11Fp32IOBf16WLi512ELi12ELi384EEv26Group_norm_nhwc_fwd_params --------------------------
	.section	.nv.shared._Z35group_norm_nhwc_fwd_one_pass_kernelI11Fp32IOBf16WLi512ELi12ELi384EEv26Group_norm_nhwc_fwd_params,"aw",@nobits
	.sectionflags	@""
	.align	8
.nv.shared._Z35group_norm_nhwc_fwd_one_pass_kernelI11Fp32IOBf16WLi512ELi12ELi384EEv26Group_norm_nhwc_fwd_params:
	.zero		128


//--------------------- .nv.shared._Z35group_norm_nhwc_fwd_one_pass_kernelI11Fp32IOFp16WLi64ELi12ELi384EEv26Group_norm_nhwc_fwd_params --------------------------
	.section	.nv.shared._Z35group_norm_nhwc_fwd_one_pass_kernelI11Fp32IOFp16WLi64ELi12ELi384EEv26Group_norm_nhwc_fwd_params,"aw",@nobits
	.sectionflags	@""
	.align	8
.nv.shared._Z35group_norm_nhwc_fwd_one_pass_kernelI11Fp32IOFp16WLi64ELi12ELi384EEv26Group_norm_nhwc_fwd_params:
	.zero		128


//--------------------- .nv.shared._Z35group_norm_nhwc_fwd_one_pass_kernelI11Fp32IOFp16WLi128ELi12ELi384EEv26Group_norm_nhwc_fwd_params --------------------------
	.section	.nv.shared._Z35group_norm_nhwc_fwd_one_pass_kernelI11Fp32IOFp16WLi128ELi12ELi384EEv26Group_norm_nhwc_fwd_params,"aw",@nobits
	.sectionflags	@""
	.align	8
.nv.shared._Z35group_norm_nhwc_fwd_one_pass_kernelI11Fp32IOFp16WLi128ELi12ELi384EEv26Group_norm_nhwc_fwd_params:
	.zero		128


//--------------------- .nv.shared._Z35group_norm_nhwc_fwd_one_pass_kernelI11Fp32IOFp16WLi256ELi12ELi384EEv26Group_norm_nhwc_fwd_params --------------------------
	.section	.nv.shared._Z35group_norm_nhwc_fwd_one_pass_kernelI11Fp32IOFp16WLi256ELi12ELi384EEv26Group_norm_nhwc_fwd_params,"aw",@nobits
	.sectionflags	@""
	.align	8
.nv.shared._Z35group_norm_nhwc_fwd_one_pass_kernelI11Fp32IOFp16WLi256ELi12ELi384EEv26Group_norm_nhwc_fwd_params:
	.zero		128


//--------------------- .nv.shared._Z35group_norm_nhwc_fwd_one_pass_kernelI11Fp32IOFp16WLi512ELi12ELi384EEv26Group_norm_nhwc_fwd_params --------------------------
	.section	.nv.shared._Z35group_norm_nhwc_fwd_one_pass_kernelI11Fp32IOFp16WLi512ELi12ELi384EEv26Group_norm_nhwc_fwd_params,"aw",@nobits
	.sectionflags	@""
	.align	8
.nv.shared._Z35group_norm_nhwc_fwd_one_pass_kernelI11Fp32IOFp16WLi512ELi12ELi384EEv26Group_norm_nhwc_fwd_params:
	.zero		128
